// Copyright (c) 2024, Jay Shah, Ganesh Bikshandi, Ying Zhang, Vijay Thakkar, Pradeep Ramani, Tri Dao.
// Splitting the different template instantiations to different files to speed up compilation.
// This file is auto-generated. See "generate_kernels.py"

#include "flash_fwd_hdim64_bf16_paged_split_sm90.cu"
#include "flash_fwd_hdim96_bf16_paged_split_sm90.cu"
#include "flash_fwd_hdim128_bf16_paged_split_sm90.cu"
#include "flash_fwd_hdim192_bf16_paged_split_sm90.cu"
#include "flash_fwd_hdim256_bf16_paged_split_sm90.cu"

// ===== COMPILED SASS (sm_103a) =====

	.target	sm_103a

	.elftype	@"ET_EXEC"


//--------------------- .note.nv.tkinfo           --------------------------
	.section	.note.nv.tkinfo,"",@"SHT_NOTE"
	.sectionflags	@"SHF_NOTE_NV_TKINFO"
	.tkinfo
        /*0018*/ 	.word	0x00000002
        /*0030*/ 	.string	""
        /*0030*/ 	.string	"ptxas"
        /*0030*/ 	.string	"Cuda compilation tools, release 13.0, V13.0.88"
        /*0030*/ 	.string	"Build cuda_13.0.r13.0/compiler.36424714_0"
        /*0030*/ 	.string	"-arch sm_103a -m 64 "



//--------------------- .note.nv.cuinfo           --------------------------
	.section	.note.nv.cuinfo,"",@"SHT_NOTE"
	.sectionflags	@"SHF_NOTE_NV_CUINFO"
        /*0018*/ 	.short	0x0002
        /*001a*/ 	.short	0x0067
        /*001c*/ 	.short	0x0082
	.zero		2


//--------------------- .nv.info                  --------------------------
	.section	.nv.info,"",@"SHT_CUDA_INFO"
	.align	4


	//----- nvinfo : EIATTR_REGCOUNT
	.align		4
        /*0000*/ 	.byte	0x04, 0x2f
        /*0002*/ 	.short	(.L_12 - .L_11)
	.align		4
.L_11:
        /*0004*/ 	.word	index@(_ZN7cutlass13device_kernelIN5flash11enable_sm90INS1_16FlashAttnFwdSm90INS1_25CollectiveMainloopFwdSm90ILi2EN4cute5tupleIJNS5_1CILi1EEES8_S8_EEENS6_IJNS7_ILi192EEENS7_ILi128EEENS7_ILi64EEEEEELi64ENS_10bfloat16_tEfNS_4arch4Sm90ELb1ELb0ELb0ELb1ELb1ELb1ELb0ELb1ELb1ELb1ELb1ELb0EEENS1_21CollectiveEpilogueFwdINS6_IJSA_SC_SB_EEES9_SE_SG_Li384ELb1ELb1ELb1ELb0EEENS1_36VarlenDynamicPersistentTileSchedulerILi192ELi128ELi384ELi128ELb1ELb1ELb1ELb1ELb1ELb1EEEEEEEEEvNT_6ParamsE)
        /*0008*/ 	.word	0x00000004


	//----- nvinfo : EIATTR_FRAME_SIZE
	.align		4
.L_12:
        /*000c*/ 	.byte	0x04, 0x11
        /*000e*/ 	.short	(.L_14 - .L_13)
	.align		4
.L_13:
        /*0010*/ 	.word	index@(_ZN7cutlass13device_kernelIN5flash11enable_sm90INS1_16FlashAttnFwdSm90INS1_25CollectiveMainloopFwdSm90ILi2EN4cute5tupleIJNS5_1CILi1EEES8_S8_EEENS6_IJNS7_ILi192EEENS7_ILi128EEENS7_ILi64EEEEEELi64ENS_10bfloat16_tEfNS_4arch4Sm90ELb1ELb0ELb0ELb1ELb1ELb1ELb0ELb1ELb1ELb1ELb1ELb0EEENS1_21CollectiveEpilogueFwdINS6_IJSA_SC_SB_EEES9_SE_SG_Li384ELb1ELb1ELb1ELb0EEENS1_36VarlenDynamicPersistentTileSchedulerILi192ELi128ELi384ELi128ELb1ELb1ELb1ELb1ELb1ELb1EEEEEEEEEvNT_6ParamsE)
        /*0014*/ 	.word	0x00000000


	//----- nvinfo : EIATTR_REGCOUNT
	.align		4
.L_14:
        /*0018*/ 	.byte	0x04, 0x2f
        /*001a*/ 	.short	(.L_16 - .L_15)
	.align		4
.L_15:
        /*001c*/ 	.word	index@(_ZN7cutlass13device_kernelIN5flash11enable_sm90INS1_16FlashAttnFwdSm90INS1_25CollectiveMainloopFwdSm90ILi2EN4cute5tupleIJNS5_1CILi1EEES8_S8_EEENS6_IJNS7_ILi192EEENS7_ILi128EEENS7_ILi64EEEEEELi64ENS_10bfloat16_tEfNS_4arch4Sm90ELb1ELb0ELb0ELb1ELb1ELb0ELb0ELb1ELb1ELb1ELb1ELb0EEENS1_21CollectiveEpilogueFwdINS6_IJSA_SC_SB_EEES9_SE_SG_Li384ELb1ELb1ELb1ELb0EEENS1_36VarlenDynamicPersistentTileSchedulerILi192ELi128ELi384ELi128ELb1ELb1ELb1ELb1ELb1ELb1EEEEEEEEEvNT_6ParamsE)
        /*0020*/ 	.word	0x00000004


	//----- nvinfo : EIATTR_FRAME_SIZE
	.align		4
.L_16:
        /*0024*/ 	.byte	0x04, 0x11
        /*0026*/ 	.short	(.L_18 - .L_17)
	.align		4
.L_17:
        /*0028*/ 	.word	index@(_ZN7cutlass13device_kernelIN5flash11enable_sm90INS1_16FlashAttnFwdSm90INS1_25CollectiveMainloopFwdSm90ILi2EN4cute5tupleIJNS5_1CILi1EEES8_S8_EEENS6_IJNS7_ILi192EEENS7_ILi128EEENS7_ILi64EEEEEELi64ENS_10bfloat16_tEfNS_4arch4Sm90ELb1ELb0ELb0ELb1ELb1ELb0ELb0ELb1ELb1ELb1ELb1ELb0EEENS1_21CollectiveEpilogueFwdINS6_IJSA_SC_SB_EEES9_SE_SG_Li384ELb1ELb1ELb1ELb0EEENS1_36VarlenDynamicPersistentTileSchedulerILi192ELi128ELi384ELi128ELb1ELb1ELb1ELb1ELb1ELb1EEEEEEEEEvNT_6ParamsE)
        /*002c*/ 	.word	0x00000000


	//----- nvinfo : EIATTR_REGCOUNT
	.align		4
.L_18:
        /*0030*/ 	.byte	0x04, 0x2f
        /*0032*/ 	.short	(.L_20 - .L_19)
	.align		4
.L_19:
        /*0034*/ 	.word	index@(_ZN7cutlass13device_kernelIN5flash11enable_sm90INS1_16FlashAttnFwdSm90INS1_25CollectiveMainloopFwdSm90ILi2EN4cute5tupleIJNS5_1CILi1EEES8_S8_EEENS6_IJNS7_ILi192EEENS7_ILi128EEENS7_ILi64EEEEEELi64ENS_10bfloat16_tEfNS_4arch4Sm90ELb1ELb0ELb0ELb0ELb1ELb0ELb0ELb1ELb1ELb1ELb1ELb0EEENS1_21CollectiveEpilogueFwdINS6_IJSA_SC_SB_EEES9_SE_SG_Li384ELb0ELb1ELb1ELb0EEENS1_19SingleTileSchedulerILb0ELb1ELb1ELi192EEEEEEEEEvNT_6ParamsE)
        /*0038*/ 	.word	0x00000004


	//----- nvinfo : EIATTR_FRAME_SIZE
	.align		4
.L_20:
        /*003c*/ 	.byte	0x04, 0x11
        /*003e*/ 	.short	(.L_22 - .L_21)
	.align		4
.L_21:
        /*0040*/ 	.word	index@(_ZN7cutlass13device_kernelIN5flash11enable_sm90INS1_16FlashAttnFwdSm90INS1_25CollectiveMainloopFwdSm90ILi2EN4cute5tupleIJNS5_1CILi1EEES8_S8_EEENS6_IJNS7_ILi192EEENS7_ILi128EEENS7_ILi64EEEEEELi64ENS_10bfloat16_tEfNS_4arch4Sm90ELb1ELb0ELb0ELb0ELb1ELb0ELb0ELb1ELb1ELb1ELb1ELb0EEENS1_21CollectiveEpilogueFwdINS6_IJSA_SC_SB_EEES9_SE_SG_Li384ELb0ELb1ELb1ELb0EEENS1_19SingleTileSchedulerILb0ELb1ELb1ELi192EEEEEEEEEvNT_6ParamsE)
        /*0044*/ 	.word	0x00000000


	//----- nvinfo : EIATTR_REGCOUNT
	.align		4
.L_22:
        /*0048*/ 	.byte	0x04, 0x2f
        /*004a*/ 	.short	(.L_24 - .L_23)
	.align		4
.L_23:
        /*004c*/ 	.word	index@(_ZN7cutlass13device_kernelIN5flash11enable_sm90INS1_16FlashAttnFwdSm90INS1_25CollectiveMainloopFwdSm90ILi2EN4cute5tupleIJNS5_1CILi1EEES8_S8_EEENS6_IJNS7_ILi192EEENS7_ILi128EEENS7_ILi64EEEEEELi64ENS_10bfloat16_tEfNS_4arch4Sm90ELb0ELb1ELb0ELb1ELb1ELb1ELb0ELb1ELb1ELb1ELb1ELb0EEENS1_21CollectiveEpilogueFwdINS6_IJSA_SC_SB_EEES9_SE_SG_Li384ELb1ELb1ELb1ELb0EEENS1_36VarlenDynamicPersistentTileSchedulerILi192ELi128ELi384ELi128ELb1ELb1ELb1ELb1ELb0ELb1EEEEEEEEEvNT_6ParamsE)
        /*0050*/ 	.word	0x00000004


	//----- nvinfo : EIATTR_FRAME_SIZE
	.align		4
.L_24:
        /*0054*/ 	.byte	0x04, 0x11
        /*0056*/ 	.short	(.L_26 - .L_25)
	.align		4
.L_25:
        /*0058*/ 	.word	index@(_ZN7cutlass13device_kernelIN5flash11enable_sm90INS1_16FlashAttnFwdSm90INS1_25CollectiveMainloopFwdSm90ILi2EN4cute5tupleIJNS5_1CILi1EEES8_S8_EEENS6_IJNS7_ILi192EEENS7_ILi128EEENS7_ILi64EEEEEELi64ENS_10bfloat16_tEfNS_4arch4Sm90ELb0ELb1ELb0ELb1ELb1ELb1ELb0ELb1ELb1ELb1ELb1ELb0EEENS1_21CollectiveEpilogueFwdINS6_IJSA_SC_SB_EEES9_SE_SG_Li384ELb1ELb1ELb1ELb0EEENS1_36VarlenDynamicPersistentTileSchedulerILi192ELi128ELi384ELi128ELb1ELb1ELb1ELb1ELb0ELb1EEEEEEEEEvNT_6ParamsE)
        /*005c*/ 	.word	0x00000000


	//----- nvinfo : EIATTR_REGCOUNT
	.align		4
.L_26:
        /*0060*/ 	.byte	0x04, 0x2f
        /*0062*/ 	.short	(.L_28 - .L_27)
	.align		4
.L_27:
        /*0064*/ 	.word	index@(_ZN7cutlass13device_kernelIN5flash11enable_sm90INS1_16FlashAttnFwdSm90INS1_25CollectiveMainloopFwdSm90ILi2EN4cute5tupleIJNS5_1CILi1EEES8_S8_EEENS6_IJNS7_ILi192EEENS7_ILi128EEENS7_ILi64EEEEEELi64ENS_10bfloat16_tEfNS_4arch4Sm90ELb0ELb1ELb0ELb1ELb1ELb0ELb0ELb1ELb1ELb1ELb1ELb0EEENS1_21CollectiveEpilogueFwdINS6_IJSA_SC_SB_EEES9_SE_SG_Li384ELb1ELb1ELb1ELb0EEENS1_36VarlenDynamicPersistentTileSchedulerILi192ELi128ELi384ELi128ELb1ELb1ELb1ELb1ELb0ELb1EEEEEEEEEvNT_6ParamsE)
        /*0068*/ 	.word	0x00000004


	//----- nvinfo : EIATTR_FRAME_SIZE
	.align		4
.L_28:
        /*006c*/ 	.byte	0x04, 0x11
        /*006e*/ 	.short	(.L_30 - .L_29)
	.align		4
.L_29:
        /*0070*/ 	.word	index@(_ZN7cutlass13device_kernelIN5flash11enable_sm90INS1_16FlashAttnFwdSm90INS1_25CollectiveMainloopFwdSm90ILi2EN4cute5tupleIJNS5_1CILi1EEES8_S8_EEENS6_IJNS7_ILi192EEENS7_ILi128EEENS7_ILi64EEEEEELi64ENS_10bfloat16_tEfNS_4arch4Sm90ELb0ELb1ELb0ELb1ELb1ELb0ELb0ELb1ELb1ELb1ELb1ELb0EEENS1_21CollectiveEpilogueFwdINS6_IJSA_SC_SB_EEES9_SE_SG_Li384ELb1ELb1ELb1ELb0EEENS1_36VarlenDynamicPersistentTileSchedulerILi192ELi128ELi384ELi128ELb1ELb1ELb1ELb1ELb0ELb1EEEEEEEEEvNT_6ParamsE)
        /*0074*/ 	.word	0x00000000


	//----- nvinfo : EIATTR_REGCOUNT
	.align		4
.L_30:
        /*0078*/ 	.byte	0x04, 0x2f
        /*007a*/ 	.short	(.L_32 - .L_31)
	.align		4
.L_31:
        /*007c*/ 	.word	index@(_ZN7cutlass13device_kernelIN5flash11enable_sm90INS1_16FlashAttnFwdSm90INS1_25CollectiveMainloopFwdSm90ILi2EN4cute5tupleIJNS5_1CILi1EEES8_S8_EEENS6_IJNS7_ILi192EEENS7_ILi128EEENS7_ILi64EEEEEELi64ENS_10bfloat16_tEfNS_4arch4Sm90ELb0ELb1ELb0ELb0ELb1ELb0ELb0ELb1ELb1ELb1ELb1ELb0EEENS1_21CollectiveEpilogueFwdINS6_IJSA_SC_SB_EEES9_SE_SG_Li384ELb0ELb1ELb1ELb0EEENS1_19SingleTileSchedulerILb0ELb1ELb1ELi192EEEEEEEEEvNT_6ParamsE)
        /*0080*/ 	.word	0x00000004


	//----- nvinfo : EIATTR_FRAME_SIZE
	.align		4
.L_32:
        /*0084*/ 	.byte	0x04, 0x11
        /*0086*/ 	.short	(.L_34 - .L_33)
	.align		4
.L_33:
        /*0088*/ 	.word	index@(_ZN7cutlass13device_kernelIN5flash11enable_sm90INS1_16FlashAttnFwdSm90INS1_25CollectiveMainloopFwdSm90ILi2EN4cute5tupleIJNS5_1CILi1EEES8_S8_EEENS6_IJNS7_ILi192EEENS7_ILi128EEENS7_ILi64EEEEEELi64ENS_10bfloat16_tEfNS_4arch4Sm90ELb0ELb1ELb0ELb0ELb1ELb0ELb0ELb1ELb1ELb1ELb1ELb0EEENS1_21CollectiveEpilogueFwdINS6_IJSA_SC_SB_EEES9_SE_SG_Li384ELb0ELb1ELb1ELb0EEENS1_19SingleTileSchedulerILb0ELb1ELb1ELi192EEEEEEEEEvNT_6ParamsE)
        /*008c*/ 	.word	0x00000000


	//----- nvinfo : EIATTR_REGCOUNT
	.align		4
.L_34:
        /*0090*/ 	.byte	0x04, 0x2f
        /*0092*/ 	.short	(.L_36 - .L_35)
	.align		4
.L_35:
        /*0094*/ 	.word	index@(_ZN7cutlass13device_kernelIN5flash11enable_sm90INS1_16FlashAttnFwdSm90INS1_25CollectiveMainloopFwdSm90ILi2EN4cute5tupleIJNS5_1CILi1EEES8_S8_EEENS6_IJNS7_ILi192EEENS7_ILi128EEENS7_ILi64EEEEEELi64ENS_10bfloat16_tEfNS_4arch4Sm90ELb0ELb0ELb0ELb1ELb1ELb1ELb0ELb1ELb1ELb1ELb1ELb0EEENS1_21CollectiveEpilogueFwdINS6_IJSA_SC_SB_EEES9_SE_SG_Li384ELb1ELb1ELb1ELb0EEENS1_36VarlenDynamicPersistentTileSchedulerILi192ELi128ELi384ELi128ELb1ELb1ELb1ELb0ELb1ELb1EEEEEEEEEvNT_6ParamsE)
        /*0098*/ 	.word	0x00000004


	//----- nvinfo : EIATTR_FRAME_SIZE
	.align		4
.L_36:
        /*009c*/ 	.byte	0x04, 0x11
        /*009e*/ 	.short	(.L_38 - .L_37)
	.align		4
.L_37:
        /*00a0*/ 	.word	index@(_ZN7cutlass13device_kernelIN5flash11enable_sm90INS1_16FlashAttnFwdSm90INS1_25CollectiveMainloopFwdSm90ILi2EN4cute5tupleIJNS5_1CILi1EEES8_S8_EEENS6_IJNS7_ILi192EEENS7_ILi128EEENS7_ILi64EEEEEELi64ENS_10bfloat16_tEfNS_4arch4Sm90ELb0ELb0ELb0ELb1ELb1ELb1ELb0ELb1ELb1ELb1ELb1ELb0EEENS1_21CollectiveEpilogueFwdINS6_IJSA_SC_SB_EEES9_SE_SG_Li384ELb1ELb1ELb1ELb0EEENS1_36VarlenDynamicPersistentTileSchedulerILi192ELi128ELi384ELi128ELb1ELb1ELb1ELb0ELb1ELb1EEEEEEEEEvNT_6ParamsE)
        /*00a4*/ 	.word	0x00000000


	//----- nvinfo : EIATTR_REGCOUNT
	.align		4
.L_38:
        /*00a8*/ 	.byte	0x04, 0x2f
        /*00aa*/ 	.short	(.L_40 - .L_39)
	.align		4
.L_39:
        /*00ac*/ 	.word	index@(_ZN7cutlass13device_kernelIN5flash11enable_sm90INS1_16FlashAttnFwdSm90INS1_25CollectiveMainloopFwdSm90ILi2EN4cute5tupleIJNS5_1CILi1EEES8_S8_EEENS6_IJNS7_ILi192EEENS7_ILi128EEENS7_ILi64EEEEEELi64ENS_10bfloat16_tEfNS_4arch4Sm90ELb0ELb0ELb0ELb1ELb1ELb0ELb0ELb1ELb1ELb1ELb1ELb0EEENS1_21CollectiveEpilogueFwdINS6_IJSA_SC_SB_EEES9_SE_SG_Li384ELb1ELb1ELb1ELb0EEENS1_36VarlenDynamicPersistentTileSchedulerILi192ELi128ELi384ELi128ELb1ELb1ELb1ELb0ELb1ELb1EEEEEEEEEvNT_6ParamsE)
        /*00b0*/ 	.word	0x00000004


	//----- nvinfo : EIATTR_FRAME_SIZE
	.align		4
.L_40:
        /*00b4*/ 	.byte	0x04, 0x11
        /*00b6*/ 	.short	(.L_42 - .L_41)
	.align		4
.L_41:
        /*00b8*/ 	.word	index@(_ZN7cutlass13device_kernelIN5flash11enable_sm90INS1_16FlashAttnFwdSm90INS1_25CollectiveMainloopFwdSm90ILi2EN4cute5tupleIJNS5_1CILi1EEES8_S8_EEENS6_IJNS7_ILi192EEENS7_ILi128EEENS7_ILi64EEEEEELi64ENS_10bfloat16_tEfNS_4arch4Sm90ELb0ELb0ELb0ELb1ELb1ELb0ELb0ELb1ELb1ELb1ELb1ELb0EEENS1_21CollectiveEpilogueFwdINS6_IJSA_SC_SB_EEES9_SE_SG_Li384ELb1ELb1ELb1ELb0EEENS1_36VarlenDynamicPersistentTileSchedulerILi192ELi128ELi384ELi128ELb1ELb1ELb1ELb0ELb1ELb1EEEEEEEEEvNT_6ParamsE)
        /*00bc*/ 	.word	0x00000000


	//----- nvinfo : EIATTR_REGCOUNT
	.align		4
.L_42:
        /*00c0*/ 	.byte	0x04, 0x2f
        /*00c2*/ 	.short	(.L_44 - .L_43)
	.align		4
.L_43:
        /*00c4*/ 	.word	index@(_ZN7cutlass13device_kernelIN5flash11enable_sm90INS1_16FlashAttnFwdSm90INS1_25CollectiveMainloopFwdSm90ILi2EN4cute5tupleIJNS5_1CILi1EEES8_S8_EEENS6_IJNS7_ILi192EEENS7_ILi128EEENS7_ILi64EEEEEELi64ENS_10bfloat16_tEfNS_4arch4Sm90ELb0ELb0ELb0ELb0ELb1ELb0ELb0ELb1ELb1ELb1ELb1ELb0EEENS1_21CollectiveEpilogueFwdINS6_IJSA_SC_SB_EEES9_SE_SG_Li384ELb0ELb1ELb1ELb0EEENS1_19SingleTileSchedulerILb0ELb1ELb1ELi192EEEEEEEEEvNT_6ParamsE)
        /*00c8*/ 	.word	0x00000004


	//----- nvinfo : EIATTR_FRAME_SIZE
	.align		4
.L_44:
        /*00cc*/ 	.byte	0x04, 0x11
        /*00ce*/ 	.short	(.L_46 - .L_45)
	.align		4
.L_45:
        /*00d0*/ 	.word	index@(_ZN7cutlass13device_kernelIN5flash11enable_sm90INS1_16FlashAttnFwdSm90INS1_25CollectiveMainloopFwdSm90ILi2EN4cute5tupleIJNS5_1CILi1EEES8_S8_EEENS6_IJNS7_ILi192EEENS7_ILi128EEENS7_ILi64EEEEEELi64ENS_10bfloat16_tEfNS_4arch4Sm90ELb0ELb0ELb0ELb0ELb1ELb0ELb0ELb1ELb1ELb1ELb1ELb0EEENS1_21CollectiveEpilogueFwdINS6_IJSA_SC_SB_EEES9_SE_SG_Li384ELb0ELb1ELb1ELb0EEENS1_19SingleTileSchedulerILb0ELb1ELb1ELi192EEEEEEEEEvNT_6ParamsE)
        /*00d4*/ 	.word	0x00000000


	//----- nvinfo : EIATTR_REGCOUNT
	.align		4
.L_46:
        /*00d8*/ 	.byte	0x04, 0x2f
        /*00da*/ 	.short	(.L_48 - .L_47)
	.align		4
.L_47:
        /*00dc*/ 	.word	index@(_ZN7cutlass13device_kernelIN5flash11enable_sm90INS1_16FlashAttnFwdSm90INS1_25CollectiveMainloopFwdSm90ILi2EN4cute5tupleIJNS5_1CILi1EEES8_S8_EEENS6_IJNS7_ILi192EEENS7_ILi128EEENS7_ILi96EEEEEELi96ENS_10bfloat16_tEfNS_4arch4Sm90ELb1ELb0ELb0ELb1ELb1ELb1ELb0ELb0ELb1ELb1ELb1ELb0EEENS1_21CollectiveEpilogueFwdINS6_IJSA_SC_SB_EEES9_SE_SG_Li384ELb1ELb1ELb1ELb0EEENS1_36VarlenDynamicPersistentTileSchedulerILi192ELi128ELi384ELi128ELb1ELb1ELb1ELb1ELb1ELb1EEEEEEEEEvNT_6ParamsE)
        /*00e0*/ 	.word	0x00000004


	//----- nvinfo : EIATTR_FRAME_SIZE
	.align		4
.L_48:
        /*00e4*/ 	.byte	0x04, 0x11
        /*00e6*/ 	.short	(.L_50 - .L_49)
	.align		4
.L_49:
        /*00e8*/ 	.word	index@(_ZN7cutlass13device_kernelIN5flash11enable_sm90INS1_16FlashAttnFwdSm90INS1_25CollectiveMainloopFwdSm90ILi2EN4cute5tupleIJNS5_1CILi1EEES8_S8_EEENS6_IJNS7_ILi192EEENS7_ILi128EEENS7_ILi96EEEEEELi96ENS_10bfloat16_tEfNS_4arch4Sm90ELb1ELb0ELb0ELb1ELb1ELb1ELb0ELb0ELb1ELb1ELb1ELb0EEENS1_21CollectiveEpilogueFwdINS6_IJSA_SC_SB_EEES9_SE_SG_Li384ELb1ELb1ELb1ELb0EEENS1_36VarlenDynamicPersistentTileSchedulerILi192ELi128ELi384ELi128ELb1ELb1ELb1ELb1ELb1ELb1EEEEEEEEEvNT_6ParamsE)
        /*00ec*/ 	.word	0x00000000


	//----- nvinfo : EIATTR_REGCOUNT
	.align		4
.L_50:
        /*00f0*/ 	.byte	0x04, 0x2f
        /*00f2*/ 	.short	(.L_52 - .L_51)
	.align		4
.L_51:
        /*00f4*/ 	.word	index@(_ZN7cutlass13device_kernelIN5flash11enable_sm90INS1_16FlashAttnFwdSm90INS1_25CollectiveMainloopFwdSm90ILi2EN4cute5tupleIJNS5_1CILi1EEES8_S8_EEENS6_IJNS7_ILi192EEENS7_ILi128EEENS7_ILi96EEEEEELi96ENS_10bfloat16_tEfNS_4arch4Sm90ELb1ELb0ELb0ELb1ELb1ELb0ELb0ELb0ELb1ELb1ELb1ELb0EEENS1_21CollectiveEpilogueFwdINS6_IJSA_SC_SB_EEES9_SE_SG_Li384ELb1ELb1ELb1ELb0EEENS1_36VarlenDynamicPersistentTileSchedulerILi192ELi128ELi384ELi128ELb1ELb1ELb1ELb1ELb1ELb1EEEEEEEEEvNT_6ParamsE)
        /*00f8*/ 	.word	0x00000004


	//----- nvinfo : EIATTR_FRAME_SIZE
	.align		4
.L_52:
        /*00fc*/ 	.byte	0x04, 0x11
        /*00fe*/ 	.short	(.L_54 - .L_53)
	.align		4
.L_53:
        /*0100*/ 	.word	index@(_ZN7cutlass13device_kernelIN5flash11enable_sm90INS1_16FlashAttnFwdSm90INS1_25CollectiveMainloopFwdSm90ILi2EN4cute5tupleIJNS5_1CILi1EEES8_S8_EEENS6_IJNS7_ILi192EEENS7_ILi128EEENS7_ILi96EEEEEELi96ENS_10bfloat16_tEfNS_4arch4Sm90ELb1ELb0ELb0ELb1ELb1ELb0ELb0ELb0ELb1ELb1ELb1ELb0EEENS1_21CollectiveEpilogueFwdINS6_IJSA_SC_SB_EEES9_SE_SG_Li384ELb1ELb1ELb1ELb0EEENS1_36VarlenDynamicPersistentTileSchedulerILi192ELi128ELi384ELi128ELb1ELb1ELb1ELb1ELb1ELb1EEEEEEEEEvNT_6ParamsE)
        /*0104*/ 	.word	0x00000000


	//----- nvinfo : EIATTR_REGCOUNT
	.align		4
.L_54:
        /*0108*/ 	.byte	0x04, 0x2f
        /*010a*/ 	.short	(.L_56 - .L_55)
	.align		4
.L_55:
        /*010c*/ 	.word	index@(_ZN7cutlass13device_kernelIN5flash11enable_sm90INS1_16FlashAttnFwdSm90INS1_25CollectiveMainloopFwdSm90ILi2EN4cute5tupleIJNS5_1CILi1EEES8_S8_EEENS6_IJNS7_ILi192EEENS7_ILi128EEENS7_ILi96EEEEEELi96ENS_10bfloat16_tEfNS_4arch4Sm90ELb1ELb0ELb0ELb0ELb1ELb0ELb0ELb0ELb1ELb1ELb1ELb0EEENS1_21CollectiveEpilogueFwdINS6_IJSA_SC_SB_EEES9_SE_SG_Li384ELb0ELb1ELb1ELb0EEENS1_19SingleTileSchedulerILb0ELb1ELb1ELi192EEEEEEEEEvNT_6ParamsE)
        /*0110*/ 	.word	0x00000004


	//----- nvinfo : EIATTR_FRAME_SIZE
	.align		4
.L_56:
        /*0114*/ 	.byte	0x04, 0x11
        /*0116*/ 	.short	(.L_58 - .L_57)
	.align		4
.L_57:
        /*0118*/ 	.word	index@(_ZN7cutlass13device_kernelIN5flash11enable_sm90INS1_16FlashAttnFwdSm90INS1_25CollectiveMainloopFwdSm90ILi2EN4cute5tupleIJNS5_1CILi1EEES8_S8_EEENS6_IJNS7_ILi192EEENS7_ILi128EEENS7_ILi96EEEEEELi96ENS_10bfloat16_tEfNS_4arch4Sm90ELb1ELb0ELb0ELb0ELb1ELb0ELb0ELb0ELb1ELb1ELb1ELb0EEENS1_21CollectiveEpilogueFwdINS6_IJSA_SC_SB_EEES9_SE_SG_Li384ELb0ELb1ELb1ELb0EEENS1_19SingleTileSchedulerILb0ELb1ELb1ELi192EEEEEEEEEvNT_6ParamsE)
        /*011c*/ 	.word	0x00000000


	//----- nvinfo : EIATTR_REGCOUNT
	.align		4
.L_58:
        /*0120*/ 	.byte	0x04, 0x2f
        /*0122*/ 	.short	(.L_60 - .L_59)
	.align		4
.L_59:
        /*0124*/ 	.word	index@(_ZN7cutlass13device_kernelIN5flash11enable_sm90INS1_16FlashAttnFwdSm90INS1_25CollectiveMainloopFwdSm90ILi2EN4cute5tupleIJNS5_1CILi1EEES8_S8_EEENS6_IJNS7_ILi192EEENS7_ILi128EEENS7_ILi96EEEEEELi96ENS_10bfloat16_tEfNS_4arch4Sm90ELb0ELb1ELb0ELb1ELb1ELb1ELb0ELb0ELb1ELb1ELb1ELb0EEENS1_21CollectiveEpilogueFwdINS6_IJSA_SC_SB_EEES9_SE_SG_Li384ELb1ELb1ELb1ELb0EEENS1_36VarlenDynamicPersistentTileSchedulerILi192ELi128ELi384ELi128ELb1ELb1ELb1ELb1ELb0ELb1EEEEEEEEEvNT_6ParamsE)
        /*0128*/ 	.word	0x00000004


	//----- nvinfo : EIATTR_FRAME_SIZE
	.align		4
.L_60:
        /*012c*/ 	.byte	0x04, 0x11
        /*012e*/ 	.short	(.L_62 - .L_61)
	.align		4
.L_61:
        /*0130*/ 	.word	index@(_ZN7cutlass13device_kernelIN5flash11enable_sm90INS1_16FlashAttnFwdSm90INS1_25CollectiveMainloopFwdSm90ILi2EN4cute5tupleIJNS5_1CILi1EEES8_S8_EEENS6_IJNS7_ILi192EEENS7_ILi128EEENS7_ILi96EEEEEELi96ENS_10bfloat16_tEfNS_4arch4Sm90ELb0ELb1ELb0ELb1ELb1ELb1ELb0ELb0ELb1ELb1ELb1ELb0EEENS1_21CollectiveEpilogueFwdINS6_IJSA_SC_SB_EEES9_SE_SG_Li384ELb1ELb1ELb1ELb0EEENS1_36VarlenDynamicPersistentTileSchedulerILi192ELi128ELi384ELi128ELb1ELb1ELb1ELb1ELb0ELb1EEEEEEEEEvNT_6ParamsE)
        /*0134*/ 	.word	0x00000000


	//----- nvinfo : EIATTR_REGCOUNT
	.align		4
.L_62:
        /*0138*/ 	.byte	0x04, 0x2f
        /*013a*/ 	.short	(.L_64 - .L_63)
	.align		4
.L_63:
        /*013c*/ 	.word	index@(_ZN7cutlass13device_kernelIN5flash11enable_sm90INS1_16FlashAttnFwdSm90INS1_25CollectiveMainloopFwdSm90ILi2EN4cute5tupleIJNS5_1CILi1EEES8_S8_EEENS6_IJNS7_ILi192EEENS7_ILi128EEENS7_ILi96EEEEEELi96ENS_10bfloat16_tEfNS_4arch4Sm90ELb0ELb1ELb0ELb1ELb1ELb0ELb0ELb0ELb1ELb1ELb1ELb0EEENS1_21CollectiveEpilogueFwdINS6_IJSA_SC_SB_EEES9_SE_SG_Li384ELb1ELb1ELb1ELb0EEENS1_36VarlenDynamicPersistentTileSchedulerILi192ELi128ELi384ELi128ELb1ELb1ELb1ELb1ELb0ELb1EEEEEEEEEvNT_6ParamsE)
        /*0140*/ 	.word	0x00000004


	//----- nvinfo : EIATTR_FRAME_SIZE
	.align		4
.L_64:
        /*0144*/ 	.byte	0x04, 0x11
        /*0146*/ 	.short	(.L_66 - .L_65)
	.align		4
.L_65:
        /*0148*/ 	.word	index@(_ZN7cutlass13device_kernelIN5flash11enable_sm90INS1_16FlashAttnFwdSm90INS1_25CollectiveMainloopFwdSm90ILi2EN4cute5tupleIJNS5_1CILi1EEES8_S8_EEENS6_IJNS7_ILi192EEENS7_ILi128EEENS7_ILi96EEEEEELi96ENS_10bfloat16_tEfNS_4arch4Sm90ELb0ELb1ELb0ELb1ELb1ELb0ELb0ELb0ELb1ELb1ELb1ELb0EEENS1_21CollectiveEpilogueFwdINS6_IJSA_SC_SB_EEES9_SE_SG_Li384ELb1ELb1ELb1ELb0EEENS1_36VarlenDynamicPersistentTileSchedulerILi192ELi128ELi384ELi128ELb1ELb1ELb1ELb1ELb0ELb1EEEEEEEEEvNT_6ParamsE)
        /*014c*/ 	.word	0x00000000


	//----- nvinfo : EIATTR_REGCOUNT
	.align		4
.L_66:
        /*0150*/ 	.byte	0x04, 0x2f
        /*0152*/ 	.short	(.L_68 - .L_67)
	.align		4
.L_67:
        /*0154*/ 	.word	index@(_ZN7cutlass13device_kernelIN5flash11enable_sm90INS1_16FlashAttnFwdSm90INS1_25CollectiveMainloopFwdSm90ILi2EN4cute5tupleIJNS5_1CILi1EEES8_S8_EEENS6_IJNS7_ILi192EEENS7_ILi128EEENS7_ILi96EEEEEELi96ENS_10bfloat16_tEfNS_4arch4Sm90ELb0ELb1ELb0ELb0ELb1ELb0ELb0ELb0ELb1ELb1ELb1ELb0EEENS1_21CollectiveEpilogueFwdINS6_IJSA_SC_SB_EEES9_SE_SG_Li384ELb0ELb1ELb1ELb0EEENS1_19SingleTileSchedulerILb0ELb1ELb1ELi192EEEEEEEEEvNT_6ParamsE)
        /*0158*/ 	.word	0x00000004


	//----- nvinfo : EIATTR_FRAME_SIZE
	.align		4
.L_68:
        /*015c*/ 	.byte	0x04, 0x11
        /*015e*/ 	.short	(.L_70 - .L_69)
	.align		4
.L_69:
        /*0160*/ 	.word	index@(_ZN7cutlass13device_kernelIN5flash11enable_sm90INS1_16FlashAttnFwdSm90INS1_25CollectiveMainloopFwdSm90ILi2EN4cute5tupleIJNS5_1CILi1EEES8_S8_EEENS6_IJNS7_ILi192EEENS7_ILi128EEENS7_ILi96EEEEEELi96ENS_10bfloat16_tEfNS_4arch4Sm90ELb0ELb1ELb0ELb0ELb1ELb0ELb0ELb0ELb1ELb1ELb1ELb0EEENS1_21CollectiveEpilogueFwdINS6_IJSA_SC_SB_EEES9_SE_SG_Li384ELb0ELb1ELb1ELb0EEENS1_19SingleTileSchedulerILb0ELb1ELb1ELi192EEEEEEEEEvNT_6ParamsE)
        /*0164*/ 	.word	0x00000000


	//----- nvinfo : EIATTR_REGCOUNT
	.align		4
.L_70:
        /*0168*/ 	.byte	0x04, 0x2f
        /*016a*/ 	.short	(.L_72 - .L_71)
	.align		4
.L_71:
        /*016c*/ 	.word	index@(_ZN7cutlass13device_kernelIN5flash11enable_sm90INS1_16FlashAttnFwdSm90INS1_25CollectiveMainloopFwdSm90ILi2EN4cute5tupleIJNS5_1CILi1EEES8_S8_EEENS6_IJNS7_ILi192EEENS7_ILi128EEENS7_ILi96EEEEEELi96ENS_10bfloat16_tEfNS_4arch4Sm90ELb0ELb0ELb0ELb1ELb1ELb1ELb0ELb0ELb1ELb1ELb1ELb0EEENS1_21CollectiveEpilogueFwdINS6_IJSA_SC_SB_EEES9_SE_SG_Li384ELb1ELb1ELb1ELb0EEENS1_36VarlenDynamicPersistentTileSchedulerILi192ELi128ELi384ELi128ELb1ELb1ELb1ELb0ELb1ELb1EEEEEEEEEvNT_6ParamsE)
        /*0170*/ 	.word	0x00000004


	//----- nvinfo : EIATTR_FRAME_SIZE
	.align		4
.L_72:
        /*0174*/ 	.byte	0x04, 0x11
        /*0176*/ 	.short	(.L_74 - .L_73)
	.align		4
.L_73:
        /*0178*/ 	.word	index@(_ZN7cutlass13device_kernelIN5flash11enable_sm90INS1_16FlashAttnFwdSm90INS1_25CollectiveMainloopFwdSm90ILi2EN4cute5tupleIJNS5_1CILi1EEES8_S8_EEENS6_IJNS7_ILi192EEENS7_ILi128EEENS7_ILi96EEEEEELi96ENS_10bfloat16_tEfNS_4arch4Sm90ELb0ELb0ELb0ELb1ELb1ELb1ELb0ELb0ELb1ELb1ELb1ELb0EEENS1_21CollectiveEpilogueFwdINS6_IJSA_SC_SB_EEES9_SE_SG_Li384ELb1ELb1ELb1ELb0EEENS1_36VarlenDynamicPersistentTileSchedulerILi192ELi128ELi384ELi128ELb1ELb1ELb1ELb0ELb1ELb1EEEEEEEEEvNT_6ParamsE)
        /*017c*/ 	.word	0x00000000


	//----- nvinfo : EIATTR_REGCOUNT
	.align		4
.L_74:
        /*0180*/ 	.byte	0x04, 0x2f
        /*0182*/ 	.short	(.L_76 - .L_75)
	.align		4
.L_75:
        /*0184*/ 	.word	index@(_ZN7cutlass13device_kernelIN5flash11enable_sm90INS1_16FlashAttnFwdSm90INS1_25CollectiveMainloopFwdSm90ILi2EN4cute5tupleIJNS5_1CILi1EEES8_S8_EEENS6_IJNS7_ILi192EEENS7_ILi128EEENS7_ILi96EEEEEELi96ENS_10bfloat16_tEfNS_4arch4Sm90ELb0ELb0ELb0ELb1ELb1ELb0ELb0ELb0ELb1ELb1ELb1ELb0EEENS1_21CollectiveEpilogueFwdINS6_IJSA_SC_SB_EEES9_SE_SG_Li384ELb1ELb1ELb1ELb0EEENS1_36VarlenDynamicPersistentTileSchedulerILi192ELi128ELi384ELi128ELb1ELb1ELb1ELb0ELb1ELb1EEEEEEEEEvNT_6ParamsE)
        /*0188*/ 	.word	0x00000004


	//----- nvinfo : EIATTR_FRAME_SIZE
	.align		4
.L_76:
        /*018c*/ 	.byte	0x04, 0x11
        /*018e*/ 	.short	(.L_78 - .L_77)
	.align		4
.L_77:
        /*0190*/ 	.word	index@(_ZN7cutlass13device_kernelIN5flash11enable_sm90INS1_16FlashAttnFwdSm90INS1_25CollectiveMainloopFwdSm90ILi2EN4cute5tupleIJNS5_1CILi1EEES8_S8_EEENS6_IJNS7_ILi192EEENS7_ILi128EEENS7_ILi96EEEEEELi96ENS_10bfloat16_tEfNS_4arch4Sm90ELb0ELb0ELb0ELb1ELb1ELb0ELb0ELb0ELb1ELb1ELb1ELb0EEENS1_21CollectiveEpilogueFwdINS6_IJSA_SC_SB_EEES9_SE_SG_Li384ELb1ELb1ELb1ELb0EEENS1_36VarlenDynamicPersistentTileSchedulerILi192ELi128ELi384ELi128ELb1ELb1ELb1ELb0ELb1ELb1EEEEEEEEEvNT_6ParamsE)
        /*0194*/ 	.word	0x00000000


	//----- nvinfo : EIATTR_REGCOUNT
	.align		4
.L_78:
        /*0198*/ 	.byte	0x04, 0x2f
        /*019a*/ 	.short	(.L_80 - .L_79)
	.align		4
.L_79:
        /*019c*/ 	.word	index@(_ZN7cutlass13device_kernelIN5flash11enable_sm90INS1_16FlashAttnFwdSm90INS1_25CollectiveMainloopFwdSm90ILi2EN4cute5tupleIJNS5_1CILi1EEES8_S8_EEENS6_IJNS7_ILi192EEENS7_ILi128EEENS7_ILi96EEEEEELi96ENS_10bfloat16_tEfNS_4arch4Sm90ELb0ELb0ELb0ELb0ELb1ELb0ELb0ELb0ELb1ELb1ELb1ELb0EEENS1_21CollectiveEpilogueFwdINS6_IJSA_SC_SB_EEES9_SE_SG_Li384ELb0ELb1ELb1ELb0EEENS1_19SingleTileSchedulerILb0ELb1ELb1ELi192EEEEEEEEEvNT_6ParamsE)
        /*01a0*/ 	.word	0x00000004


	//----- nvinfo : EIATTR_FRAME_SIZE
	.align		4
.L_80:
        /*01a4*/ 	.byte	0x04, 0x11
        /*01a6*/ 	.short	(.L_82 - .L_81)
	.align		4
.L_81:
        /*01a8*/ 	.word	index@(_ZN7cutlass13device_kernelIN5flash11enable_sm90INS1_16FlashAttnFwdSm90INS1_25CollectiveMainloopFwdSm90ILi2EN4cute5tupleIJNS5_1CILi1EEES8_S8_EEENS6_IJNS7_ILi192EEENS7_ILi128EEENS7_ILi96EEEEEELi96ENS_10bfloat16_tEfNS_4arch4Sm90ELb0ELb0ELb0ELb0ELb1ELb0ELb0ELb0ELb1ELb1ELb1ELb0EEENS1_21CollectiveEpilogueFwdINS6_IJSA_SC_SB_EEES9_SE_SG_Li384ELb0ELb1ELb1ELb0EEENS1_19SingleTileSchedulerILb0ELb1ELb1ELi192EEEEEEEEEvNT_6ParamsE)
        /*01ac*/ 	.word	0x00000000


	//----- nvinfo : EIATTR_REGCOUNT
	.align		4
.L_82:
        /*01b0*/ 	.byte	0x04, 0x2f
        /*01b2*/ 	.short	(.L_84 - .L_83)
	.align		4
.L_83:
        /*01b4*/ 	.word	index@(_ZN7cutlass13device_kernelIN5flash11enable_sm90INS1_16FlashAttnFwdSm90INS1_25CollectiveMainloopFwdSm90ILi2EN4cute5tupleIJNS5_1CILi1EEES8_S8_EEENS6_IJNS7_ILi128EEESA_SA_EEELi128ENS_10bfloat16_tEfNS_4arch4Sm90ELb1ELb0ELb0ELb1ELb1ELb1ELb0ELb1ELb1ELb1ELb1ELb0EEENS1_21CollectiveEpilogueFwdISB_S9_SC_SE_Li256ELb1ELb1ELb1ELb0EEENS1_36VarlenDynamicPersistentTileSchedulerILi128ELi128ELi256ELi128ELb1ELb1ELb1ELb1ELb1ELb1EEEEEEEEEvNT_6ParamsE)
        /*01b8*/ 	.word	0x00000004


	//----- nvinfo : EIATTR_FRAME_SIZE
	.align		4
.L_84:
        /*01bc*/ 	.byte	0x04, 0x11
        /*01be*/ 	.short	(.L_86 - .L_85)
	.align		4
.L_85:
        /*01c0*/ 	.word	index@(_ZN7cutlass13device_kernelIN5flash11enable_sm90INS1_16FlashAttnFwdSm90INS1_25CollectiveMainloopFwdSm90ILi2EN4cute5tupleIJNS5_1CILi1EEES8_S8_EEENS6_IJNS7_ILi128EEESA_SA_EEELi128ENS_10bfloat16_tEfNS_4arch4Sm90ELb1ELb0ELb0ELb1ELb1ELb1ELb0ELb1ELb1ELb1ELb1ELb0EEENS1_21CollectiveEpilogueFwdISB_S9_SC_SE_Li256ELb1ELb1ELb1ELb0EEENS1_36VarlenDynamicPersistentTileSchedulerILi128ELi128ELi256ELi128ELb1ELb1ELb1ELb1ELb1ELb1EEEEEEEEEvNT_6ParamsE)
        /*01c4*/ 	.word	0x00000000


	//----- nvinfo : EIATTR_REGCOUNT
	.align		4
.L_86:
        /*01c8*/ 	.byte	0x04, 0x2f
        /*01ca*/ 	.short	(.L_88 - .L_87)
	.align		4
.L_87:
        /*01cc*/ 	.word	index@(_ZN7cutlass13device_kernelIN5flash11enable_sm90INS1_16FlashAttnFwdSm90INS1_25CollectiveMainloopFwdSm90ILi2EN4cute5tupleIJNS5_1CILi1EEES8_S8_EEENS6_IJNS7_ILi128EEESA_SA_EEELi128ENS_10bfloat16_tEfNS_4arch4Sm90ELb1ELb0ELb0ELb1ELb1ELb0ELb0ELb1ELb1ELb1ELb1ELb0EEENS1_21CollectiveEpilogueFwdISB_S9_SC_SE_Li256ELb1ELb1ELb1ELb0EEENS1_36VarlenDynamicPersistentTileSchedulerILi128ELi128ELi256ELi128ELb1ELb1ELb1ELb1ELb1ELb1EEEEEEEEEvNT_6ParamsE)
        /*01d0*/ 	.word	0x00000004


	//----- nvinfo : EIATTR_FRAME_SIZE
	.align		4
.L_88:
        /*01d4*/ 	.byte	0x04, 0x11
        /*01d6*/ 	.short	(.L_90 - .L_89)
	.align		4
.L_89:
        /*01d8*/ 	.word	index@(_ZN7cutlass13device_kernelIN5flash11enable_sm90INS1_16FlashAttnFwdSm90INS1_25CollectiveMainloopFwdSm90ILi2EN4cute5tupleIJNS5_1CILi1EEES8_S8_EEENS6_IJNS7_ILi128EEESA_SA_EEELi128ENS_10bfloat16_tEfNS_4arch4Sm90ELb1ELb0ELb0ELb1ELb1ELb0ELb0ELb1ELb1ELb1ELb1ELb0EEENS1_21CollectiveEpilogueFwdISB_S9_SC_SE_Li256ELb1ELb1ELb1ELb0EEENS1_36VarlenDynamicPersistentTileSchedulerILi128ELi128ELi256ELi128ELb1ELb1ELb1ELb1ELb1ELb1EEEEEEEEEvNT_6ParamsE)
        /*01dc*/ 	.word	0x00000000


	//----- nvinfo : EIATTR_REGCOUNT
	.align		4
.L_90:
        /*01e0*/ 	.byte	0x04, 0x2f
        /*01e2*/ 	.short	(.L_92 - .L_91)
	.align		4
.L_91:
        /*01e4*/ 	.word	index@(_ZN7cutlass13device_kernelIN5flash11enable_sm90INS1_16FlashAttnFwdSm90INS1_25CollectiveMainloopFwdSm90ILi2EN4cute5tupleIJNS5_1CILi1EEES8_S8_EEENS6_IJNS7_ILi128EEESA_SA_EEELi128ENS_10bfloat16_tEfNS_4arch4Sm90ELb1ELb0ELb0ELb0ELb1ELb0ELb0ELb1ELb1ELb1ELb1ELb0EEENS1_21CollectiveEpilogueFwdISB_S9_SC_SE_Li256ELb0ELb1ELb1ELb0EEENS1_19SingleTileSchedulerILb0ELb1ELb1ELi128EEEEEEEEEvNT_6ParamsE)
        /*01e8*/ 	.word	0x00000004


	//----- nvinfo : EIATTR_FRAME_SIZE
	.align		4
.L_92:
        /*01ec*/ 	.byte	0x04, 0x11
        /*01ee*/ 	.short	(.L_94 - .L_93)
	.align		4
.L_93:
        /*01f0*/ 	.word	index@(_ZN7cutlass13device_kernelIN5flash11enable_sm90INS1_16FlashAttnFwdSm90INS1_25CollectiveMainloopFwdSm90ILi2EN4cute5tupleIJNS5_1CILi1EEES8_S8_EEENS6_IJNS7_ILi128EEESA_SA_EEELi128ENS_10bfloat16_tEfNS_4arch4Sm90ELb1ELb0ELb0ELb0ELb1ELb0ELb0ELb1ELb1ELb1ELb1ELb0EEENS1_21CollectiveEpilogueFwdISB_S9_SC_SE_Li256ELb0ELb1ELb1ELb0EEENS1_19SingleTileSchedulerILb0ELb1ELb1ELi128EEEEEEEEEvNT_6ParamsE)
        /*01f4*/ 	.word	0x00000000


	//----- nvinfo : EIATTR_REGCOUNT
	.align		4
.L_94:
        /*01f8*/ 	.byte	0x04, 0x2f
        /*01fa*/ 	.short	(.L_96 - .L_95)
	.align		4
.L_95:
        /*01fc*/ 	.word	index@(_ZN7cutlass13device_kernelIN5flash11enable_sm90INS1_16FlashAttnFwdSm90INS1_25CollectiveMainloopFwdSm90ILi2EN4cute5tupleIJNS5_1CILi1EEES8_S8_EEENS6_IJNS7_ILi128EEESA_SA_EEELi128ENS_10bfloat16_tEfNS_4arch4Sm90ELb0ELb1ELb0ELb1ELb1ELb1ELb0ELb1ELb1ELb1ELb1ELb0EEENS1_21CollectiveEpilogueFwdISB_S9_SC_SE_Li256ELb1ELb1ELb1ELb0EEENS1_36VarlenDynamicPersistentTileSchedulerILi128ELi128ELi256ELi128ELb1ELb1ELb1ELb1ELb0ELb1EEEEEEEEEvNT_6ParamsE)
        /*0200*/ 	.word	0x00000004


	//----- nvinfo : EIATTR_FRAME_SIZE
	.align		4
.L_96:
        /*0204*/ 	.byte	0x04, 0x11
        /*0206*/ 	.short	(.L_98 - .L_97)
	.align		4
.L_97:
        /*0208*/ 	.word	index@(_ZN7cutlass13device_kernelIN5flash11enable_sm90INS1_16FlashAttnFwdSm90INS1_25CollectiveMainloopFwdSm90ILi2EN4cute5tupleIJNS5_1CILi1EEES8_S8_EEENS6_IJNS7_ILi128EEESA_SA_EEELi128ENS_10bfloat16_tEfNS_4arch4Sm90ELb0ELb1ELb0ELb1ELb1ELb1ELb0ELb1ELb1ELb1ELb1ELb0EEENS1_21CollectiveEpilogueFwdISB_S9_SC_SE_Li256ELb1ELb1ELb1ELb0EEENS1_36VarlenDynamicPersistentTileSchedulerILi128ELi128ELi256ELi128ELb1ELb1ELb1ELb1ELb0ELb1EEEEEEEEEvNT_6ParamsE)
        /*020c*/ 	.word	0x00000000


	//----- nvinfo : EIATTR_REGCOUNT
	.align		4
.L_98:
        /*0210*/ 	.byte	0x04, 0x2f
        /*0212*/ 	.short	(.L_100 - .L_99)
	.align		4
.L_99:
        /*0214*/ 	.word	index@(_ZN7cutlass13device_kernelIN5flash11enable_sm90INS1_16FlashAttnFwdSm90INS1_25CollectiveMainloopFwdSm90ILi2EN4cute5tupleIJNS5_1CILi1EEES8_S8_EEENS6_IJNS7_ILi128EEESA_SA_EEELi128ENS_10bfloat16_tEfNS_4arch4Sm90ELb0ELb1ELb0ELb1ELb1ELb0ELb0ELb1ELb1ELb1ELb1ELb0EEENS1_21CollectiveEpilogueFwdISB_S9_SC_SE_Li256ELb1ELb1ELb1ELb0EEENS1_36VarlenDynamicPersistentTileSchedulerILi128ELi128ELi256ELi128ELb1ELb1ELb1ELb1ELb0ELb1EEEEEEEEEvNT_6ParamsE)
        /*0218*/ 	.word	0x00000004


	//----- nvinfo : EIATTR_FRAME_SIZE
	.align		4
.L_100:
        /*021c*/ 	.byte	0x04, 0x11
        /*021e*/ 	.short	(.L_102 - .L_101)
	.align		4
.L_101:
        /*0220*/ 	.word	index@(_ZN7cutlass13device_kernelIN5flash11enable_sm90INS1_16FlashAttnFwdSm90INS1_25CollectiveMainloopFwdSm90ILi2EN4cute5tupleIJNS5_1CILi1EEES8_S8_EEENS6_IJNS7_ILi128EEESA_SA_EEELi128ENS_10bfloat16_tEfNS_4arch4Sm90ELb0ELb1ELb0ELb1ELb1ELb0ELb0ELb1ELb1ELb1ELb1ELb0EEENS1_21CollectiveEpilogueFwdISB_S9_SC_SE_Li256ELb1ELb1ELb1ELb0EEENS1_36VarlenDynamicPersistentTileSchedulerILi128ELi128ELi256ELi128ELb1ELb1ELb1ELb1ELb0ELb1EEEEEEEEEvNT_6ParamsE)
        /*0224*/ 	.word	0x00000000


	//----- nvinfo : EIATTR_REGCOUNT
	.align		4
.L_102:
        /*0228*/ 	.byte	0x04, 0x2f
        /*022a*/ 	.short	(.L_104 - .L_103)
	.align		4
.L_103:
        /*022c*/ 	.word	index@(_ZN7cutlass13device_kernelIN5flash11enable_sm90INS1_16FlashAttnFwdSm90INS1_25CollectiveMainloopFwdSm90ILi2EN4cute5tupleIJNS5_1CILi1EEES8_S8_EEENS6_IJNS7_ILi128EEESA_SA_EEELi128ENS_10bfloat16_tEfNS_4arch4Sm90ELb0ELb1ELb0ELb0ELb1ELb0ELb0ELb1ELb1ELb1ELb1ELb0EEENS1_21CollectiveEpilogueFwdISB_S9_SC_SE_Li256ELb0ELb1ELb1ELb0EEENS1_19SingleTileSchedulerILb0ELb1ELb1ELi128EEEEEEEEEvNT_6ParamsE)
        /*0230*/ 	.word	0x00000004


	//----- nvinfo : EIATTR_FRAME_SIZE
	.align		4
.L_104:
        /*0234*/ 	.byte	0x04, 0x11
        /*0236*/ 	.short	(.L_106 - .L_105)
	.align		4
.L_105:
        /*0238*/ 	.word	index@(_ZN7cutlass13device_kernelIN5flash11enable_sm90INS1_16FlashAttnFwdSm90INS1_25CollectiveMainloopFwdSm90ILi2EN4cute5tupleIJNS5_1CILi1EEES8_S8_EEENS6_IJNS7_ILi128EEESA_SA_EEELi128ENS_10bfloat16_tEfNS_4arch4Sm90ELb0ELb1ELb0ELb0ELb1ELb0ELb0ELb1ELb1ELb1ELb1ELb0EEENS1_21CollectiveEpilogueFwdISB_S9_SC_SE_Li256ELb0ELb1ELb1ELb0EEENS1_19SingleTileSchedulerILb0ELb1ELb1ELi128EEEEEEEEEvNT_6ParamsE)
        /*023c*/ 	.word	0x00000000


	//----- nvinfo : EIATTR_REGCOUNT
	.align		4
.L_106:
        /*0240*/ 	.byte	0x04, 0x2f
        /*0242*/ 	.short	(.L_108 - .L_107)
	.align		4
.L_107:
        /*0244*/ 	.word	index@(_ZN7cutlass13device_kernelIN5flash11enable_sm90INS1_16FlashAttnFwdSm90INS1_25CollectiveMainloopFwdSm90ILi2EN4cute5tupleIJNS5_1CILi1EEES8_S8_EEENS6_IJNS7_ILi128EEESA_SA_EEELi128ENS_10bfloat16_tEfNS_4arch4Sm90ELb0ELb0ELb0ELb1ELb1ELb1ELb0ELb1ELb1ELb1ELb1ELb0EEENS1_21CollectiveEpilogueFwdISB_S9_SC_SE_Li256ELb1ELb1ELb1ELb0EEENS1_36VarlenDynamicPersistentTileSchedulerILi128ELi128ELi256ELi128ELb1ELb1ELb1ELb0ELb1ELb1EEEEEEEEEvNT_6ParamsE)
        /*0248*/ 	.word	0x00000004


	//----- nvinfo : EIATTR_FRAME_SIZE
	.align		4
.L_108:
        /*024c*/ 	.byte	0x04, 0x11
        /*024e*/ 	.short	(.L_110 - .L_109)
	.align		4
.L_109:
        /*0250*/ 	.word	index@(_ZN7cutlass13device_kernelIN5flash11enable_sm90INS1_16FlashAttnFwdSm90INS1_25CollectiveMainloopFwdSm90ILi2EN4cute5tupleIJNS5_1CILi1EEES8_S8_EEENS6_IJNS7_ILi128EEESA_SA_EEELi128ENS_10bfloat16_tEfNS_4arch4Sm90ELb0ELb0ELb0ELb1ELb1ELb1ELb0ELb1ELb1ELb1ELb1ELb0EEENS1_21CollectiveEpilogueFwdISB_S9_SC_SE_Li256ELb1ELb1ELb1ELb0EEENS1_36VarlenDynamicPersistentTileSchedulerILi128ELi128ELi256ELi128ELb1ELb1ELb1ELb0ELb1ELb1EEEEEEEEEvNT_6ParamsE)
        /*0254*/ 	.word	0x00000000


	//----- nvinfo : EIATTR_REGCOUNT
	.align		4
.L_110:
        /*0258*/ 	.byte	0x04, 0x2f
        /*025a*/ 	.short	(.L_112 - .L_111)
	.align		4
.L_111:
        /*025c*/ 	.word	index@(_ZN7cutlass13device_kernelIN5flash11enable_sm90INS1_16FlashAttnFwdSm90INS1_25CollectiveMainloopFwdSm90ILi2EN4cute5tupleIJNS5_1CILi1EEES8_S8_EEENS6_IJNS7_ILi128EEESA_SA_EEELi128ENS_10bfloat16_tEfNS_4arch4Sm90ELb0ELb0ELb0ELb1ELb1ELb0ELb0ELb1ELb1ELb1ELb1ELb0EEENS1_21CollectiveEpilogueFwdISB_S9_SC_SE_Li256ELb1ELb1ELb1ELb0EEENS1_36VarlenDynamicPersistentTileSchedulerILi128ELi128ELi256ELi128ELb1ELb1ELb1ELb0ELb1ELb1EEEEEEEEEvNT_6ParamsE)
        /*0260*/ 	.word	0x00000004


	//----- nvinfo : EIATTR_FRAME_SIZE
	.align		4
.L_112:
        /*0264*/ 	.byte	0x04, 0x11
        /*0266*/ 	.short	(.L_114 - .L_113)
	.align		4
.L_113:
        /*0268*/ 	.word	index@(_ZN7cutlass13device_kernelIN5flash11enable_sm90INS1_16FlashAttnFwdSm90INS1_25CollectiveMainloopFwdSm90ILi2EN4cute5tupleIJNS5_1CILi1EEES8_S8_EEENS6_IJNS7_ILi128EEESA_SA_EEELi128ENS_10bfloat16_tEfNS_4arch4Sm90ELb0ELb0ELb0ELb1ELb1ELb0ELb0ELb1ELb1ELb1ELb1ELb0EEENS1_21CollectiveEpilogueFwdISB_S9_SC_SE_Li256ELb1ELb1ELb1ELb0EEENS1_36VarlenDynamicPersistentTileSchedulerILi128ELi128ELi256ELi128ELb1ELb1ELb1ELb0ELb1ELb1EEEEEEEEEvNT_6ParamsE)
        /*026c*/ 	.word	0x00000000


	//----- nvinfo : EIATTR_REGCOUNT
	.align		4
.L_114:
        /*0270*/ 	.byte	0x04, 0x2f
        /*0272*/ 	.short	(.L_116 - .L_115)
	.align		4
.L_115:
        /*0274*/ 	.word	index@(_ZN7cutlass13device_kernelIN5flash11enable_sm90INS1_16FlashAttnFwdSm90INS1_25CollectiveMainloopFwdSm90ILi2EN4cute5tupleIJNS5_1CILi1EEES8_S8_EEENS6_IJNS7_ILi128EEESA_SA_EEELi128ENS_10bfloat16_tEfNS_4arch4Sm90ELb0ELb0ELb0ELb0ELb1ELb0ELb0ELb1ELb1ELb1ELb1ELb0EEENS1_21CollectiveEpilogueFwdISB_S9_SC_SE_Li256ELb0ELb1ELb1ELb0EEENS1_19SingleTileSchedulerILb0ELb1ELb1ELi128EEEEEEEEEvNT_6ParamsE)
        /*0278*/ 	.word	0x00000004


	//----- nvinfo : EIATTR_FRAME_SIZE
	.align		4
.L_116:
        /*027c*/ 	.byte	0x04, 0x11
        /*027e*/ 	.short	(.L_118 - .L_117)
	.align		4
.L_117:
        /*0280*/ 	.word	index@(_ZN7cutlass13device_kernelIN5flash11enable_sm90INS1_16FlashAttnFwdSm90INS1_25CollectiveMainloopFwdSm90ILi2EN4cute5tupleIJNS5_1CILi1EEES8_S8_EEENS6_IJNS7_ILi128EEESA_SA_EEELi128ENS_10bfloat16_tEfNS_4arch4Sm90ELb0ELb0ELb0ELb0ELb1ELb0ELb0ELb1ELb1ELb1ELb1ELb0EEENS1_21CollectiveEpilogueFwdISB_S9_SC_SE_Li256ELb0ELb1ELb1ELb0EEENS1_19SingleTileSchedulerILb0ELb1ELb1ELi128EEEEEEEEEvNT_6ParamsE)
        /*0284*/ 	.word	0x00000000


	//----- nvinfo : EIATTR_REGCOUNT
	.align		4
.L_118:
        /*0288*/ 	.byte	0x04, 0x2f
        /*028a*/ 	.short	(.L_120 - .L_119)
	.align		4
.L_119:
        /*028c*/ 	.word	index@(_ZN7cutlass13device_kernelIN5flash11enable_sm90INS1_16FlashAttnFwdSm90INS1_25CollectiveMainloopFwdSm90ILi2EN4cute5tupleIJNS5_1CILi1EEES8_S8_EEENS6_IJNS7_ILi128EEENS7_ILi96EEENS7_ILi192EEEEEELi192ENS_10bfloat16_tEfNS_4arch4Sm90ELb1ELb0ELb0ELb1ELb1ELb1ELb0ELb1ELb1ELb1ELb1ELb0EEENS1_21CollectiveEpilogueFwdINS6_IJSA_SC_SB_EEES9_SE_SG_Li256ELb1ELb1ELb1ELb0EEENS1_36VarlenDynamicPersistentTileSchedulerILi128ELi96ELi256ELi128ELb1ELb1ELb1ELb1ELb1ELb1EEEEEEEEEvNT_6ParamsE)
        /*0290*/ 	.word	0x00000004


	//----- nvinfo : EIATTR_FRAME_SIZE
	.align		4
.L_120:
        /*0294*/ 	.byte	0x04, 0x11
        /*0296*/ 	.short	(.L_122 - .L_121)
	.align		4
.L_121:
        /*0298*/ 	.word	index@(_ZN7cutlass13device_kernelIN5flash11enable_sm90INS1_16FlashAttnFwdSm90INS1_25CollectiveMainloopFwdSm90ILi2EN4cute5tupleIJNS5_1CILi1EEES8_S8_EEENS6_IJNS7_ILi128EEENS7_ILi96EEENS7_ILi192EEEEEELi192ENS_10bfloat16_tEfNS_4arch4Sm90ELb1ELb0ELb0ELb1ELb1ELb1ELb0ELb1ELb1ELb1ELb1ELb0EEENS1_21CollectiveEpilogueFwdINS6_IJSA_SC_SB_EEES9_SE_SG_Li256ELb1ELb1ELb1ELb0EEENS1_36VarlenDynamicPersistentTileSchedulerILi128ELi96ELi256ELi128ELb1ELb1ELb1ELb1ELb1ELb1EEEEEEEEEvNT_6ParamsE)
        /*029c*/ 	.word	0x00000000


	//----- nvinfo : EIATTR_REGCOUNT
	.align		4
.L_122:
        /*02a0*/ 	.byte	0x04, 0x2f
        /*02a2*/ 	.short	(.L_124 - .L_123)
	.align		4
.L_123:
        /*02a4*/ 	.word	index@(_ZN7cutlass13device_kernelIN5flash11enable_sm90INS1_16FlashAttnFwdSm90INS1_25CollectiveMainloopFwdSm90ILi2EN4cute5tupleIJNS5_1CILi1EEES8_S8_EEENS6_IJNS7_ILi128EEENS7_ILi96EEENS7_ILi192EEEEEELi192ENS_10bfloat16_tEfNS_4arch4Sm90ELb1ELb0ELb0ELb1ELb1ELb0ELb0ELb1ELb1ELb1ELb1ELb0EEENS1_21CollectiveEpilogueFwdINS6_IJSA_SC_SB_EEES9_SE_SG_Li256ELb1ELb1ELb1ELb0EEENS1_36VarlenDynamicPersistentTileSchedulerILi128ELi96ELi256ELi128ELb1ELb1ELb1ELb1ELb1ELb1EEEEEEEEEvNT_6ParamsE)
        /*02a8*/ 	.word	0x00000004


	//----- nvinfo : EIATTR_FRAME_SIZE
	.align		4
.L_124:
        /*02ac*/ 	.byte	0x04, 0x11
        /*02ae*/ 	.short	(.L_126 - .L_125)
	.align		4
.L_125:
        /*02b0*/ 	.word	index@(_ZN7cutlass13device_kernelIN5flash11enable_sm90INS1_16FlashAttnFwdSm90INS1_25CollectiveMainloopFwdSm90ILi2EN4cute5tupleIJNS5_1CILi1EEES8_S8_EEENS6_IJNS7_ILi128EEENS7_ILi96EEENS7_ILi192EEEEEELi192ENS_10bfloat16_tEfNS_4arch4Sm90ELb1ELb0ELb0ELb1ELb1ELb0ELb0ELb1ELb1ELb1ELb1ELb0EEENS1_21CollectiveEpilogueFwdINS6_IJSA_SC_SB_EEES9_SE_SG_Li256ELb1ELb1ELb1ELb0EEENS1_36VarlenDynamicPersistentTileSchedulerILi128ELi96ELi256ELi128ELb1ELb1ELb1ELb1ELb1ELb1EEEEEEEEEvNT_6ParamsE)
        /*02b4*/ 	.word	0x00000000


	//----- nvinfo : EIATTR_REGCOUNT
	.align		4
.L_126:
        /*02b8*/ 	.byte	0x04, 0x2f
        /*02ba*/ 	.short	(.L_128 - .L_127)
	.align		4
.L_127:
        /*02bc*/ 	.word	index@(_ZN7cutlass13device_kernelIN5flash11enable_sm90INS1_16FlashAttnFwdSm90INS1_25CollectiveMainloopFwdSm90ILi2EN4cute5tupleIJNS5_1CILi1EEES8_S8_EEENS6_IJNS7_ILi128EEENS7_ILi96EEENS7_ILi192EEEEEELi192ENS_10bfloat16_tEfNS_4arch4Sm90ELb1ELb0ELb0ELb0ELb1ELb0ELb0ELb1ELb1ELb1ELb1ELb0EEENS1_21CollectiveEpilogueFwdINS6_IJSA_SC_SB_EEES9_SE_SG_Li256ELb0ELb1ELb1ELb0EEENS1_19SingleTileSchedulerILb0ELb1ELb1ELi128EEEEEEEEEvNT_6ParamsE)
        /*02c0*/ 	.word	0x00000004


	//----- nvinfo : EIATTR_FRAME_SIZE
	.align		4
.L_128:
        /*02c4*/ 	.byte	0x04, 0x11
        /*02c6*/ 	.short	(.L_130 - .L_129)
	.align		4
.L_129:
        /*02c8*/ 	.word	index@(_ZN7cutlass13device_kernelIN5flash11enable_sm90INS1_16FlashAttnFwdSm90INS1_25CollectiveMainloopFwdSm90ILi2EN4cute5tupleIJNS5_1CILi1EEES8_S8_EEENS6_IJNS7_ILi128EEENS7_ILi96EEENS7_ILi192EEEEEELi192ENS_10bfloat16_tEfNS_4arch4Sm90ELb1ELb0ELb0ELb0ELb1ELb0ELb0ELb1ELb1ELb1ELb1ELb0EEENS1_21CollectiveEpilogueFwdINS6_IJSA_SC_SB_EEES9_SE_SG_Li256ELb0ELb1ELb1ELb0EEENS1_19SingleTileSchedulerILb0ELb1ELb1ELi128EEEEEEEEEvNT_6ParamsE)
        /*02cc*/ 	.word	0x00000000


	//----- nvinfo : EIATTR_REGCOUNT
	.align		4
.L_130:
        /*02d0*/ 	.byte	0x04, 0x2f
        /*02d2*/ 	.short	(.L_132 - .L_131)
	.align		4
.L_131:
        /*02d4*/ 	.word	index@(_ZN7cutlass13device_kernelIN5flash11enable_sm90INS1_16FlashAttnFwdSm90INS1_25CollectiveMainloopFwdSm90ILi2EN4cute5tupleIJNS5_1CILi1EEES8_S8_EEENS6_IJNS7_ILi128EEENS7_ILi96EEENS7_ILi192EEEEEELi192ENS_10bfloat16_tEfNS_4arch4Sm90ELb0ELb1ELb0ELb1ELb1ELb1ELb0ELb1ELb1ELb1ELb1ELb0EEENS1_21CollectiveEpilogueFwdINS6_IJSA_SC_SB_EEES9_SE_SG_Li256ELb1ELb1ELb1ELb0EEENS1_36VarlenDynamicPersistentTileSchedulerILi128ELi96ELi256ELi128ELb1ELb1ELb1ELb1ELb0ELb1EEEEEEEEEvNT_6ParamsE)
        /*02d8*/ 	.word	0x00000004


	//----- nvinfo : EIATTR_FRAME_SIZE
	.align		4
.L_132:
        /*02dc*/ 	.byte	0x04, 0x11
        /*02de*/ 	.short	(.L_134 - .L_133)
	.align		4
.L_133:
        /*02e0*/ 	.word	index@(_ZN7cutlass13device_kernelIN5flash11enable_sm90INS1_16FlashAttnFwdSm90INS1_25CollectiveMainloopFwdSm90ILi2EN4cute5tupleIJNS5_1CILi1EEES8_S8_EEENS6_IJNS7_ILi128EEENS7_ILi96EEENS7_ILi192EEEEEELi192ENS_10bfloat16_tEfNS_4arch4Sm90ELb0ELb1ELb0ELb1ELb1ELb1ELb0ELb1ELb1ELb1ELb1ELb0EEENS1_21CollectiveEpilogueFwdINS6_IJSA_SC_SB_EEES9_SE_SG_Li256ELb1ELb1ELb1ELb0EEENS1_36VarlenDynamicPersistentTileSchedulerILi128ELi96ELi256ELi128ELb1ELb1ELb1ELb1ELb0ELb1EEEEEEEEEvNT_6ParamsE)
        /*02e4*/ 	.word	0x00000000


	//----- nvinfo : EIATTR_REGCOUNT
	.align		4
.L_134:
        /*02e8*/ 	.byte	0x04, 0x2f
        /*02ea*/ 	.short	(.L_136 - .L_135)
	.align		4
.L_135:
        /*02ec*/ 	.word	index@(_ZN7cutlass13device_kernelIN5flash11enable_sm90INS1_16FlashAttnFwdSm90INS1_25CollectiveMainloopFwdSm90ILi2EN4cute5tupleIJNS5_1CILi1EEES8_S8_EEENS6_IJNS7_ILi128EEENS7_ILi96EEENS7_ILi192EEEEEELi192ENS_10bfloat16_tEfNS_4arch4Sm90ELb0ELb1ELb0ELb1ELb1ELb0ELb0ELb1ELb1ELb1ELb1ELb0EEENS1_21CollectiveEpilogueFwdINS6_IJSA_SC_SB_EEES9_SE_SG_Li256ELb1ELb1ELb1ELb0EEENS1_36VarlenDynamicPersistentTileSchedulerILi128ELi96ELi256ELi128ELb1ELb1ELb1ELb1ELb0ELb1EEEEEEEEEvNT_6ParamsE)
        /*02f0*/ 	.word	0x00000004


	//----- nvinfo : EIATTR_FRAME_SIZE
	.align		4
.L_136:
        /*02f4*/ 	.byte	0x04, 0x11
        /*02f6*/ 	.short	(.L_138 - .L_137)
	.align		4
.L_137:
        /*02f8*/ 	.word	index@(_ZN7cutlass13device_kernelIN5flash11enable_sm90INS1_16FlashAttnFwdSm90INS1_25CollectiveMainloopFwdSm90ILi2EN4cute5tupleIJNS5_1CILi1EEES8_S8_EEENS6_IJNS7_ILi128EEENS7_ILi96EEENS7_ILi192EEEEEELi192ENS_10bfloat16_tEfNS_4arch4Sm90ELb0ELb1ELb0ELb1ELb1ELb0ELb0ELb1ELb1ELb1ELb1ELb0EEENS1_21CollectiveEpilogueFwdINS6_IJSA_SC_SB_EEES9_SE_SG_Li256ELb1ELb1ELb1ELb0EEENS1_36VarlenDynamicPersistentTileSchedulerILi128ELi96ELi256ELi128ELb1ELb1ELb1ELb1ELb0ELb1EEEEEEEEEvNT_6ParamsE)
        /*02fc*/ 	.word	0x00000000


	//----- nvinfo : EIATTR_REGCOUNT
	.align		4
.L_138:
        /*0300*/ 	.byte	0x04, 0x2f
        /*0302*/ 	.short	(.L_140 - .L_139)
	.align		4
.L_139:
        /*0304*/ 	.word	index@(_ZN7cutlass13device_kernelIN5flash11enable_sm90INS1_16FlashAttnFwdSm90INS1_25CollectiveMainloopFwdSm90ILi2EN4cute5tupleIJNS5_1CILi1EEES8_S8_EEENS6_IJNS7_ILi128EEENS7_ILi96EEENS7_ILi192EEEEEELi192ENS_10bfloat16_tEfNS_4arch4Sm90ELb0ELb1ELb0ELb0ELb1ELb0ELb0ELb1ELb1ELb1ELb1ELb0EEENS1_21CollectiveEpilogueFwdINS6_IJSA_SC_SB_EEES9_SE_SG_Li256ELb0ELb1ELb1ELb0EEENS1_19SingleTileSchedulerILb0ELb1ELb1ELi128EEEEEEEEEvNT_6ParamsE)
        /*0308*/ 	.word	0x00000004


	//----- nvinfo : EIATTR_FRAME_SIZE
	.align		4
.L_140:
        /*030c*/ 	.byte	0x04, 0x11
        /*030e*/ 	.short	(.L_142 - .L_141)
	.align		4
.L_141:
        /*0310*/ 	.word	index@(_ZN7cutlass13device_kernelIN5flash11enable_sm90INS1_16FlashAttnFwdSm90INS1_25CollectiveMainloopFwdSm90ILi2EN4cute5tupleIJNS5_1CILi1EEES8_S8_EEENS6_IJNS7_ILi128EEENS7_ILi96EEENS7_ILi192EEEEEELi192ENS_10bfloat16_tEfNS_4arch4Sm90ELb0ELb1ELb0ELb0ELb1ELb0ELb0ELb1ELb1ELb1ELb1ELb0EEENS1_21CollectiveEpilogueFwdINS6_IJSA_SC_SB_EEES9_SE_SG_Li256ELb0ELb1ELb1ELb0EEENS1_19SingleTileSchedulerILb0ELb1ELb1ELi128EEEEEEEEEvNT_6ParamsE)
        /*0314*/ 	.word	0x00000000


	//----- nvinfo : EIATTR_REGCOUNT
	.align		4
.L_142:
        /*0318*/ 	.byte	0x04, 0x2f
        /*031a*/ 	.short	(.L_144 - .L_143)
	.align		4
.L_143:
        /*031c*/ 	.word	index@(_ZN7cutlass13device_kernelIN5flash11enable_sm90INS1_16FlashAttnFwdSm90INS1_25CollectiveMainloopFwdSm90ILi2EN4cute5tupleIJNS5_1CILi1EEES8_S8_EEENS6_IJNS7_ILi128EEENS7_ILi96EEENS7_ILi192EEEEEELi192ENS_10bfloat16_tEfNS_4arch4Sm90ELb0ELb0ELb0ELb1ELb1ELb1ELb0ELb1ELb1ELb1ELb1ELb0EEENS1_21CollectiveEpilogueFwdINS6_IJSA_SC_SB_EEES9_SE_SG_Li256ELb1ELb1ELb1ELb0EEENS1_36VarlenDynamicPersistentTileSchedulerILi128ELi96ELi256ELi128ELb1ELb1ELb1ELb0ELb1ELb1EEEEEEEEEvNT_6ParamsE)
        /*0320*/ 	.word	0x00000004


	//----- nvinfo : EIATTR_FRAME_SIZE
	.align		4
.L_144:
        /*0324*/ 	.byte	0x04, 0x11
        /*0326*/ 	.short	(.L_146 - .L_145)
	.align		4
.L_145:
        /*0328*/ 	.word	index@(_ZN7cutlass13device_kernelIN5flash11enable_sm90INS1_16FlashAttnFwdSm90INS1_25CollectiveMainloopFwdSm90ILi2EN4cute5tupleIJNS5_1CILi1EEES8_S8_EEENS6_IJNS7_ILi128EEENS7_ILi96EEENS7_ILi192EEEEEELi192ENS_10bfloat16_tEfNS_4arch4Sm90ELb0ELb0ELb0ELb1ELb1ELb1ELb0ELb1ELb1ELb1ELb1ELb0EEENS1_21CollectiveEpilogueFwdINS6_IJSA_SC_SB_EEES9_SE_SG_Li256ELb1ELb1ELb1ELb0EEENS1_36VarlenDynamicPersistentTileSchedulerILi128ELi96ELi256ELi128ELb1ELb1ELb1ELb0ELb1ELb1EEEEEEEEEvNT_6ParamsE)
        /*032c*/ 	.word	0x00000000


	//----- nvinfo : EIATTR_REGCOUNT
	.align		4
.L_146:
        /*0330*/ 	.byte	0x04, 0x2f
        /*0332*/ 	.short	(.L_148 - .L_147)
	.align		4
.L_147:
        /*0334*/ 	.word	index@(_ZN7cutlass13device_kernelIN5flash11enable_sm90INS1_16FlashAttnFwdSm90INS1_25CollectiveMainloopFwdSm90ILi2EN4cute5tupleIJNS5_1CILi1EEES8_S8_EEENS6_IJNS7_ILi128EEENS7_ILi96EEENS7_ILi192EEEEEELi192ENS_10bfloat16_tEfNS_4arch4Sm90ELb0ELb0ELb0ELb1ELb1ELb0ELb0ELb1ELb1ELb1ELb1ELb0EEENS1_21CollectiveEpilogueFwdINS6_IJSA_SC_SB_EEES9_SE_SG_Li256ELb1ELb1ELb1ELb0EEENS1_36VarlenDynamicPersistentTileSchedulerILi128ELi96ELi256ELi128ELb1ELb1ELb1ELb0ELb1ELb1EEEEEEEEEvNT_6ParamsE)
        /*0338*/ 	.word	0x00000004


	//----- nvinfo : EIATTR_FRAME_SIZE
	.align		4
.L_148:
        /*033c*/ 	.byte	0x04, 0x11
        /*033e*/ 	.short	(.L_150 - .L_149)
	.align		4
.L_149:
        /*0340*/ 	.word	index@(_ZN7cutlass13device_kernelIN5flash11enable_sm90INS1_16FlashAttnFwdSm90INS1_25CollectiveMainloopFwdSm90ILi2EN4cute5tupleIJNS5_1CILi1EEES8_S8_EEENS6_IJNS7_ILi128EEENS7_ILi96EEENS7_ILi192EEEEEELi192ENS_10bfloat16_tEfNS_4arch4Sm90ELb0ELb0ELb0ELb1ELb1ELb0ELb0ELb1ELb1ELb1ELb1ELb0EEENS1_21CollectiveEpilogueFwdINS6_IJSA_SC_SB_EEES9_SE_SG_Li256ELb1ELb1ELb1ELb0EEENS1_36VarlenDynamicPersistentTileSchedulerILi128ELi96ELi256ELi128ELb1ELb1ELb1ELb0ELb1ELb1EEEEEEEEEvNT_6ParamsE)
        /*0344*/ 	.word	0x00000000


	//----- nvinfo : EIATTR_REGCOUNT
	.align		4
.L_150:
        /*0348*/ 	.byte	0x04, 0x2f
        /*034a*/ 	.short	(.L_152 - .L_151)
	.align		4
.L_151:
        /*034c*/ 	.word	index@(_ZN7cutlass13device_kernelIN5flash11enable_sm90INS1_16FlashAttnFwdSm90INS1_25CollectiveMainloopFwdSm90ILi2EN4cute5tupleIJNS5_1CILi1EEES8_S8_EEENS6_IJNS7_ILi128EEENS7_ILi96EEENS7_ILi192EEEEEELi192ENS_10bfloat16_tEfNS_4arch4Sm90ELb0ELb0ELb0ELb0ELb1ELb0ELb0ELb1ELb1ELb1ELb1ELb0EEENS1_21CollectiveEpilogueFwdINS6_IJSA_SC_SB_EEES9_SE_SG_Li256ELb0ELb1ELb1ELb0EEENS1_19SingleTileSchedulerILb0ELb1ELb1ELi128EEEEEEEEEvNT_6ParamsE)
        /*0350*/ 	.word	0x00000004


	//----- nvinfo : EIATTR_FRAME_SIZE
	.align		4
.L_152:
        /*0354*/ 	.byte	0x04, 0x11
        /*0356*/ 	.short	(.L_154 - .L_153)
	.align		4
.L_153:
        /*0358*/ 	.word	index@(_ZN7cutlass13device_kernelIN5flash11enable_sm90INS1_16FlashAttnFwdSm90INS1_25CollectiveMainloopFwdSm90ILi2EN4cute5tupleIJNS5_1CILi1EEES8_S8_EEENS6_IJNS7_ILi128EEENS7_ILi96EEENS7_ILi192EEEEEELi192ENS_10bfloat16_tEfNS_4arch4Sm90ELb0ELb0ELb0ELb0ELb1ELb0ELb0ELb1ELb1ELb1ELb1ELb0EEENS1_21CollectiveEpilogueFwdINS6_IJSA_SC_SB_EEES9_SE_SG_Li256ELb0ELb1ELb1ELb0EEENS1_19SingleTileSchedulerILb0ELb1ELb1ELi128EEEEEEEEEvNT_6ParamsE)
        /*035c*/ 	.word	0x00000000


	//----- nvinfo : EIATTR_REGCOUNT
	.align		4
.L_154:
        /*0360*/ 	.byte	0x04, 0x2f
        /*0362*/ 	.short	(.L_156 - .L_155)
	.align		4
.L_155:
        /*0364*/ 	.word	index@(_ZN7cutlass13device_kernelIN5flash11enable_sm90INS1_16FlashAttnFwdSm90INS1_25CollectiveMainloopFwdSm90ILi2EN4cute5tupleIJNS5_1CILi1EEES8_S8_EEENS6_IJNS7_ILi128EEENS7_ILi80EEENS7_ILi256EEEEEELi256ENS_10bfloat16_tEfNS_4arch4Sm90ELb1ELb0ELb0ELb1ELb1ELb1ELb0ELb1ELb1ELb1ELb1ELb0EEENS1_21CollectiveEpilogueFwdINS6_IJSA_SC_SB_EEES9_SE_SG_Li256ELb1ELb1ELb1ELb0EEENS1_36VarlenDynamicPersistentTileSchedulerILi128ELi80ELi256ELi128ELb1ELb1ELb1ELb1ELb1ELb1EEEEEEEEEvNT_6ParamsE)
        /*0368*/ 	.word	0x00000004


	//----- nvinfo : EIATTR_FRAME_SIZE
	.align		4
.L_156:
        /*036c*/ 	.byte	0x04, 0x11
        /*036e*/ 	.short	(.L_158 - .L_157)
	.align		4
.L_157:
        /*0370*/ 	.word	index@(_ZN7cutlass13device_kernelIN5flash11enable_sm90INS1_16FlashAttnFwdSm90INS1_25CollectiveMainloopFwdSm90ILi2EN4cute5tupleIJNS5_1CILi1EEES8_S8_EEENS6_IJNS7_ILi128EEENS7_ILi80EEENS7_ILi256EEEEEELi256ENS_10bfloat16_tEfNS_4arch4Sm90ELb1ELb0ELb0ELb1ELb1ELb1ELb0ELb1ELb1ELb1ELb1ELb0EEENS1_21CollectiveEpilogueFwdINS6_IJSA_SC_SB_EEES9_SE_SG_Li256ELb1ELb1ELb1ELb0EEENS1_36VarlenDynamicPersistentTileSchedulerILi128ELi80ELi256ELi128ELb1ELb1ELb1ELb1ELb1ELb1EEEEEEEEEvNT_6ParamsE)
        /*0374*/ 	.word	0x00000000


	//----- nvinfo : EIATTR_REGCOUNT
	.align		4
.L_158:
        /*0378*/ 	.byte	0x04, 0x2f
        /*037a*/ 	.short	(.L_160 - .L_159)
	.align		4
.L_159:
        /*037c*/ 	.word	index@(_ZN7cutlass13device_kernelIN5flash11enable_sm90INS1_16FlashAttnFwdSm90INS1_25CollectiveMainloopFwdSm90ILi2EN4cute5tupleIJNS5_1CILi1EEES8_S8_EEENS6_IJNS7_ILi128EEENS7_ILi80EEENS7_ILi256EEEEEELi256ENS_10bfloat16_tEfNS_4arch4Sm90ELb1ELb0ELb0ELb1ELb1ELb0ELb0ELb1ELb1ELb1ELb1ELb0EEENS1_21CollectiveEpilogueFwdINS6_IJSA_SC_SB_EEES9_SE_SG_Li256ELb1ELb1ELb1ELb0EEENS1_36VarlenDynamicPersistentTileSchedulerILi128ELi80ELi256ELi128ELb1ELb1ELb1ELb1ELb1ELb1EEEEEEEEEvNT_6ParamsE)
        /*0380*/ 	.word	0x00000004


	//----- nvinfo : EIATTR_FRAME_SIZE
	.align		4
.L_160:
        /*0384*/ 	.byte	0x04, 0x11
        /*0386*/ 	.short	(.L_162 - .L_161)
	.align		4
.L_161:
        /*0388*/ 	.word	index@(_ZN7cutlass13device_kernelIN5flash11enable_sm90INS1_16FlashAttnFwdSm90INS1_25CollectiveMainloopFwdSm90ILi2EN4cute5tupleIJNS5_1CILi1EEES8_S8_EEENS6_IJNS7_ILi128EEENS7_ILi80EEENS7_ILi256EEEEEELi256ENS_10bfloat16_tEfNS_4arch4Sm90ELb1ELb0ELb0ELb1ELb1ELb0ELb0ELb1ELb1ELb1ELb1ELb0EEENS1_21CollectiveEpilogueFwdINS6_IJSA_SC_SB_EEES9_SE_SG_Li256ELb1ELb1ELb1ELb0EEENS1_36VarlenDynamicPersistentTileSchedulerILi128ELi80ELi256ELi128ELb1ELb1ELb1ELb1ELb1ELb1EEEEEEEEEvNT_6ParamsE)
        /*038c*/ 	.word	0x00000000


	//----- nvinfo : EIATTR_REGCOUNT
	.align		4
.L_162:
        /*0390*/ 	.byte	0x04, 0x2f
        /*0392*/ 	.short	(.L_164 - .L_163)
	.align		4
.L_163:
        /*0394*/ 	.word	index@(_ZN7cutlass13device_kernelIN5flash11enable_sm90INS1_16FlashAttnFwdSm90INS1_25CollectiveMainloopFwdSm90ILi2EN4cute5tupleIJNS5_1CILi1EEES8_S8_EEENS6_IJNS7_ILi128EEENS7_ILi80EEENS7_ILi256EEEEEELi256ENS_10bfloat16_tEfNS_4arch4Sm90ELb1ELb0ELb0ELb0ELb1ELb0ELb0ELb1ELb1ELb1ELb1ELb0EEENS1_21CollectiveEpilogueFwdINS6_IJSA_SC_SB_EEES9_SE_SG_Li256ELb0ELb1ELb1ELb0EEENS1_19SingleTileSchedulerILb0ELb1ELb1ELi128EEEEEEEEEvNT_6ParamsE)
        /*0398*/ 	.word	0x00000004


	//----- nvinfo : EIATTR_FRAME_SIZE
	.align		4
.L_164:
        /*039c*/ 	.byte	0x04, 0x11
        /*039e*/ 	.short	(.L_166 - .L_165)
	.align		4
.L_165:
        /*03a0*/ 	.word	index@(_ZN7cutlass13device_kernelIN5flash11enable_sm90INS1_16FlashAttnFwdSm90INS1_25CollectiveMainloopFwdSm90ILi2EN4cute5tupleIJNS5_1CILi1EEES8_S8_EEENS6_IJNS7_ILi128EEENS7_ILi80EEENS7_ILi256EEEEEELi256ENS_10bfloat16_tEfNS_4arch4Sm90ELb1ELb0ELb0ELb0ELb1ELb0ELb0ELb1ELb1ELb1ELb1ELb0EEENS1_21CollectiveEpilogueFwdINS6_IJSA_SC_SB_EEES9_SE_SG_Li256ELb0ELb1ELb1ELb0EEENS1_19SingleTileSchedulerILb0ELb1ELb1ELi128EEEEEEEEEvNT_6ParamsE)
        /*03a4*/ 	.word	0x00000000


	//----- nvinfo : EIATTR_REGCOUNT
	.align		4
.L_166:
        /*03a8*/ 	.byte	0x04, 0x2f
        /*03aa*/ 	.short	(.L_168 - .L_167)
	.align		4
.L_167:
        /*03ac*/ 	.word	index@(_ZN7cutlass13device_kernelIN5flash11enable_sm90INS1_16FlashAttnFwdSm90INS1_25CollectiveMainloopFwdSm90ILi2EN4cute5tupleIJNS5_1CILi1EEES8_S8_EEENS6_IJNS7_ILi128EEENS7_ILi64EEENS7_ILi256EEEEEELi256ENS_10bfloat16_tEfNS_4arch4Sm90ELb0ELb1ELb0ELb1ELb1ELb1ELb0ELb1ELb1ELb1ELb1ELb0EEENS1_21CollectiveEpilogueFwdINS6_IJSA_SC_SB_EEES9_SE_SG_Li256ELb1ELb1ELb1ELb0EEENS1_36VarlenDynamicPersistentTileSchedulerILi128ELi64ELi256ELi128ELb1ELb1ELb1ELb1ELb0ELb1EEEEEEEEEvNT_6ParamsE)
        /*03b0*/ 	.word	0x00000004


	//----- nvinfo : EIATTR_FRAME_SIZE
	.align		4
.L_168:
        /*03b4*/ 	.byte	0x04, 0x11
        /*03b6*/ 	.short	(.L_170 - .L_169)
	.align		4
.L_169:
        /*03b8*/ 	.word	index@(_ZN7cutlass13device_kernelIN5flash11enable_sm90INS1_16FlashAttnFwdSm90INS1_25CollectiveMainloopFwdSm90ILi2EN4cute5tupleIJNS5_1CILi1EEES8_S8_EEENS6_IJNS7_ILi128EEENS7_ILi64EEENS7_ILi256EEEEEELi256ENS_10bfloat16_tEfNS_4arch4Sm90ELb0ELb1ELb0ELb1ELb1ELb1ELb0ELb1ELb1ELb1ELb1ELb0EEENS1_21CollectiveEpilogueFwdINS6_IJSA_SC_SB_EEES9_SE_SG_Li256ELb1ELb1ELb1ELb0EEENS1_36VarlenDynamicPersistentTileSchedulerILi128ELi64ELi256ELi128ELb1ELb1ELb1ELb1ELb0ELb1EEEEEEEEEvNT_6ParamsE)
        /*03bc*/ 	.word	0x00000000


	//----- nvinfo : EIATTR_REGCOUNT
	.align		4
.L_170:
        /*03c0*/ 	.byte	0x04, 0x2f
        /*03c2*/ 	.short	(.L_172 - .L_171)
	.align		4
.L_171:
        /*03c4*/ 	.word	index@(_ZN7cutlass13device_kernelIN5flash11enable_sm90INS1_16FlashAttnFwdSm90INS1_25CollectiveMainloopFwdSm90ILi2EN4cute5tupleIJNS5_1CILi1EEES8_S8_EEENS6_IJNS7_ILi128EEENS7_ILi64EEENS7_ILi256EEEEEELi256ENS_10bfloat16_tEfNS_4arch4Sm90ELb0ELb1ELb0ELb1ELb1ELb0ELb0ELb1ELb1ELb1ELb1ELb0EEENS1_21CollectiveEpilogueFwdINS6_IJSA_SC_SB_EEES9_SE_SG_Li256ELb1ELb1ELb1ELb0EEENS1_36VarlenDynamicPersistentTileSchedulerILi128ELi64ELi256ELi128ELb1ELb1ELb1ELb1ELb0ELb1EEEEEEEEEvNT_6ParamsE)
        /*03c8*/ 	.word	0x00000004


	//----- nvinfo : EIATTR_FRAME_SIZE
	.align		4
.L_172:
        /*03cc*/ 	.byte	0x04, 0x11
        /*03ce*/ 	.short	(.L_174 - .L_173)
	.align		4
.L_173:
        /*03d0*/ 	.word	index@(_ZN7cutlass13device_kernelIN5flash11enable_sm90INS1_16FlashAttnFwdSm90INS1_25CollectiveMainloopFwdSm90ILi2EN4cute5tupleIJNS5_1CILi1EEES8_S8_EEENS6_IJNS7_ILi128EEENS7_ILi64EEENS7_ILi256EEEEEELi256ENS_10bfloat16_tEfNS_4arch4Sm90ELb0ELb1ELb0ELb1ELb1ELb0ELb0ELb1ELb1ELb1ELb1ELb0EEENS1_21CollectiveEpilogueFwdINS6_IJSA_SC_SB_EEES9_SE_SG_Li256ELb1ELb1ELb1ELb0EEENS1_36VarlenDynamicPersistentTileSchedulerILi128ELi64ELi256ELi128ELb1ELb1ELb1ELb1ELb0ELb1EEEEEEEEEvNT_6ParamsE)
        /*03d4*/ 	.word	0x00000000


	//----- nvinfo : EIATTR_REGCOUNT
	.align		4
.L_174:
        /*03d8*/ 	.byte	0x04, 0x2f
        /*03da*/ 	.short	(.L_176 - .L_175)
	.align		4
.L_175:
        /*03dc*/ 	.word	index@(_ZN7cutlass13device_kernelIN5flash11enable_sm90INS1_16FlashAttnFwdSm90INS1_25CollectiveMainloopFwdSm90ILi2EN4cute5tupleIJNS5_1CILi1EEES8_S8_EEENS6_IJNS7_ILi128EEENS7_ILi64EEENS7_ILi256EEEEEELi256ENS_10bfloat16_tEfNS_4arch4Sm90ELb0ELb1ELb0ELb0ELb1ELb0ELb0ELb1ELb1ELb1ELb1ELb0EEENS1_21CollectiveEpilogueFwdINS6_IJSA_SC_SB_EEES9_SE_SG_Li256ELb0ELb1ELb1ELb0EEENS1_19SingleTileSchedulerILb0ELb1ELb1ELi128EEEEEEEEEvNT_6ParamsE)
        /*03e0*/ 	.word	0x00000004


	//----- nvinfo : EIATTR_FRAME_SIZE
	.align		4
.L_176:
        /*03e4*/ 	.byte	0x04, 0x11
        /*03e6*/ 	.short	(.L_178 - .L_177)
	.align		4
.L_177:
        /*03e8*/ 	.word	index@(_ZN7cutlass13device_kernelIN5flash11enable_sm90INS1_16FlashAttnFwdSm90INS1_25CollectiveMainloopFwdSm90ILi2EN4cute5tupleIJNS5_1CILi1EEES8_S8_EEENS6_IJNS7_ILi128EEENS7_ILi64EEENS7_ILi256EEEEEELi256ENS_10bfloat16_tEfNS_4arch4Sm90ELb0ELb1ELb0ELb0ELb1ELb0ELb0ELb1ELb1ELb1ELb1ELb0EEENS1_21CollectiveEpilogueFwdINS6_IJSA_SC_SB_EEES9_SE_SG_Li256ELb0ELb1ELb1ELb0EEENS1_19SingleTileSchedulerILb0ELb1ELb1ELi128EEEEEEEEEvNT_6ParamsE)
        /*03ec*/ 	.word	0x00000000


	//----- nvinfo : EIATTR_REGCOUNT
	.align		4
.L_178:
        /*03f0*/ 	.byte	0x04, 0x2f
        /*03f2*/ 	.short	(.L_180 - .L_179)
	.align		4
.L_179:
        /*03f4*/ 	.word	index@(_ZN7cutlass13device_kernelIN5flash11enable_sm90INS1_16FlashAttnFwdSm90INS1_25CollectiveMainloopFwdSm90ILi2EN4cute5tupleIJNS5_1CILi1EEES8_S8_EEENS6_IJNS7_ILi128EEENS7_ILi80EEENS7_ILi256EEEEEELi256ENS_10bfloat16_tEfNS_4arch4Sm90ELb0ELb0ELb0ELb1ELb1ELb1ELb0ELb1ELb1ELb1ELb1ELb0EEENS1_21CollectiveEpilogueFwdINS6_IJSA_SC_SB_EEES9_SE_SG_Li256ELb1ELb1ELb1ELb0EEENS1_36VarlenDynamicPersistentTileSchedulerILi128ELi80ELi256ELi128ELb1ELb1ELb1ELb0ELb1ELb1EEEEEEEEEvNT_6ParamsE)
        /*03f8*/ 	.word	0x00000004


	//----- nvinfo : EIATTR_FRAME_SIZE
	.align		4
.L_180:
        /*03fc*/ 	.byte	0x04, 0x11
        /*03fe*/ 	.short	(.L_182 - .L_181)
	.align		4
.L_181:
        /*0400*/ 	.word	index@(_ZN7cutlass13device_kernelIN5flash11enable_sm90INS1_16FlashAttnFwdSm90INS1_25CollectiveMainloopFwdSm90ILi2EN4cute5tupleIJNS5_1CILi1EEES8_S8_EEENS6_IJNS7_ILi128EEENS7_ILi80EEENS7_ILi256EEEEEELi256ENS_10bfloat16_tEfNS_4arch4Sm90ELb0ELb0ELb0ELb1ELb1ELb1ELb0ELb1ELb1ELb1ELb1ELb0EEENS1_21CollectiveEpilogueFwdINS6_IJSA_SC_SB_EEES9_SE_SG_Li256ELb1ELb1ELb1ELb0EEENS1_36VarlenDynamicPersistentTileSchedulerILi128ELi80ELi256ELi128ELb1ELb1ELb1ELb0ELb1ELb1EEEEEEEEEvNT_6ParamsE)
        /*0404*/ 	.word	0x00000000


	//----- nvinfo : EIATTR_REGCOUNT
	.align		4
.L_182:
        /*0408*/ 	.byte	0x04, 0x2f
        /*040a*/ 	.short	(.L_184 - .L_183)
	.align		4
.L_183:
        /*040c*/ 	.word	index@(_ZN7cutlass13device_kernelIN5flash11enable_sm90INS1_16FlashAttnFwdSm90INS1_25CollectiveMainloopFwdSm90ILi2EN4cute5tupleIJNS5_1CILi1EEES8_S8_EEENS6_IJNS7_ILi128EEENS7_ILi80EEENS7_ILi256EEEEEELi256ENS_10bfloat16_tEfNS_4arch4Sm90ELb0ELb0ELb0ELb1ELb1ELb0ELb0ELb1ELb1ELb1ELb1ELb0EEENS1_21CollectiveEpilogueFwdINS6_IJSA_SC_SB_EEES9_SE_SG_Li256ELb1ELb1ELb1ELb0EEENS1_36VarlenDynamicPersistentTileSchedulerILi128ELi80ELi256ELi128ELb1ELb1ELb1ELb0ELb1ELb1EEEEEEEEEvNT_6ParamsE)
        /*0410*/ 	.word	0x00000004


	//----- nvinfo : EIATTR_FRAME_SIZE
	.align		4
.L_184:
        /*0414*/ 	.byte	0x04, 0x11
        /*0416*/ 	.short	(.L_186 - .L_185)
	.align		4
.L_185:
        /*0418*/ 	.word	index@(_ZN7cutlass13device_kernelIN5flash11enable_sm90INS1_16FlashAttnFwdSm90INS1_25CollectiveMainloopFwdSm90ILi2EN4cute5tupleIJNS5_1CILi1EEES8_S8_EEENS6_IJNS7_ILi128EEENS7_ILi80EEENS7_ILi256EEEEEELi256ENS_10bfloat16_tEfNS_4arch4Sm90ELb0ELb0ELb0ELb1ELb1ELb0ELb0ELb1ELb1ELb1ELb1ELb0EEENS1_21CollectiveEpilogueFwdINS6_IJSA_SC_SB_EEES9_SE_SG_Li256ELb1ELb1ELb1ELb0EEENS1_36VarlenDynamicPersistentTileSchedulerILi128ELi80ELi256ELi128ELb1ELb1ELb1ELb0ELb1ELb1EEEEEEEEEvNT_6ParamsE)
        /*041c*/ 	.word	0x00000000


	//----- nvinfo : EIATTR_REGCOUNT
	.align		4
.L_186:
        /*0420*/ 	.byte	0x04, 0x2f
        /*0422*/ 	.short	(.L_188 - .L_187)
	.align		4
.L_187:
        /*0424*/ 	.word	index@(_ZN7cutlass13device_kernelIN5flash11enable_sm90INS1_16FlashAttnFwdSm90INS1_25CollectiveMainloopFwdSm90ILi2EN4cute5tupleIJNS5_1CILi1EEES8_S8_EEENS6_IJNS7_ILi128EEENS7_ILi80EEENS7_ILi256EEEEEELi256ENS_10bfloat16_tEfNS_4arch4Sm90ELb0ELb0ELb0ELb0ELb1ELb0ELb0ELb1ELb1ELb1ELb1ELb0EEENS1_21CollectiveEpilogueFwdINS6_IJSA_SC_SB_EEES9_SE_SG_Li256ELb0ELb1ELb1ELb0EEENS1_19SingleTileSchedulerILb0ELb1ELb1ELi128EEEEEEEEEvNT_6ParamsE)
        /*0428*/ 	.word	0x00000004


	//----- nvinfo : EIATTR_FRAME_SIZE
	.align		4
.L_188:
        /*042c*/ 	.byte	0x04, 0x11
        /*042e*/ 	.short	(.L_190 - .L_189)
	.align		4
.L_189:
        /*0430*/ 	.word	index@(_ZN7cutlass13device_kernelIN5flash11enable_sm90INS1_16FlashAttnFwdSm90INS1_25CollectiveMainloopFwdSm90ILi2EN4cute5tupleIJNS5_1CILi1EEES8_S8_EEENS6_IJNS7_ILi128EEENS7_ILi80EEENS7_ILi256EEEEEELi256ENS_10bfloat16_tEfNS_4arch4Sm90ELb0ELb0ELb0ELb0ELb1ELb0ELb0ELb1ELb1ELb1ELb1ELb0EEENS1_21CollectiveEpilogueFwdINS6_IJSA_SC_SB_EEES9_SE_SG_Li256ELb0ELb1ELb1ELb0EEENS1_19SingleTileSchedulerILb0ELb1ELb1ELi128EEEEEEEEEvNT_6ParamsE)
        /*0434*/ 	.word	0x00000000


	//----- nvinfo : EIATTR_MIN_STACK_SIZE
	.align		4
.L_190:
        /*0438*/ 	.byte	0x04, 0x12
        /*043a*/ 	.short	(.L_192 - .L_191)
	.align		4
.L_191:
        /*043c*/ 	.word	index@(_ZN7cutlass13device_kernelIN5flash11enable_sm90INS1_16FlashAttnFwdSm90INS1_25CollectiveMainloopFwdSm90ILi2EN4cute5tupleIJNS5_1CILi1EEES8_S8_EEENS6_IJNS7_ILi128EEENS7_ILi80EEENS7_ILi256EEEEEELi256ENS_10bfloat16_tEfNS_4arch4Sm90ELb0ELb0ELb0ELb0ELb1ELb0ELb0ELb1ELb1ELb1ELb1ELb0EEENS1_21CollectiveEpilogueFwdINS6_IJSA_SC_SB_EEES9_SE_SG_Li256ELb0ELb1ELb1ELb0EEENS1_19SingleTileSchedulerILb0ELb1ELb1ELi128EEEEEEEEEvNT_6ParamsE)
        /*0440*/ 	.word	0x00000000


	//----- nvinfo : EIATTR_MIN_STACK_SIZE
	.align		4
.L_192:
        /*0444*/ 	.byte	0x04, 0x12
        /*0446*/ 	.short	(.L_194 - .L_193)
	.align		4
.L_193:
        /*0448*/ 	.word	index@(_ZN7cutlass13device_kernelIN5flash11enable_sm90INS1_16FlashAttnFwdSm90INS1_25CollectiveMainloopFwdSm90ILi2EN4cute5tupleIJNS5_1CILi1EEES8_S8_EEENS6_IJNS7_ILi128EEENS7_ILi80EEENS7_ILi256EEEEEELi256ENS_10bfloat16_tEfNS_4arch4Sm90ELb0ELb0ELb0ELb1ELb1ELb0ELb0ELb1ELb1ELb1ELb1ELb0EEENS1_21CollectiveEpilogueFwdINS6_IJSA_SC_SB_EEES9_SE_SG_Li256ELb1ELb1ELb1ELb0EEENS1_36VarlenDynamicPersistentTileSchedulerILi128ELi80ELi256ELi128ELb1ELb1ELb1ELb0ELb1ELb1EEEEEEEEEvNT_6ParamsE)
        /*044c*/ 	.word	0x00000000


	//----- nvinfo : EIATTR_MIN_STACK_SIZE
	.align		4
.L_194:
        /*0450*/ 	.byte	0x04, 0x12
        /*0452*/ 	.short	(.L_196 - .L_195)
	.align		4
.L_195:
        /*0454*/ 	.word	index@(_ZN7cutlass13device_kernelIN5flash11enable_sm90INS1_16FlashAttnFwdSm90INS1_25CollectiveMainloopFwdSm90ILi2EN4cute5tupleIJNS5_1CILi1EEES8_S8_EEENS6_IJNS7_ILi128EEENS7_ILi80EEENS7_ILi256EEEEEELi256ENS_10bfloat16_tEfNS_4arch4Sm90ELb0ELb0ELb0ELb1ELb1ELb1ELb0ELb1ELb1ELb1ELb1ELb0EEENS1_21CollectiveEpilogueFwdINS6_IJSA_SC_SB_EEES9_SE_SG_Li256ELb1ELb1ELb1ELb0EEENS1_36VarlenDynamicPersistentTileSchedulerILi128ELi80ELi256ELi128ELb1ELb1ELb1ELb0ELb1ELb1EEEEEEEEEvNT_6ParamsE)
        /*0458*/ 	.word	0x00000000


	//----- nvinfo : EIATTR_MIN_STACK_SIZE
	.align		4
.L_196:
        /*045c*/ 	.byte	0x04, 0x12
        /*045e*/ 	.short	(.L_198 - .L_197)
	.align		4
.L_197:
        /*0460*/ 	.word	index@(_ZN7cutlass13device_kernelIN5flash11enable_sm90INS1_16FlashAttnFwdSm90INS1_25CollectiveMainloopFwdSm90ILi2EN4cute5tupleIJNS5_1CILi1EEES8_S8_EEENS6_IJNS7_ILi128EEENS7_ILi64EEENS7_ILi256EEEEEELi256ENS_10bfloat16_tEfNS_4arch4Sm90ELb0ELb1ELb0ELb0ELb1ELb0ELb0ELb1ELb1ELb1ELb1ELb0EEENS1_21CollectiveEpilogueFwdINS6_IJSA_SC_SB_EEES9_SE_SG_Li256ELb0ELb1ELb1ELb0EEENS1_19SingleTileSchedulerILb0ELb1ELb1ELi128EEEEEEEEEvNT_6ParamsE)
        /*0464*/ 	.word	0x00000000


	//----- nvinfo : EIATTR_MIN_STACK_SIZE
	.align		4
.L_198:
        /*0468*/ 	.byte	0x04, 0x12
        /*046a*/ 	.short	(.L_200 - .L_199)
	.align		4
.L_199:
        /*046c*/ 	.word	index@(_ZN7cutlass13device_kernelIN5flash11enable_sm90INS1_16FlashAttnFwdSm90INS1_25CollectiveMainloopFwdSm90ILi2EN4cute5tupleIJNS5_1CILi1EEES8_S8_EEENS6_IJNS7_ILi128EEENS7_ILi64EEENS7_ILi256EEEEEELi256ENS_10bfloat16_tEfNS_4arch4Sm90ELb0ELb1ELb0ELb1ELb1ELb0ELb0ELb1ELb1ELb1ELb1ELb0EEENS1_21CollectiveEpilogueFwdINS6_IJSA_SC_SB_EEES9_SE_SG_Li256ELb1ELb1ELb1ELb0EEENS1_36VarlenDynamicPersistentTileSchedulerILi128ELi64ELi256ELi128ELb1ELb1ELb1ELb1ELb0ELb1EEEEEEEEEvNT_6ParamsE)
        /*0470*/ 	.word	0x00000000


	//----- nvinfo : EIATTR_MIN_STACK_SIZE
	.align		4
.L_200:
        /*0474*/ 	.byte	0x04, 0x12
        /*0476*/ 	.short	(.L_202 - .L_201)
	.align		4
.L_201:
        /*0478*/ 	.word	index@(_ZN7cutlass13device_kernelIN5flash11enable_sm90INS1_16FlashAttnFwdSm90INS1_25CollectiveMainloopFwdSm90ILi2EN4cute5tupleIJNS5_1CILi1EEES8_S8_EEENS6_IJNS7_ILi128EEENS7_ILi64EEENS7_ILi256EEEEEELi256ENS_10bfloat16_tEfNS_4arch4Sm90ELb0ELb1ELb0ELb1ELb1ELb1ELb0ELb1ELb1ELb1ELb1ELb0EEENS1_21CollectiveEpilogueFwdINS6_IJSA_SC_SB_EEES9_SE_SG_Li256ELb1ELb1ELb1ELb0EEENS1_36VarlenDynamicPersistentTileSchedulerILi128ELi64ELi256ELi128ELb1ELb1ELb1ELb1ELb0ELb1EEEEEEEEEvNT_6ParamsE)
        /*047c*/ 	.word	0x00000000


	//----- nvinfo : EIATTR_MIN_STACK_SIZE
	.align		4
.L_202:
        /*0480*/ 	.byte	0x04, 0x12
        /*0482*/ 	.short	(.L_204 - .L_203)
	.align		4
.L_203:
        /*0484*/ 	.word	index@(_ZN7cutlass13device_kernelIN5flash11enable_sm90INS1_16FlashAttnFwdSm90INS1_25CollectiveMainloopFwdSm90ILi2EN4cute5tupleIJNS5_1CILi1EEES8_S8_EEENS6_IJNS7_ILi128EEENS7_ILi80EEENS7_ILi256EEEEEELi256ENS_10bfloat16_tEfNS_4arch4Sm90ELb1ELb0ELb0ELb0ELb1ELb0ELb0ELb1ELb1ELb1ELb1ELb0EEENS1_21CollectiveEpilogueFwdINS6_IJSA_SC_SB_EEES9_SE_SG_Li256ELb0ELb1ELb1ELb0EEENS1_19SingleTileSchedulerILb0ELb1ELb1ELi128EEEEEEEEEvNT_6ParamsE)
        /*0488*/ 	.word	0x00000000


	//----- nvinfo : EIATTR_MIN_STACK_SIZE
	.align		4
.L_204:
        /*048c*/ 	.byte	0x04, 0x12
        /*048e*/ 	.short	(.L_206 - .L_205)
	.align		4
.L_205:
        /*0490*/ 	.word	index@(_ZN7cutlass13device_kernelIN5flash11enable_sm90INS1_16FlashAttnFwdSm90INS1_25CollectiveMainloopFwdSm90ILi2EN4cute5tupleIJNS5_1CILi1EEES8_S8_EEENS6_IJNS7_ILi128EEENS7_ILi80EEENS7_ILi256EEEEEELi256ENS_10bfloat16_tEfNS_4arch4Sm90ELb1ELb0ELb0ELb1ELb1ELb0ELb0ELb1ELb1ELb1ELb1ELb0EEENS1_21CollectiveEpilogueFwdINS6_IJSA_SC_SB_EEES9_SE_SG_Li256ELb1ELb1ELb1ELb0EEENS1_36VarlenDynamicPersistentTileSchedulerILi128ELi80ELi256ELi128ELb1ELb1ELb1ELb1ELb1ELb1EEEEEEEEEvNT_6ParamsE)
        /*0494*/ 	.word	0x00000000


	//----- nvinfo : EIATTR_MIN_STACK_SIZE
	.align		4
.L_206:
        /*0498*/ 	.byte	0x04, 0x12
        /*049a*/ 	.short	(.L_208 - .L_207)
	.align		4
.L_207:
        /*049c*/ 	.word	index@(_ZN7cutlass13device_kernelIN5flash11enable_sm90INS1_16FlashAttnFwdSm90INS1_25CollectiveMainloopFwdSm90ILi2EN4cute5tupleIJNS5_1CILi1EEES8_S8_EEENS6_IJNS7_ILi128EEENS7_ILi80EEENS7_ILi256EEEEEELi256ENS_10bfloat16_tEfNS_4arch4Sm90ELb1ELb0ELb0ELb1ELb1ELb1ELb0ELb1ELb1ELb1ELb1ELb0EEENS1_21CollectiveEpilogueFwdINS6_IJSA_SC_SB_EEES9_SE_SG_Li256ELb1ELb1ELb1ELb0EEENS1_36VarlenDynamicPersistentTileSchedulerILi128ELi80ELi256ELi128ELb1ELb1ELb1ELb1ELb1ELb1EEEEEEEEEvNT_6ParamsE)
        /*04a0*/ 	.word	0x00000000


	//----- nvinfo : EIATTR_MIN_STACK_SIZE
	.align		4
.L_208:
        /*04a4*/ 	.byte	0x04, 0x12
        /*04a6*/ 	.short	(.L_210 - .L_209)
	.align		4
.L_209:
        /*04a8*/ 	.word	index@(_ZN7cutlass13device_kernelIN5flash11enable_sm90INS1_16FlashAttnFwdSm90INS1_25CollectiveMainloopFwdSm90ILi2EN4cute5tupleIJNS5_1CILi1EEES8_S8_EEENS6_IJNS7_ILi128EEENS7_ILi96EEENS7_ILi192EEEEEELi192ENS_10bfloat16_tEfNS_4arch4Sm90ELb0ELb0ELb0ELb0ELb1ELb0ELb0ELb1ELb1ELb1ELb1ELb0EEENS1_21CollectiveEpilogueFwdINS6_IJSA_SC_SB_EEES9_SE_SG_Li256ELb0ELb1ELb1ELb0EEENS1_19SingleTileSchedulerILb0ELb1ELb1ELi128EEEEEEEEEvNT_6ParamsE)
        /*04ac*/ 	.word	0x00000000


	//----- nvinfo : EIATTR_MIN_STACK_SIZE
	.align		4
.L_210:
        /*04b0*/ 	.byte	0x04, 0x12
        /*04b2*/ 	.short	(.L_212 - .L_211)
	.align		4
.L_211:
        /*04b4*/ 	.word	index@(_ZN7cutlass13device_kernelIN5flash11enable_sm90INS1_16FlashAttnFwdSm90INS1_25CollectiveMainloopFwdSm90ILi2EN4cute5tupleIJNS5_1CILi1EEES8_S8_EEENS6_IJNS7_ILi128EEENS7_ILi96EEENS7_ILi192EEEEEELi192ENS_10bfloat16_tEfNS_4arch4Sm90ELb0ELb0ELb0ELb1ELb1ELb0ELb0ELb1ELb1ELb1ELb1ELb0EEENS1_21CollectiveEpilogueFwdINS6_IJSA_SC_SB_EEES9_SE_SG_Li256ELb1ELb1ELb1ELb0EEENS1_36VarlenDynamicPersistentTileSchedulerILi128ELi96ELi256ELi128ELb1ELb1ELb1ELb0ELb1ELb1EEEEEEEEEvNT_6ParamsE)
        /*04b8*/ 	.word	0x00000000


	//----- nvinfo : EIATTR_MIN_STACK_SIZE
	.align		4
.L_212:
        /*04bc*/ 	.byte	0x04, 0x12
        /*04be*/ 	.short	(.L_214 - .L_213)
	.align		4
.L_213:
        /*04c0*/ 	.word	index@(_ZN7cutlass13device_kernelIN5flash11enable_sm90INS1_16FlashAttnFwdSm90INS1_25CollectiveMainloopFwdSm90ILi2EN4cute5tupleIJNS5_1CILi1EEES8_S8_EEENS6_IJNS7_ILi128EEENS7_ILi96EEENS7_ILi192EEEEEELi192ENS_10bfloat16_tEfNS_4arch4Sm90ELb0ELb0ELb0ELb1ELb1ELb1ELb0ELb1ELb1ELb1ELb1ELb0EEENS1_21CollectiveEpilogueFwdINS6_IJSA_SC_SB_EEES9_SE_SG_Li256ELb1ELb1ELb1ELb0EEENS1_36VarlenDynamicPersistentTileSchedulerILi128ELi96ELi256ELi128ELb1ELb1ELb1ELb0ELb1ELb1EEEEEEEEEvNT_6ParamsE)
        /*04c4*/ 	.word	0x00000000


	//----- nvinfo : EIATTR_MIN_STACK_SIZE
	.align		4
.L_214:
        /*04c8*/ 	.byte	0x04, 0x12
        /*04ca*/ 	.short	(.L_216 - .L_215)
	.align		4
.L_215:
        /*04cc*/ 	.word	index@(_ZN7cutlass13device_kernelIN5flash11enable_sm90INS1_16FlashAttnFwdSm90INS1_25CollectiveMainloopFwdSm90ILi2EN4cute5tupleIJNS5_1CILi1EEES8_S8_EEENS6_IJNS7_ILi128EEENS7_ILi96EEENS7_ILi192EEEEEELi192ENS_10bfloat16_tEfNS_4arch4Sm90ELb0ELb1ELb0ELb0ELb1ELb0ELb0ELb1ELb1ELb1ELb1ELb0EEENS1_21CollectiveEpilogueFwdINS6_IJSA_SC_SB_EEES9_SE_SG_Li256ELb0ELb1ELb1ELb0EEENS1_19SingleTileSchedulerILb0ELb1ELb1ELi128EEEEEEEEEvNT_6ParamsE)
        /*04d0*/ 	.word	0x00000000


	//----- nvinfo : EIATTR_MIN_STACK_SIZE
	.align		4
.L_216:
        /*04d4*/ 	.byte	0x04, 0x12
        /*04d6*/ 	.short	(.L_218 - .L_217)
	.align		4
.L_217:
        /*04d8*/ 	.word	index@(_ZN7cutlass13device_kernelIN5flash11enable_sm90INS1_16FlashAttnFwdSm90INS1_25CollectiveMainloopFwdSm90ILi2EN4cute5tupleIJNS5_1CILi1EEES8_S8_EEENS6_IJNS7_ILi128EEENS7_ILi96EEENS7_ILi192EEEEEELi192ENS_10bfloat16_tEfNS_4arch4Sm90ELb0ELb1ELb0ELb1ELb1ELb0ELb0ELb1ELb1ELb1ELb1ELb0EEENS1_21CollectiveEpilogueFwdINS6_IJSA_SC_SB_EEES9_SE_SG_Li256ELb1ELb1ELb1ELb0EEENS1_36VarlenDynamicPersistentTileSchedulerILi128ELi96ELi256ELi128ELb1ELb1ELb1ELb1ELb0ELb1EEEEEEEEEvNT_6ParamsE)
        /*04dc*/ 	.word	0x00000000


	//----- nvinfo : EIATTR_MIN_STACK_SIZE
	.align		4
.L_218:
        /*04e0*/ 	.byte	0x04, 0x12
        /*04e2*/ 	.short	(.L_220 - .L_219)
	.align		4
.L_219:
        /*04e4*/ 	.word	index@(_ZN7cutlass13device_kernelIN5flash11enable_sm90INS1_16FlashAttnFwdSm90INS1_25CollectiveMainloopFwdSm90ILi2EN4cute5tupleIJNS5_1CILi1EEES8_S8_EEENS6_IJNS7_ILi128EEENS7_ILi96EEENS7_ILi192EEEEEELi192ENS_10bfloat16_tEfNS_4arch4Sm90ELb0ELb1ELb0ELb1ELb1ELb1ELb0ELb1ELb1ELb1ELb1ELb0EEENS1_21CollectiveEpilogueFwdINS6_IJSA_SC_SB_EEES9_SE_SG_Li256ELb1ELb1ELb1ELb0EEENS1_36VarlenDynamicPersistentTileSchedulerILi128ELi96ELi256ELi128ELb1ELb1ELb1ELb1ELb0ELb1EEEEEEEEEvNT_6ParamsE)
        /*04e8*/ 	.word	0x00000000


	//----- nvinfo : EIATTR_MIN_STACK_SIZE
	.align		4
.L_220:
        /*04ec*/ 	.byte	0x04, 0x12
        /*04ee*/ 	.short	(.L_222 - .L_221)
	.align		4
.L_221:
        /*04f0*/ 	.word	index@(_ZN7cutlass13device_kernelIN5flash11enable_sm90INS1_16FlashAttnFwdSm90INS1_25CollectiveMainloopFwdSm90ILi2EN4cute5tupleIJNS5_1CILi1EEES8_S8_EEENS6_IJNS7_ILi128EEENS7_ILi96EEENS7_ILi192EEEEEELi192ENS_10bfloat16_tEfNS_4arch4Sm90ELb1ELb0ELb0ELb0ELb1ELb0ELb0ELb1ELb1ELb1ELb1ELb0EEENS1_21CollectiveEpilogueFwdINS6_IJSA_SC_SB_EEES9_SE_SG_Li256ELb0ELb1ELb1ELb0EEENS1_19SingleTileSchedulerILb0ELb1ELb1ELi128EEEEEEEEEvNT_6ParamsE)
        /*04f4*/ 	.word	0x00000000


	//----- nvinfo : EIATTR_MIN_STACK_SIZE
	.align		4
.L_222:
        /*04f8*/ 	.byte	0x04, 0x12
        /*04fa*/ 	.short	(.L_224 - .L_223)
	.align		4
.L_223:
        /*04fc*/ 	.word	index@(_ZN7cutlass13device_kernelIN5flash11enable_sm90INS1_16FlashAttnFwdSm90INS1_25CollectiveMainloopFwdSm90ILi2EN4cute5tupleIJNS5_1CILi1EEES8_S8_EEENS6_IJNS7_ILi128EEENS7_ILi96EEENS7_ILi192EEEEEELi192ENS_10bfloat16_tEfNS_4arch4Sm90ELb1ELb0ELb0ELb1ELb1ELb0ELb0ELb1ELb1ELb1ELb1ELb0EEENS1_21CollectiveEpilogueFwdINS6_IJSA_SC_SB_EEES9_SE_SG_Li256ELb1ELb1ELb1ELb0EEENS1_36VarlenDynamicPersistentTileSchedulerILi128ELi96ELi256ELi128ELb1ELb1ELb1ELb1ELb1ELb1EEEEEEEEEvNT_6ParamsE)
        /*0500*/ 	.word	0x00000000


	//----- nvinfo : EIATTR_MIN_STACK_SIZE
	.align		4
.L_224:
        /*0504*/ 	.byte	0x04, 0x12
        /*0506*/ 	.short	(.L_226 - .L_225)
	.align		4
.L_225:
        /*0508*/ 	.word	index@(_ZN7cutlass13device_kernelIN5flash11enable_sm90INS1_16FlashAttnFwdSm90INS1_25CollectiveMainloopFwdSm90ILi2EN4cute5tupleIJNS5_1CILi1EEES8_S8_EEENS6_IJNS7_ILi128EEENS7_ILi96EEENS7_ILi192EEEEEELi192ENS_10bfloat16_tEfNS_4arch4Sm90ELb1ELb0ELb0ELb1ELb1ELb1ELb0ELb1ELb1ELb1ELb1ELb0EEENS1_21CollectiveEpilogueFwdINS6_IJSA_SC_SB_EEES9_SE_SG_Li256ELb1ELb1ELb1ELb0EEENS1_36VarlenDynamicPersistentTileSchedulerILi128ELi96ELi256ELi128ELb1ELb1ELb1ELb1ELb1ELb1EEEEEEEEEvNT_6ParamsE)
        /*050c*/ 	.word	0x00000000


	//----- nvinfo : EIATTR_MIN_STACK_SIZE
	.align		4
.L_226:
        /*0510*/ 	.byte	0x04, 0x12
        /*0512*/ 	.short	(.L_228 - .L_227)
	.align		4
.L_227:
        /*0514*/ 	.word	index@(_ZN7cutlass13device_kernelIN5flash11enable_sm90INS1_16FlashAttnFwdSm90INS1_25CollectiveMainloopFwdSm90ILi2EN4cute5tupleIJNS5_1CILi1EEES8_S8_EEENS6_IJNS7_ILi128EEESA_SA_EEELi128ENS_10bfloat16_tEfNS_4arch4Sm90ELb0ELb0ELb0ELb0ELb1ELb0ELb0ELb1ELb1ELb1ELb1ELb0EEENS1_21CollectiveEpilogueFwdISB_S9_SC_SE_Li256ELb0ELb1ELb1ELb0EEENS1_19SingleTileSchedulerILb0ELb1ELb1ELi128EEEEEEEEEvNT_6ParamsE)
        /*0518*/ 	.word	0x00000000


	//----- nvinfo : EIATTR_MIN_STACK_SIZE
	.align		4
.L_228:
        /*051c*/ 	.byte	0x04, 0x12
        /*051e*/ 	.short	(.L_230 - .L_229)
	.align		4
.L_229:
        /*0520*/ 	.word	index@(_ZN7cutlass13device_kernelIN5flash11enable_sm90INS1_16FlashAttnFwdSm90INS1_25CollectiveMainloopFwdSm90ILi2EN4cute5tupleIJNS5_1CILi1EEES8_S8_EEENS6_IJNS7_ILi128EEESA_SA_EEELi128ENS_10bfloat16_tEfNS_4arch4Sm90ELb0ELb0ELb0ELb1ELb1ELb0ELb0ELb1ELb1ELb1ELb1ELb0EEENS1_21CollectiveEpilogueFwdISB_S9_SC_SE_Li256ELb1ELb1ELb1ELb0EEENS1_36VarlenDynamicPersistentTileSchedulerILi128ELi128ELi256ELi128ELb1ELb1ELb1ELb0ELb1ELb1EEEEEEEEEvNT_6ParamsE)
        /*0524*/ 	.word	0x00000000


	//----- nvinfo : EIATTR_MIN_STACK_SIZE
	.align		4
.L_230:
        /*0528*/ 	.byte	0x04, 0x12
        /*052a*/ 	.short	(.L_232 - .L_231)
	.align		4
.L_231:
        /*052c*/ 	.word	index@(_ZN7cutlass13device_kernelIN5flash11enable_sm90INS1_16FlashAttnFwdSm90INS1_25CollectiveMainloopFwdSm90ILi2EN4cute5tupleIJNS5_1CILi1EEES8_S8_EEENS6_IJNS7_ILi128EEESA_SA_EEELi128ENS_10bfloat16_tEfNS_4arch4Sm90ELb0ELb0ELb0ELb1ELb1ELb1ELb0ELb1ELb1ELb1ELb1ELb0EEENS1_21CollectiveEpilogueFwdISB_S9_SC_SE_Li256ELb1ELb1ELb1ELb0EEENS1_36VarlenDynamicPersistentTileSchedulerILi128ELi128ELi256ELi128ELb1ELb1ELb1ELb0ELb1ELb1EEEEEEEEEvNT_6ParamsE)
        /*0530*/ 	.word	0x00000000


	//----- nvinfo : EIATTR_MIN_STACK_SIZE
	.align		4
.L_232:
        /*0534*/ 	.byte	0x04, 0x12
        /*0536*/ 	.short	(.L_234 - .L_233)
	.align		4
.L_233:
        /*0538*/ 	.word	index@(_ZN7cutlass13device_kernelIN5flash11enable_sm90INS1_16FlashAttnFwdSm90INS1_25CollectiveMainloopFwdSm90ILi2EN4cute5tupleIJNS5_1CILi1EEES8_S8_EEENS6_IJNS7_ILi128EEESA_SA_EEELi128ENS_10bfloat16_tEfNS_4arch4Sm90ELb0ELb1ELb0ELb0ELb1ELb0ELb0ELb1ELb1ELb1ELb1ELb0EEENS1_21CollectiveEpilogueFwdISB_S9_SC_SE_Li256ELb0ELb1ELb1ELb0EEENS1_19SingleTileSchedulerILb0ELb1ELb1ELi128EEEEEEEEEvNT_6ParamsE)
        /*053c*/ 	.word	0x00000000


	//----- nvinfo : EIATTR_MIN_STACK_SIZE
	.align		4
.L_234:
        /*0540*/ 	.byte	0x04, 0x12
        /*0542*/ 	.short	(.L_236 - .L_235)
	.align		4
.L_235:
        /*0544*/ 	.word	index@(_ZN7cutlass13device_kernelIN5flash11enable_sm90INS1_16FlashAttnFwdSm90INS1_25CollectiveMainloopFwdSm90ILi2EN4cute5tupleIJNS5_1CILi1EEES8_S8_EEENS6_IJNS7_ILi128EEESA_SA_EEELi128ENS_10bfloat16_tEfNS_4arch4Sm90ELb0ELb1ELb0ELb1ELb1ELb0ELb0ELb1ELb1ELb1ELb1ELb0EEENS1_21CollectiveEpilogueFwdISB_S9_SC_SE_Li256ELb1ELb1ELb1ELb0EEENS1_36VarlenDynamicPersistentTileSchedulerILi128ELi128ELi256ELi128ELb1ELb1ELb1ELb1ELb0ELb1EEEEEEEEEvNT_6ParamsE)
        /*0548*/ 	.word	0x00000000


	//----- nvinfo : EIATTR_MIN_STACK_SIZE
	.align		4
.L_236:
        /*054c*/ 	.byte	0x04, 0x12
        /*054e*/ 	.short	(.L_238 - .L_237)
	.align		4
.L_237:
        /*0550*/ 	.word	index@(_ZN7cutlass13device_kernelIN5flash11enable_sm90INS1_16FlashAttnFwdSm90INS1_25CollectiveMainloopFwdSm90ILi2EN4cute5tupleIJNS5_1CILi1EEES8_S8_EEENS6_IJNS7_ILi128EEESA_SA_EEELi128ENS_10bfloat16_tEfNS_4arch4Sm90ELb0ELb1ELb0ELb1ELb1ELb1ELb0ELb1ELb1ELb1ELb1ELb0EEENS1_21CollectiveEpilogueFwdISB_S9_SC_SE_Li256ELb1ELb1ELb1ELb0EEENS1_36VarlenDynamicPersistentTileSchedulerILi128ELi128ELi256ELi128ELb1ELb1ELb1ELb1ELb0ELb1EEEEEEEEEvNT_6ParamsE)
        /*0554*/ 	.word	0x00000000


	//----- nvinfo : EIATTR_MIN_STACK_SIZE
	.align		4
.L_238:
        /*0558*/ 	.byte	0x04, 0x12
        /*055a*/ 	.short	(.L_240 - .L_239)
	.align		4
.L_239:
        /*055c*/ 	.word	index@(_ZN7cutlass13device_kernelIN5flash11enable_sm90INS1_16FlashAttnFwdSm90INS1_25CollectiveMainloopFwdSm90ILi2EN4cute5tupleIJNS5_1CILi1EEES8_S8_EEENS6_IJNS7_ILi128EEESA_SA_EEELi128ENS_10bfloat16_tEfNS_4arch4Sm90ELb1ELb0ELb0ELb0ELb1ELb0ELb0ELb1ELb1ELb1ELb1ELb0EEENS1_21CollectiveEpilogueFwdISB_S9_SC_SE_Li256ELb0ELb1ELb1ELb0EEENS1_19SingleTileSchedulerILb0ELb1ELb1ELi128EEEEEEEEEvNT_6ParamsE)
        /*0560*/ 	.word	0x00000000


	//----- nvinfo : EIATTR_MIN_STACK_SIZE
	.align		4
.L_240:
        /*0564*/ 	.byte	0x04, 0x12
        /*0566*/ 	.short	(.L_242 - .L_241)
	.align		4
.L_241:
        /*0568*/ 	.word	index@(_ZN7cutlass13device_kernelIN5flash11enable_sm90INS1_16FlashAttnFwdSm90INS1_25CollectiveMainloopFwdSm90ILi2EN4cute5tupleIJNS5_1CILi1EEES8_S8_EEENS6_IJNS7_ILi128EEESA_SA_EEELi128ENS_10bfloat16_tEfNS_4arch4Sm90ELb1ELb0ELb0ELb1ELb1ELb0ELb0ELb1ELb1ELb1ELb1ELb0EEENS1_21CollectiveEpilogueFwdISB_S9_SC_SE_Li256ELb1ELb1ELb1ELb0EEENS1_36VarlenDynamicPersistentTileSchedulerILi128ELi128ELi256ELi128ELb1ELb1ELb1ELb1ELb1ELb1EEEEEEEEEvNT_6ParamsE)
        /*056c*/ 	.word	0x00000000


	//----- nvinfo : EIATTR_MIN_STACK_SIZE
	.align		4
.L_242:
        /*0570*/ 	.byte	0x04, 0x12
        /*0572*/ 	.short	(.L_244 - .L_243)
	.align		4
.L_243:
        /*0574*/ 	.word	index@(_ZN7cutlass13device_kernelIN5flash11enable_sm90INS1_16FlashAttnFwdSm90INS1_25CollectiveMainloopFwdSm90ILi2EN4cute5tupleIJNS5_1CILi1EEES8_S8_EEENS6_IJNS7_ILi128EEESA_SA_EEELi128ENS_10bfloat16_tEfNS_4arch4Sm90ELb1ELb0ELb0ELb1ELb1ELb1ELb0ELb1ELb1ELb1ELb1ELb0EEENS1_21CollectiveEpilogueFwdISB_S9_SC_SE_Li256ELb1ELb1ELb1ELb0EEENS1_36VarlenDynamicPersistentTileSchedulerILi128ELi128ELi256ELi128ELb1ELb1ELb1ELb1ELb1ELb1EEEEEEEEEvNT_6ParamsE)
        /*0578*/ 	.word	0x00000000


	//----- nvinfo : EIATTR_MIN_STACK_SIZE
	.align		4
.L_244:
        /*057c*/ 	.byte	0x04, 0x12
        /*057e*/ 	.short	(.L_246 - .L_245)
	.align		4
.L_245:
        /*0580*/ 	.word	index@(_ZN7cutlass13device_kernelIN5flash11enable_sm90INS1_16FlashAttnFwdSm90INS1_25CollectiveMainloopFwdSm90ILi2EN4cute5tupleIJNS5_1CILi1EEES8_S8_EEENS6_IJNS7_ILi192EEENS7_ILi128EEENS7_ILi96EEEEEELi96ENS_10bfloat16_tEfNS_4arch4Sm90ELb0ELb0ELb0ELb0ELb1ELb0ELb0ELb0ELb1ELb1ELb1ELb0EEENS1_21CollectiveEpilogueFwdINS6_IJSA_SC_SB_EEES9_SE_SG_Li384ELb0ELb1ELb1ELb0EEENS1_19SingleTileSchedulerILb0ELb1ELb1ELi192EEEEEEEEEvNT_6ParamsE)
        /*0584*/ 	.word	0x00000000


	//----- nvinfo : EIATTR_MIN_STACK_SIZE
	.align		4
.L_246:
        /*0588*/ 	.byte	0x04, 0x12
        /*058a*/ 	.short	(.L_248 - .L_247)
	.align		4
.L_247:
        /*058c*/ 	.word	index@(_ZN7cutlass13device_kernelIN5flash11enable_sm90INS1_16FlashAttnFwdSm90INS1_25CollectiveMainloopFwdSm90ILi2EN4cute5tupleIJNS5_1CILi1EEES8_S8_EEENS6_IJNS7_ILi192EEENS7_ILi128EEENS7_ILi96EEEEEELi96ENS_10bfloat16_tEfNS_4arch4Sm90ELb0ELb0ELb0ELb1ELb1ELb0ELb0ELb0ELb1ELb1ELb1ELb0EEENS1_21CollectiveEpilogueFwdINS6_IJSA_SC_SB_EEES9_SE_SG_Li384ELb1ELb1ELb1ELb0EEENS1_36VarlenDynamicPersistentTileSchedulerILi192ELi128ELi384ELi128ELb1ELb1ELb1ELb0ELb1ELb1EEEEEEEEEvNT_6ParamsE)
        /*0590*/ 	.word	0x00000000


	//----- nvinfo : EIATTR_MIN_STACK_SIZE
	.align		4
.L_248:
        /*0594*/ 	.byte	0x04, 0x12
        /*0596*/ 	.short	(.L_250 - .L_249)
	.align		4
.L_249:
        /*0598*/ 	.word	index@(_ZN7cutlass13device_kernelIN5flash11enable_sm90INS1_16FlashAttnFwdSm90INS1_25CollectiveMainloopFwdSm90ILi2EN4cute5tupleIJNS5_1CILi1EEES8_S8_EEENS6_IJNS7_ILi192EEENS7_ILi128EEENS7_ILi96EEEEEELi96ENS_10bfloat16_tEfNS_4arch4Sm90ELb0ELb0ELb0ELb1ELb1ELb1ELb0ELb0ELb1ELb1ELb1ELb0EEENS1_21CollectiveEpilogueFwdINS6_IJSA_SC_SB_EEES9_SE_SG_Li384ELb1ELb1ELb1ELb0EEENS1_36VarlenDynamicPersistentTileSchedulerILi192ELi128ELi384ELi128ELb1ELb1ELb1ELb0ELb1ELb1EEEEEEEEEvNT_6ParamsE)
        /*059c*/ 	.word	0x00000000


	//----- nvinfo : EIATTR_MIN_STACK_SIZE
	.align		4
.L_250:
        /*05a0*/ 	.byte	0x04, 0x12
        /*05a2*/ 	.short	(.L_252 - .L_251)
	.align		4
.L_251:
        /*05a4*/ 	.word	index@(_ZN7cutlass13device_kernelIN5flash11enable_sm90INS1_16FlashAttnFwdSm90INS1_25CollectiveMainloopFwdSm90ILi2EN4cute5tupleIJNS5_1CILi1EEES8_S8_EEENS6_IJNS7_ILi192EEENS7_ILi128EEENS7_ILi96EEEEEELi96ENS_10bfloat16_tEfNS_4arch4Sm90ELb0ELb1ELb0ELb0ELb1ELb0ELb0ELb0ELb1ELb1ELb1ELb0EEENS1_21CollectiveEpilogueFwdINS6_IJSA_SC_SB_EEES9_SE_SG_Li384ELb0ELb1ELb1ELb0EEENS1_19SingleTileSchedulerILb0ELb1ELb1ELi192EEEEEEEEEvNT_6ParamsE)
        /*05a8*/ 	.word	0x00000000


	//----- nvinfo : EIATTR_MIN_STACK_SIZE
	.align		4
.L_252:
        /*05ac*/ 	.byte	0x04, 0x12
        /*05ae*/ 	.short	(.L_254 - .L_253)
	.align		4
.L_253:
        /*05b0*/ 	.word	index@(_ZN7cutlass13device_kernelIN5flash11enable_sm90INS1_16FlashAttnFwdSm90INS1_25CollectiveMainloopFwdSm90ILi2EN4cute5tupleIJNS5_1CILi1EEES8_S8_EEENS6_IJNS7_ILi192EEENS7_ILi128EEENS7_ILi96EEEEEELi96ENS_10bfloat16_tEfNS_4arch4Sm90ELb0ELb1ELb0ELb1ELb1ELb0ELb0ELb0ELb1ELb1ELb1ELb0EEENS1_21CollectiveEpilogueFwdINS6_IJSA_SC_SB_EEES9_SE_SG_Li384ELb1ELb1ELb1ELb0EEENS1_36VarlenDynamicPersistentTileSchedulerILi192ELi128ELi384ELi128ELb1ELb1ELb1ELb1ELb0ELb1EEEEEEEEEvNT_6ParamsE)
        /*05b4*/ 	.word	0x00000000


	//----- nvinfo : EIATTR_MIN_STACK_SIZE
	.align		4
.L_254:
        /*05b8*/ 	.byte	0x04, 0x12
        /*05ba*/ 	.short	(.L_256 - .L_255)
	.align		4
.L_255:
        /*05bc*/ 	.word	index@(_ZN7cutlass13device_kernelIN5flash11enable_sm90INS1_16FlashAttnFwdSm90INS1_25CollectiveMainloopFwdSm90ILi2EN4cute5tupleIJNS5_1CILi1EEES8_S8_EEENS6_IJNS7_ILi192EEENS7_ILi128EEENS7_ILi96EEEEEELi96ENS_10bfloat16_tEfNS_4arch4Sm90ELb0ELb1ELb0ELb1ELb1ELb1ELb0ELb0ELb1ELb1ELb1ELb0EEENS1_21CollectiveEpilogueFwdINS6_IJSA_SC_SB_EEES9_SE_SG_Li384ELb1ELb1ELb1ELb0EEENS1_36VarlenDynamicPersistentTileSchedulerILi192ELi128ELi384ELi128ELb1ELb1ELb1ELb1ELb0ELb1EEEEEEEEEvNT_6ParamsE)
        /*05c0*/ 	.word	0x00000000


	//----- nvinfo : EIATTR_MIN_STACK_SIZE
	.align		4
.L_256:
        /*05c4*/ 	.byte	0x04, 0x12
        /*05c6*/ 	.short	(.L_258 - .L_257)
	.align		4
.L_257:
        /*05c8*/ 	.word	index@(_ZN7cutlass13device_kernelIN5flash11enable_sm90INS1_16FlashAttnFwdSm90INS1_25CollectiveMainloopFwdSm90ILi2EN4cute5tupleIJNS5_1CILi1EEES8_S8_EEENS6_IJNS7_ILi192EEENS7_ILi128EEENS7_ILi96EEEEEELi96ENS_10bfloat16_tEfNS_4arch4Sm90ELb1ELb0ELb0ELb0ELb1ELb0ELb0ELb0ELb1ELb1ELb1ELb0EEENS1_21CollectiveEpilogueFwdINS6_IJSA_SC_SB_EEES9_SE_SG_Li384ELb0ELb1ELb1ELb0EEENS1_19SingleTileSchedulerILb0ELb1ELb1ELi192EEEEEEEEEvNT_6ParamsE)
        /*05cc*/ 	.word	0x00000000


	//----- nvinfo : EIATTR_MIN_STACK_SIZE
	.align		4
.L_258:
        /*05d0*/ 	.byte	0x04, 0x12
        /*05d2*/ 	.short	(.L_260 - .L_259)
	.align		4
.L_259:
        /*05d4*/ 	.word	index@(_ZN7cutlass13device_kernelIN5flash11enable_sm90INS1_16FlashAttnFwdSm90INS1_25CollectiveMainloopFwdSm90ILi2EN4cute5tupleIJNS5_1CILi1EEES8_S8_EEENS6_IJNS7_ILi192EEENS7_ILi128EEENS7_ILi96EEEEEELi96ENS_10bfloat16_tEfNS_4arch4Sm90ELb1ELb0ELb0ELb1ELb1ELb0ELb0ELb0ELb1ELb1ELb1ELb0EEENS1_21CollectiveEpilogueFwdINS6_IJSA_SC_SB_EEES9_SE_SG_Li384ELb1ELb1ELb1ELb0EEENS1_36VarlenDynamicPersistentTileSchedulerILi192ELi128ELi384ELi128ELb1ELb1ELb1ELb1ELb1ELb1EEEEEEEEEvNT_6ParamsE)
        /*05d8*/ 	.word	0x00000000


	//----- nvinfo : EIATTR_MIN_STACK_SIZE
	.align		4
.L_260:
        /*05dc*/ 	.byte	0x04, 0x12
        /*05de*/ 	.short	(.L_262 - .L_261)
	.align		4
.L_261:
        /*05e0*/ 	.word	index@(_ZN7cutlass13device_kernelIN5flash11enable_sm90INS1_16FlashAttnFwdSm90INS1_25CollectiveMainloopFwdSm90ILi2EN4cute5tupleIJNS5_1CILi1EEES8_S8_EEENS6_IJNS7_ILi192EEENS7_ILi128EEENS7_ILi96EEEEEELi96ENS_10bfloat16_tEfNS_4arch4Sm90ELb1ELb0ELb0ELb1ELb1ELb1ELb0ELb0ELb1ELb1ELb1ELb0EEENS1_21CollectiveEpilogueFwdINS6_IJSA_SC_SB_EEES9_SE_SG_Li384ELb1ELb1ELb1ELb0EEENS1_36VarlenDynamicPersistentTileSchedulerILi192ELi128ELi384ELi128ELb1ELb1ELb1ELb1ELb1ELb1EEEEEEEEEvNT_6ParamsE)
        /*05e4*/ 	.word	0x00000000


	//----- nvinfo : EIATTR_MIN_STACK_SIZE
	.align		4
.L_262:
        /*05e8*/ 	.byte	0x04, 0x12
        /*05ea*/ 	.short	(.L_264 - .L_263)
	.align		4
.L_263:
        /*05ec*/ 	.word	index@(_ZN7cutlass13device_kernelIN5flash11enable_sm90INS1_16FlashAttnFwdSm90INS1_25CollectiveMainloopFwdSm90ILi2EN4cute5tupleIJNS5_1CILi1EEES8_S8_EEENS6_IJNS7_ILi192EEENS7_ILi128EEENS7_ILi64EEEEEELi64ENS_10bfloat16_tEfNS_4arch4Sm90ELb0ELb0ELb0ELb0ELb1ELb0ELb0ELb1ELb1ELb1ELb1ELb0EEENS1_21CollectiveEpilogueFwdINS6_IJSA_SC_SB_EEES9_SE_SG_Li384ELb0ELb1ELb1ELb0EEENS1_19SingleTileSchedulerILb0ELb1ELb1ELi192EEEEEEEEEvNT_6ParamsE)
        /*05f0*/ 	.word	0x00000000


	//----- nvinfo : EIATTR_MIN_STACK_SIZE
	.align		4
.L_264:
        /*05f4*/ 	.byte	0x04, 0x12
        /*05f6*/ 	.short	(.L_266 - .L_265)
	.align		4
.L_265:
        /*05f8*/ 	.word	index@(_ZN7cutlass13device_kernelIN5flash11enable_sm90INS1_16FlashAttnFwdSm90INS1_25CollectiveMainloopFwdSm90ILi2EN4cute5tupleIJNS5_1CILi1EEES8_S8_EEENS6_IJNS7_ILi192EEENS7_ILi128EEENS7_ILi64EEEEEELi64ENS_10bfloat16_tEfNS_4arch4Sm90ELb0ELb0ELb0ELb1ELb1ELb0ELb0ELb1ELb1ELb1ELb1ELb0EEENS1_21CollectiveEpilogueFwdINS6_IJSA_SC_SB_EEES9_SE_SG_Li384ELb1ELb1ELb1ELb0EEENS1_36VarlenDynamicPersistentTileSchedulerILi192ELi128ELi384ELi128ELb1ELb1ELb1ELb0ELb1ELb1EEEEEEEEEvNT_6ParamsE)
        /*05fc*/ 	.word	0x00000000


	//----- nvinfo : EIATTR_MIN_STACK_SIZE
	.align		4
.L_266:
        /*0600*/ 	.byte	0x04, 0x12
        /*0602*/ 	.short	(.L_268 - .L_267)
	.align		4
.L_267:
        /*0604*/ 	.word	index@(_ZN7cutlass13device_kernelIN5flash11enable_sm90INS1_16FlashAttnFwdSm90INS1_25CollectiveMainloopFwdSm90ILi2EN4cute5tupleIJNS5_1CILi1EEES8_S8_EEENS6_IJNS7_ILi192EEENS7_ILi128EEENS7_ILi64EEEEEELi64ENS_10bfloat16_tEfNS_4arch4Sm90ELb0ELb0ELb0ELb1ELb1ELb1ELb0ELb1ELb1ELb1ELb1ELb0EEENS1_21CollectiveEpilogueFwdINS6_IJSA_SC_SB_EEES9_SE_SG_Li384ELb1ELb1ELb1ELb0EEENS1_36VarlenDynamicPersistentTileSchedulerILi192ELi128ELi384ELi128ELb1ELb1ELb1ELb0ELb1ELb1EEEEEEEEEvNT_6ParamsE)
        /*0608*/ 	.word	0x00000000


	//----- nvinfo : EIATTR_MIN_STACK_SIZE
	.align		4
.L_268:
        /*060c*/ 	.byte	0x04, 0x12
        /*060e*/ 	.short	(.L_270 - .L_269)
	.align		4
.L_269:
        /*0610*/ 	.word	index@(_ZN7cutlass13device_kernelIN5flash11enable_sm90INS1_16FlashAttnFwdSm90INS1_25CollectiveMainloopFwdSm90ILi2EN4cute5tupleIJNS5_1CILi1EEES8_S8_EEENS6_IJNS7_ILi192EEENS7_ILi128EEENS7_ILi64EEEEEELi64ENS_10bfloat16_tEfNS_4arch4Sm90ELb0ELb1ELb0ELb0ELb1ELb0ELb0ELb1ELb1ELb1ELb1ELb0EEENS1_21CollectiveEpilogueFwdINS6_IJSA_SC_SB_EEES9_SE_SG_Li384ELb0ELb1ELb1ELb0EEENS1_19SingleTileSchedulerILb0ELb1ELb1ELi192EEEEEEEEEvNT_6ParamsE)
        /*0614*/ 	.word	0x00000000


	//----- nvinfo : EIATTR_MIN_STACK_SIZE
	.align		4
.L_270:
        /*0618*/ 	.byte	0x04, 0x12
        /*061a*/ 	.short	(.L_272 - .L_271)
	.align		4
.L_271:
        /*061c*/ 	.word	index@(_ZN7cutlass13device_kernelIN5flash11enable_sm90INS1_16FlashAttnFwdSm90INS1_25CollectiveMainloopFwdSm90ILi2EN4cute5tupleIJNS5_1CILi1EEES8_S8_EEENS6_IJNS7_ILi192EEENS7_ILi128EEENS7_ILi64EEEEEELi64ENS_10bfloat16_tEfNS_4arch4Sm90ELb0ELb1ELb0ELb1ELb1ELb0ELb0ELb1ELb1ELb1ELb1ELb0EEENS1_21CollectiveEpilogueFwdINS6_IJSA_SC_SB_EEES9_SE_SG_Li384ELb1ELb1ELb1ELb0EEENS1_36VarlenDynamicPersistentTileSchedulerILi192ELi128ELi384ELi128ELb1ELb1ELb1ELb1ELb0ELb1EEEEEEEEEvNT_6ParamsE)
        /*0620*/ 	.word	0x00000000


	//----- nvinfo : EIATTR_MIN_STACK_SIZE
	.align		4
.L_272:
        /*0624*/ 	.byte	0x04, 0x12
        /*0626*/ 	.short	(.L_274 - .L_273)
	.align		4
.L_273:
        /*0628*/ 	.word	index@(_ZN7cutlass13device_kernelIN5flash11enable_sm90INS1_16FlashAttnFwdSm90INS1_25CollectiveMainloopFwdSm90ILi2EN4cute5tupleIJNS5_1CILi1EEES8_S8_EEENS6_IJNS7_ILi192EEENS7_ILi128EEENS7_ILi64EEEEEELi64ENS_10bfloat16_tEfNS_4arch4Sm90ELb0ELb1ELb0ELb1ELb1ELb1ELb0ELb1ELb1ELb1ELb1ELb0EEENS1_21CollectiveEpilogueFwdINS6_IJSA_SC_SB_EEES9_SE_SG_Li384ELb1ELb1ELb1ELb0EEENS1_36VarlenDynamicPersistentTileSchedulerILi192ELi128ELi384ELi128ELb1ELb1ELb1ELb1ELb0ELb1EEEEEEEEEvNT_6ParamsE)
        /*062c*/ 	.word	0x00000000


	//----- nvinfo : EIATTR_MIN_STACK_SIZE
	.align		4
.L_274:
        /*0630*/ 	.byte	0x04, 0x12
        /*0632*/ 	.short	(.L_276 - .L_275)
	.align		4
.L_275:
        /*0634*/ 	.word	index@(_ZN7cutlass13device_kernelIN5flash11enable_sm90INS1_16FlashAttnFwdSm90INS1_25CollectiveMainloopFwdSm90ILi2EN4cute5tupleIJNS5_1CILi1EEES8_S8_EEENS6_IJNS7_ILi192EEENS7_ILi128EEENS7_ILi64EEEEEELi64ENS_10bfloat16_tEfNS_4arch4Sm90ELb1ELb0ELb0ELb0ELb1ELb0ELb0ELb1ELb1ELb1ELb1ELb0EEENS1_21CollectiveEpilogueFwdINS6_IJSA_SC_SB_EEES9_SE_SG_Li384ELb0ELb1ELb1ELb0EEENS1_19SingleTileSchedulerILb0ELb1ELb1ELi192EEEEEEEEEvNT_6ParamsE)
        /*0638*/ 	.word	0x00000000


	//----- nvinfo : EIATTR_MIN_STACK_SIZE
	.align		4
.L_276:
        /*063c*/ 	.byte	0x04, 0x12
        /*063e*/ 	.short	(.L_278 - .L_277)
	.align		4
.L_277:
        /*0640*/ 	.word	index@(_ZN7cutlass13device_kernelIN5flash11enable_sm90INS1_16FlashAttnFwdSm90INS1_25CollectiveMainloopFwdSm90ILi2EN4cute5tupleIJNS5_1CILi1EEES8_S8_EEENS6_IJNS7_ILi192EEENS7_ILi128EEENS7_ILi64EEEEEELi64ENS_10bfloat16_tEfNS_4arch4Sm90ELb1ELb0ELb0ELb1ELb1ELb0ELb0ELb1ELb1ELb1ELb1ELb0EEENS1_21CollectiveEpilogueFwdINS6_IJSA_SC_SB_EEES9_SE_SG_Li384ELb1ELb1ELb1ELb0EEENS1_36VarlenDynamicPersistentTileSchedulerILi192ELi128ELi384ELi128ELb1ELb1ELb1ELb1ELb1ELb1EEEEEEEEEvNT_6ParamsE)
        /*0644*/ 	.word	0x00000000


	//----- nvinfo : EIATTR_MIN_STACK_SIZE
	.align		4
.L_278:
        /*0648*/ 	.byte	0x04, 0x12
        /*064a*/ 	.short	(.L_280 - .L_279)
	.align		4
.L_279:
        /*064c*/ 	.word	index@(_ZN7cutlass13device_kernelIN5flash11enable_sm90INS1_16FlashAttnFwdSm90INS1_25CollectiveMainloopFwdSm90ILi2EN4cute5tupleIJNS5_1CILi1EEES8_S8_EEENS6_IJNS7_ILi192EEENS7_ILi128EEENS7_ILi64EEEEEELi64ENS_10bfloat16_tEfNS_4arch4Sm90ELb1ELb0ELb0ELb1ELb1ELb1ELb0ELb1ELb1ELb1ELb1ELb0EEENS1_21CollectiveEpilogueFwdINS6_IJSA_SC_SB_EEES9_SE_SG_Li384ELb1ELb1ELb1ELb0EEENS1_36VarlenDynamicPersistentTileSchedulerILi192ELi128ELi384ELi128ELb1ELb1ELb1ELb1ELb1ELb1EEEEEEEEEvNT_6ParamsE)
        /*0650*/ 	.word	0x00000000
.L_280:


//--------------------- .nv.compat                --------------------------
	.section	.nv.compat,"",@"SHT_CUDA_COMPAT_INFO"
	.align	4
        /*0000*/ 	.byte	0x02, 0x09, 0x01, 0x00, 0x02, 0x02, 0x01, 0x00, 0x02, 0x05, 0x05, 0x00, 0x03, 0x07, 0x01, 0x01
        /*0010*/ 	.byte	0x02, 0x03, 0x00, 0x00, 0x02, 0x06, 0x01, 0x00, 0x04, 0x0b, 0x08, 0x00, 0x00, 0x00, 0x00, 0x00
        /*0020*/ 	.byte	0x00, 0x00, 0x00, 0x00


//--------------------- .nv.info._ZN7cutlass13device_kernelIN5flash11enable_sm90INS1_16FlashAttnFwdSm90INS1_25CollectiveMainloopFwdSm90ILi2EN4cute5tupleIJNS5_1CILi1EEES8_S8_EEENS6_IJNS7_ILi128EEENS7_ILi80EEENS7_ILi256EEEEEELi256ENS_10bfloat16_tEfNS_4arch4Sm90ELb0ELb0ELb0ELb0ELb1ELb0ELb0ELb1ELb1ELb1ELb1ELb0EEENS1_21CollectiveEpilogueFwdINS6_IJSA_SC_SB_EEES9_SE_SG_Li256ELb0ELb1ELb1ELb0EEENS1_19SingleTileSchedulerILb0ELb1ELb1ELi128EEEEEEEEEvNT_6ParamsE --------------------------
	.section	.nv.info._ZN7cutlass13device_kernelIN5flash11enable_sm90INS1_16FlashAttnFwdSm90INS1_25CollectiveMainloopFwdSm90ILi2EN4cute5tupleIJNS5_1CILi1EEES8_S8_EEENS6_IJNS7_ILi128EEENS7_ILi80EEENS7_ILi256EEEEEELi256ENS_10bfloat16_tEfNS_4arch4Sm90ELb0ELb0ELb0ELb0ELb1ELb0ELb0ELb1ELb1ELb1ELb1ELb0EEENS1_21CollectiveEpilogueFwdINS6_IJSA_SC_SB_EEES9_SE_SG_Li256ELb0ELb1ELb1ELb0EEENS1_19SingleTileSchedulerILb0ELb1ELb1ELi128EEEEEEEEEvNT_6ParamsE,"",@"SHT_CUDA_INFO"
	.sectionflags	@""
	.align	4


	//----- nvinfo : EIATTR_CUDA_API_VERSION
	.align		4
        /*0000*/ 	.byte	0x04, 0x37
        /*0002*/ 	.short	(.L_282 - .L_281)
.L_281:
        /*0004*/ 	.word	0x00000082


	//----- nvinfo : EIATTR_KPARAM_INFO
	.align		4
.L_282:
        /*0008*/ 	.byte	0x04, 0x17
        /*000a*/ 	.short	(.L_284 - .L_283)
.L_283:
        /*000c*/ 	.word	0x00000000
        /*0010*/ 	.short	0x0000
        /*0012*/ 	.short	0x0000
        /*0014*/ 	.byte	0x00, 0xf0, 0x01, 0x28


	//----- nvinfo : EIATTR_SPARSE_MMA_MASK
	.align		4
.L_284:
        /*0018*/ 	.byte	0x03, 0x50
        /*001a*/ 	.short	0x0000


	//----- nvinfo : EIATTR_MAXREG_COUNT
	.align		4
        /*001c*/ 	.byte	0x03, 0x1b
        /*001e*/ 	.short	0x00a8


	//----- nvinfo : EIATTR_MERCURY_ISA_VERSION
	.align		4
        /*0020*/ 	.byte	0x03, 0x5f
        /*0022*/ 	.short	0x0101


	//----- nvinfo : EIATTR_VRC_CTA_INIT_COUNT
	.align		4
        /*0024*/ 	.byte	0x02, 0x4a
	.zero		1
	.zero		1


	//----- nvinfo : EIATTR_EXIT_INSTR_OFFSETS
	.align		4
        /*0028*/ 	.byte	0x04, 0x1c
        /*002a*/ 	.short	(.L_286 - .L_285)


	//   ....[0]....
.L_285:
        /*002c*/ 	.word	0x00000010


	//----- nvinfo : EIATTR_MAX_THREADS
	.align		4
.L_286:
        /*0030*/ 	.byte	0x04, 0x05
        /*0032*/ 	.short	(.L_288 - .L_287)
.L_287:
        /*0034*/ 	.word	0x00000180
        /*0038*/ 	.word	0x00000001
        /*003c*/ 	.word	0x00000001


	//----- nvinfo : EIATTR_CBANK_PARAM_SIZE
	.align		4
.L_288:
        /*0040*/ 	.byte	0x03, 0x19
        /*0042*/ 	.short	0x0a00


	//----- nvinfo : EIATTR_PARAM_CBANK
	.align		4
        /*0044*/ 	.byte	0x04, 0x0a
        /*0046*/ 	.short	(.L_290 - .L_289)
	.align		4
.L_289:
        /*0048*/ 	.word	index@(.nv.constant0._ZN7cutlass13device_kernelIN5flash11enable_sm90INS1_16FlashAttnFwdSm90INS1_25CollectiveMainloopFwdSm90ILi2EN4cute5tupleIJNS5_1CILi1EEES8_S8_EEENS6_IJNS7_ILi128EEENS7_ILi80EEENS7_ILi256EEEEEELi256ENS_10bfloat16_tEfNS_4arch4Sm90ELb0ELb0ELb0ELb0ELb1ELb0ELb0ELb1ELb1ELb1ELb1ELb0EEENS1_21CollectiveEpilogueFwdINS6_IJSA_SC_SB_EEES9_SE_SG_Li256ELb0ELb1ELb1ELb0EEENS1_19SingleTileSchedulerILb0ELb1ELb1ELi128EEEEEEEEEvNT_6ParamsE)
        /*004c*/ 	.short	0x0380
        /*004e*/ 	.short	0x0a00


	//----- nvinfo : EIATTR_SW_WAR
	.align		4
.L_290:
        /*0050*/ 	.byte	0x04, 0x36
        /*0052*/ 	.short	(.L_292 - .L_291)
.L_291:
        /*0054*/ 	.word	0x00000008
.L_292:


//--------------------- .nv.info._ZN7cutlass13device_kernelIN5flash11enable_sm90INS1_16FlashAttnFwdSm90INS1_25CollectiveMainloopFwdSm90ILi2EN4cute5tupleIJNS5_1CILi1EEES8_S8_EEENS6_IJNS7_ILi128EEENS7_ILi80EEENS7_ILi256EEEEEELi256ENS_10bfloat16_tEfNS_4arch4Sm90ELb0ELb0ELb0ELb1ELb1ELb0ELb0ELb1ELb1ELb1ELb1ELb0EEENS1_21CollectiveEpilogueFwdINS6_IJSA_SC_SB_EEES9_SE_SG_Li256ELb1ELb1ELb1ELb0EEENS1_36VarlenDynamicPersistentTileSchedulerILi128ELi80ELi256ELi128ELb1ELb1ELb1ELb0ELb1ELb1EEEEEEEEEvNT_6ParamsE --------------------------
	.section	.nv.info._ZN7cutlass13device_kernelIN5flash11enable_sm90INS1_16FlashAttnFwdSm90INS1_25CollectiveMainloopFwdSm90ILi2EN4cute5tupleIJNS5_1CILi1EEES8_S8_EEENS6_IJNS7_ILi128EEENS7_ILi80EEENS7_ILi256EEEEEELi256ENS_10bfloat16_tEfNS_4arch4Sm90ELb0ELb0ELb0ELb1ELb1ELb0ELb0ELb1ELb1ELb1ELb1ELb0EEENS1_21CollectiveEpilogueFwdINS6_IJSA_SC_SB_EEES9_SE_SG_Li256ELb1ELb1ELb1ELb0EEENS1_36VarlenDynamicPersistentTileSchedulerILi128ELi80ELi256ELi128ELb1ELb1ELb1ELb0ELb1ELb1EEEEEEEEEvNT_6ParamsE,"",@"SHT_CUDA_INFO"
	.sectionflags	@""
	.align	4


	//----- nvinfo : EIATTR_CUDA_API_VERSION
	.align		4
        /*0000*/ 	.byte	0x04, 0x37
        /*0002*/ 	.short	(.L_294 - .L_293)
.L_293:
        /*0004*/ 	.word	0x00000082


	//----- nvinfo : EIATTR_KPARAM_INFO
	.align		4
.L_294:
        /*0008*/ 	.byte	0x04, 0x17
        /*000a*/ 	.short	(.L_296 - .L_295)
.L_295:
        /*000c*/ 	.word	0x00000000
        /*0010*/ 	.short	0x0000
        /*0012*/ 	.short	0x0000
        /*0014*/ 	.byte	0x00, 0xf0, 0x01, 0x2a


	//----- nvinfo : EIATTR_SPARSE_MMA_MASK
	.align		4
.L_296:
        /*0018*/ 	.byte	0x03, 0x50
        /*001a*/ 	.short	0x0000


	//----- nvinfo : EIATTR_MAXREG_COUNT
	.align		4
        /*001c*/ 	.byte	0x03, 0x1b
        /*001e*/ 	.short	0x00a8


	//----- nvinfo : EIATTR_MERCURY_ISA_VERSION
	.align		4
        /*0020*/ 	.byte	0x03, 0x5f
        /*0022*/ 	.short	0x0101


	//----- nvinfo : EIATTR_VRC_CTA_INIT_COUNT
	.align		4
        /*0024*/ 	.byte	0x02, 0x4a
	.zero		1
	.zero		1


	//----- nvinfo : EIATTR_EXIT_INSTR_OFFSETS
	.align		4
        /*0028*/ 	.byte	0x04, 0x1c
        /*002a*/ 	.short	(.L_298 - .L_297)


	//   ....[0]....
.L_297:
        /*002c*/ 	.word	0x00000010


	//----- nvinfo : EIATTR_MAX_THREADS
	.align		4
.L_298:
        /*0030*/ 	.byte	0x04, 0x05
        /*0032*/ 	.short	(.L_300 - .L_299)
.L_299:
        /*0034*/ 	.word	0x00000180
        /*0038*/ 	.word	0x00000001
        /*003c*/ 	.word	0x00000001


	//----- nvinfo : EIATTR_CBANK_PARAM_SIZE
	.align		4
.L_300:
        /*0040*/ 	.byte	0x03, 0x19
        /*0042*/ 	.short	0x0a80


	//----- nvinfo : EIATTR_PARAM_CBANK
	.align		4
        /*0044*/ 	.byte	0x04, 0x0a
        /*0046*/ 	.short	(.L_302 - .L_301)
	.align		4
.L_301:
        /*0048*/ 	.word	index@(.nv.constant0._ZN7cutlass13device_kernelIN5flash11enable_sm90INS1_16FlashAttnFwdSm90INS1_25CollectiveMainloopFwdSm90ILi2EN4cute5tupleIJNS5_1CILi1EEES8_S8_EEENS6_IJNS7_ILi128EEENS7_ILi80EEENS7_ILi256EEEEEELi256ENS_10bfloat16_tEfNS_4arch4Sm90ELb0ELb0ELb0ELb1ELb1ELb0ELb0ELb1ELb1ELb1ELb1ELb0EEENS1_21CollectiveEpilogueFwdINS6_IJSA_SC_SB_EEES9_SE_SG_Li256ELb1ELb1ELb1ELb0EEENS1_36VarlenDynamicPersistentTileSchedulerILi128ELi80ELi256ELi128ELb1ELb1ELb1ELb0ELb1ELb1EEEEEEEEEvNT_6ParamsE)
        /*004c*/ 	.short	0x0380
        /*004e*/ 	.short	0x0a80


	//----- nvinfo : EIATTR_SW_WAR
	.align		4
.L_302:
        /*0050*/ 	.byte	0x04, 0x36
        /*0052*/ 	.short	(.L_304 - .L_303)
.L_303:
        /*0054*/ 	.word	0x00000008
.L_304:


//--------------------- .nv.info._ZN7cutlass13device_kernelIN5flash11enable_sm90INS1_16FlashAttnFwdSm90INS1_25CollectiveMainloopFwdSm90ILi2EN4cute5tupleIJNS5_1CILi1EEES8_S8_EEENS6_IJNS7_ILi128EEENS7_ILi80EEENS7_ILi256EEEEEELi256ENS_10bfloat16_tEfNS_4arch4Sm90ELb0ELb0ELb0ELb1ELb1ELb1ELb0ELb1ELb1ELb1ELb1ELb0EEENS1_21CollectiveEpilogueFwdINS6_IJSA_SC_SB_EEES9_SE_SG_Li256ELb1ELb1ELb1ELb0EEENS1_36VarlenDynamicPersistentTileSchedulerILi128ELi80ELi256ELi128ELb1ELb1ELb1ELb0ELb1ELb1EEEEEEEEEvNT_6ParamsE --------------------------
	.section	.nv.info._ZN7cutlass13device_kernelIN5flash11enable_sm90INS1_16FlashAttnFwdSm90INS1_25CollectiveMainloopFwdSm90ILi2EN4cute5tupleIJNS5_1CILi1EEES8_S8_EEENS6_IJNS7_ILi128EEENS7_ILi80EEENS7_ILi256EEEEEELi256ENS_10bfloat16_tEfNS_4arch4Sm90ELb0ELb0ELb0ELb1ELb1ELb1ELb0ELb1ELb1ELb1ELb1ELb0EEENS1_21CollectiveEpilogueFwdINS6_IJSA_SC_SB_EEES9_SE_SG_Li256ELb1ELb1ELb1ELb0EEENS1_36VarlenDynamicPersistentTileSchedulerILi128ELi80ELi256ELi128ELb1ELb1ELb1ELb0ELb1ELb1EEEEEEEEEvNT_6ParamsE,"",@"SHT_CUDA_INFO"
	.sectionflags	@""
	.align	4


	//----- nvinfo : EIATTR_CUDA_API_VERSION
	.align		4
        /*0000*/ 	.byte	0x04, 0x37
        /*0002*/ 	.short	(.L_306 - .L_305)
.L_305:
        /*0004*/ 	.word	0x00000082


	//----- nvinfo : EIATTR_KPARAM_INFO
	.align		4
.L_306:
        /*0008*/ 	.byte	0x04, 0x17
        /*000a*/ 	.short	(.L_308 - .L_307)
.L_307:
        /*000c*/ 	.word	0x00000000
        /*0010*/ 	.short	0x0000
        /*0012*/ 	.short	0x0000
        /*0014*/ 	.byte	0x00, 0xf0, 0x01, 0x2a


	//----- nvinfo : EIATTR_SPARSE_MMA_MASK
	.align		4
.L_308:
        /*0018*/ 	.byte	0x03, 0x50
        /*001a*/ 	.short	0x0000


	//----- nvinfo : EIATTR_MAXREG_COUNT
	.align		4
        /*001c*/ 	.byte	0x03, 0x1b
        /*001e*/ 	.short	0x00a8


	//----- nvinfo : EIATTR_MERCURY_ISA_VERSION
	.align		4
        /*0020*/ 	.byte	0x03, 0x5f
        /*0022*/ 	.short	0x0101


	//----- nvinfo : EIATTR_VRC_CTA_INIT_COUNT
	.align		4
        /*0024*/ 	.byte	0x02, 0x4a
	.zero		1
	.zero		1


	//----- nvinfo : EIATTR_EXIT_INSTR_OFFSETS
	.align		4
        /*0028*/ 	.byte	0x04, 0x1c
        /*002a*/ 	.short	(.L_310 - .L_309)


	//   ....[0]....
.L_309:
        /*002c*/ 	.word	0x00000010


	//----- nvinfo : EIATTR_MAX_THREADS
	.align		4
.L_310:
        /*0030*/ 	.byte	0x04, 0x05
        /*0032*/ 	.short	(.L_312 - .L_311)
.L_311:
        /*0034*/ 	.word	0x00000180
        /*0038*/ 	.word	0x00000001
        /*003c*/ 	.word	0x00000001


	//----- nvinfo : EIATTR_CBANK_PARAM_SIZE
	.align		4
.L_312:
        /*0040*/ 	.byte	0x03, 0x19
        /*0042*/ 	.short	0x0a80


	//----- nvinfo : EIATTR_PARAM_CBANK
	.align		4
        /*0044*/ 	.byte	0x04, 0x0a
        /*0046*/ 	.short	(.L_314 - .L_313)
	.align		4
.L_313:
        /*0048*/ 	.word	index@(.nv.constant0._ZN7cutlass13device_kernelIN5flash11enable_sm90INS1_16FlashAttnFwdSm90INS1_25CollectiveMainloopFwdSm90ILi2EN4cute5tupleIJNS5_1CILi1EEES8_S8_EEENS6_IJNS7_ILi128EEENS7_ILi80EEENS7_ILi256EEEEEELi256ENS_10bfloat16_tEfNS_4arch4Sm90ELb0ELb0ELb0ELb1ELb1ELb1ELb0ELb1ELb1ELb1ELb1ELb0EEENS1_21CollectiveEpilogueFwdINS6_IJSA_SC_SB_EEES9_SE_SG_Li256ELb1ELb1ELb1ELb0EEENS1_36VarlenDynamicPersistentTileSchedulerILi128ELi80ELi256ELi128ELb1ELb1ELb1ELb0ELb1ELb1EEEEEEEEEvNT_6ParamsE)
        /*004c*/ 	.short	0x0380
        /*004e*/ 	.short	0x0a80


	//----- nvinfo : EIATTR_SW_WAR
	.align		4
.L_314:
        /*0050*/ 	.byte	0x04, 0x36
        /*0052*/ 	.short	(.L_316 - .L_315)
.L_315:
        /*0054*/ 	.word	0x00000008
.L_316:


//--------------------- .nv.info._ZN7cutlass13device_kernelIN5flash11enable_sm90INS1_16FlashAttnFwdSm90INS1_25CollectiveMainloopFwdSm90ILi2EN4cute5tupleIJNS5_1CILi1EEES8_S8_EEENS6_IJNS7_ILi128EEENS7_ILi64EEENS7_ILi256EEEEEELi256ENS_10bfloat16_tEfNS_4arch4Sm90ELb0ELb1ELb0ELb0ELb1ELb0ELb0ELb1ELb1ELb1ELb1ELb0EEENS1_21CollectiveEpilogueFwdINS6_IJSA_SC_SB_EEES9_SE_SG_Li256ELb0ELb1ELb1ELb0EEENS1_19SingleTileSchedulerILb0ELb1ELb1ELi128EEEEEEEEEvNT_6ParamsE --------------------------
	.section	.nv.info._ZN7cutlass13device_kernelIN5flash11enable_sm90INS1_16FlashAttnFwdSm90INS1_25CollectiveMainloopFwdSm90ILi2EN4cute5tupleIJNS5_1CILi1EEES8_S8_EEENS6_IJNS7_ILi128EEENS7_ILi64EEENS7_ILi256EEEEEELi256ENS_10bfloat16_tEfNS_4arch4Sm90ELb0ELb1ELb0ELb0ELb1ELb0ELb0ELb1ELb1ELb1ELb1ELb0EEENS1_21CollectiveEpilogueFwdINS6_IJSA_SC_SB_EEES9_SE_SG_Li256ELb0ELb1ELb1ELb0EEENS1_19SingleTileSchedulerILb0ELb1ELb1ELi128EEEEEEEEEvNT_6ParamsE,"",@"SHT_CUDA_INFO"
	.sectionflags	@""
	.align	4


	//----- nvinfo : EIATTR_CUDA_API_VERSION
	.align		4
        /*0000*/ 	.byte	0x04, 0x37
        /*0002*/ 	.short	(.L_318 - .L_317)
.L_317:
        /*0004*/ 	.word	0x00000082


	//----- nvinfo : EIATTR_KPARAM_INFO
	.align		4
.L_318:
        /*0008*/ 	.byte	0x04, 0x17
        /*000a*/ 	.short	(.L_320 - .L_319)
.L_319:
        /*000c*/ 	.word	0x00000000
        /*0010*/ 	.short	0x0000
        /*0012*/ 	.short	0x0000
        /*0014*/ 	.byte	0x00, 0xf0, 0x01, 0x28


	//----- nvinfo : EIATTR_SPARSE_MMA_MASK
	.align		4
.L_320:
        /*0018*/ 	.byte	0x03, 0x50
        /*001a*/ 	.short	0x0000


	//----- nvinfo : EIATTR_MAXREG_COUNT
	.align		4
        /*001c*/ 	.byte	0x03, 0x1b
        /*001e*/ 	.short	0x00a8


	//----- nvinfo : EIATTR_MERCURY_ISA_VERSION
	.align		4
        /*0020*/ 	.byte	0x03, 0x5f
        /*0022*/ 	.short	0x0101


	//----- nvinfo : EIATTR_VRC_CTA_INIT_COUNT
	.align		4
        /*0024*/ 	.byte	0x02, 0x4a
	.zero		1
	.zero		1


	//----- nvinfo : EIATTR_EXIT_INSTR_OFFSETS
	.align		4
        /*0028*/ 	.byte	0x04, 0x1c
        /*002a*/ 	.short	(.L_322 - .L_321)


	//   ....[0]....
.L_321:
        /*002c*/ 	.word	0x00000010


	//----- nvinfo : EIATTR_MAX_THREADS
	.align		4
.L_322:
        /*0030*/ 	.byte	0x04, 0x05
        /*0032*/ 	.short	(.L_324 - .L_323)
.L_323:
        /*0034*/ 	.word	0x00000180
        /*0038*/ 	.word	0x00000001
        /*003c*/ 	.word	0x00000001


	//----- nvinfo : EIATTR_CBANK_PARAM_SIZE
	.align		4
.L_324:
        /*0040*/ 	.byte	0x03, 0x19
        /*0042*/ 	.short	0x0a00


	//----- nvinfo : EIATTR_PARAM_CBANK
	.align		4
        /*0044*/ 	.byte	0x04, 0x0a
        /*0046*/ 	.short	(.L_326 - .L_325)
	.align		4
.L_325:
        /*0048*/ 	.word	index@(.nv.constant0._ZN7cutlass13device_kernelIN5flash11enable_sm90INS1_16FlashAttnFwdSm90INS1_25CollectiveMainloopFwdSm90ILi2EN4cute5tupleIJNS5_1CILi1EEES8_S8_EEENS6_IJNS7_ILi128EEENS7_ILi64EEENS7_ILi256EEEEEELi256ENS_10bfloat16_tEfNS_4arch4Sm90ELb0ELb1ELb0ELb0ELb1ELb0ELb0ELb1ELb1ELb1ELb1ELb0EEENS1_21CollectiveEpilogueFwdINS6_IJSA_SC_SB_EEES9_SE_SG_Li256ELb0ELb1ELb1ELb0EEENS1_19SingleTileSchedulerILb0ELb1ELb1ELi128EEEEEEEEEvNT_6ParamsE)
        /*004c*/ 	.short	0x0380
        /*004e*/ 	.short	0x0a00


	//----- nvinfo : EIATTR_SW_WAR
	.align		4
.L_326:
        /*0050*/ 	.byte	0x04, 0x36
        /*0052*/ 	.short	(.L_328 - .L_327)
.L_327:
        /*0054*/ 	.word	0x00000008
.L_328:


//--------------------- .nv.info._ZN7cutlass13device_kernelIN5flash11enable_sm90INS1_16FlashAttnFwdSm90INS1_25CollectiveMainloopFwdSm90ILi2EN4cute5tupleIJNS5_1CILi1EEES8_S8_EEENS6_IJNS7_ILi128EEENS7_ILi64EEENS7_ILi256EEEEEELi256ENS_10bfloat16_tEfNS_4arch4Sm90ELb0ELb1ELb0ELb1ELb1ELb0ELb0ELb1ELb1ELb1ELb1ELb0EEENS1_21CollectiveEpilogueFwdINS6_IJSA_SC_SB_EEES9_SE_SG_Li256ELb1ELb1ELb1ELb0EEENS1_36VarlenDynamicPersistentTileSchedulerILi128ELi64ELi256ELi128ELb1ELb1ELb1ELb1ELb0ELb1EEEEEEEEEvNT_6ParamsE --------------------------
	.section	.nv.info._ZN7cutlass13device_kernelIN5flash11enable_sm90INS1_16FlashAttnFwdSm90INS1_25CollectiveMainloopFwdSm90ILi2EN4cute5tupleIJNS5_1CILi1EEES8_S8_EEENS6_IJNS7_ILi128EEENS7_ILi64EEENS7_ILi256EEEEEELi256ENS_10bfloat16_tEfNS_4arch4Sm90ELb0ELb1ELb0ELb1ELb1ELb0ELb0ELb1ELb1ELb1ELb1ELb0EEENS1_21CollectiveEpilogueFwdINS6_IJSA_SC_SB_EEES9_SE_SG_Li256ELb1ELb1ELb1ELb0EEENS1_36VarlenDynamicPersistentTileSchedulerILi128ELi64ELi256ELi128ELb1ELb1ELb1ELb1ELb0ELb1EEEEEEEEEvNT_6ParamsE,"",@"SHT_CUDA_INFO"
	.sectionflags	@""
	.align	4


	//----- nvinfo : EIATTR_CUDA_API_VERSION
	.align		4
        /*0000*/ 	.byte	0x04, 0x37
        /*0002*/ 	.short	(.L_330 - .L_329)
.L_329:
        /*0004*/ 	.word	0x00000082


	//----- nvinfo : EIATTR_KPARAM_INFO
	.align		4
.L_330:
        /*0008*/ 	.byte	0x04, 0x17
        /*000a*/ 	.short	(.L_332 - .L_331)
.L_331:
        /*000c*/ 	.word	0x00000000
        /*0010*/ 	.short	0x0000
        /*0012*/ 	.short	0x0000
        /*0014*/ 	.byte	0x00, 0xf0, 0x01, 0x2a


	//----- nvinfo : EIATTR_SPARSE_MMA_MASK
	.align		4
.L_332:
        /*0018*/ 	.byte	0x03, 0x50
        /*001a*/ 	.short	0x0000


	//----- nvinfo : EIATTR_MAXREG_COUNT
	.align		4
        /*001c*/ 	.byte	0x03, 0x1b
        /*001e*/ 	.short	0x00a8


	//----- nvinfo : EIATTR_MERCURY_ISA_VERSION
	.align		4
        /*0020*/ 	.byte	0x03, 0x5f
        /*0022*/ 	.short	0x0101


	//----- nvinfo : EIATTR_VRC_CTA_INIT_COUNT
	.align		4
        /*0024*/ 	.byte	0x02, 0x4a
	.zero		1
	.zero		1


	//----- nvinfo : EIATTR_EXIT_INSTR_OFFSETS
	.align		4
        /*0028*/ 	.byte	0x04, 0x1c
        /*002a*/ 	.short	(.L_334 - .L_333)


	//   ....[0]....
.L_333:
        /*002c*/ 	.word	0x00000010


	//----- nvinfo : EIATTR_MAX_THREADS
	.align		4
.L_334:
        /*0030*/ 	.byte	0x04, 0x05
        /*0032*/ 	.short	(.L_336 - .L_335)
.L_335:
        /*0034*/ 	.word	0x00000180
        /*0038*/ 	.word	0x00000001
        /*003c*/ 	.word	0x00000001


	//----- nvinfo : EIATTR_CBANK_PARAM_SIZE
	.align		4
.L_336:
        /*0040*/ 	.byte	0x03, 0x19
        /*0042*/ 	.short	0x0a80


	//----- nvinfo : EIATTR_PARAM_CBANK
	.align		4
        /*0044*/ 	.byte	0x04, 0x0a
        /*0046*/ 	.short	(.L_338 - .L_337)
	.align		4
.L_337:
        /*0048*/ 	.word	index@(.nv.constant0._ZN7cutlass13device_kernelIN5flash11enable_sm90INS1_16FlashAttnFwdSm90INS1_25CollectiveMainloopFwdSm90ILi2EN4cute5tupleIJNS5_1CILi1EEES8_S8_EEENS6_IJNS7_ILi128EEENS7_ILi64EEENS7_ILi256EEEEEELi256ENS_10bfloat16_tEfNS_4arch4Sm90ELb0ELb1ELb0ELb1ELb1ELb0ELb0ELb1ELb1ELb1ELb1ELb0EEENS1_21CollectiveEpilogueFwdINS6_IJSA_SC_SB_EEES9_SE_SG_Li256ELb1ELb1ELb1ELb0EEENS1_36VarlenDynamicPersistentTileSchedulerILi128ELi64ELi256ELi128ELb1ELb1ELb1ELb1ELb0ELb1EEEEEEEEEvNT_6ParamsE)
        /*004c*/ 	.short	0x0380
        /*004e*/ 	.short	0x0a80


	//----- nvinfo : EIATTR_SW_WAR
	.align		4
.L_338:
        /*0050*/ 	.byte	0x04, 0x36
        /*0052*/ 	.short	(.L_340 - .L_339)
.L_339:
        /*0054*/ 	.word	0x00000008
.L_340:


//--------------------- .nv.info._ZN7cutlass13device_kernelIN5flash11enable_sm90INS1_16FlashAttnFwdSm90INS1_25CollectiveMainloopFwdSm90ILi2EN4cute5tupleIJNS5_1CILi1EEES8_S8_EEENS6_IJNS7_ILi128EEENS7_ILi64EEENS7_ILi256EEEEEELi256ENS_10bfloat16_tEfNS_4arch4Sm90ELb0ELb1ELb0ELb1ELb1ELb1ELb0ELb1ELb1ELb1ELb1ELb0EEENS1_21CollectiveEpilogueFwdINS6_IJSA_SC_SB_EEES9_SE_SG_Li256ELb1ELb1ELb1ELb0EEENS1_36VarlenDynamicPersistentTileSchedulerILi128ELi64ELi256ELi128ELb1ELb1ELb1ELb1ELb0ELb1EEEEEEEEEvNT_6ParamsE --------------------------
	.section	.nv.info._ZN7cutlass13device_kernelIN5flash11enable_sm90INS1_16FlashAttnFwdSm90INS1_25CollectiveMainloopFwdSm90ILi2EN4cute5tupleIJNS5_1CILi1EEES8_S8_EEENS6_IJNS7_ILi128EEENS7_ILi64EEENS7_ILi256EEEEEELi256ENS_10bfloat16_tEfNS_4arch4Sm90ELb0ELb1ELb0ELb1ELb1ELb1ELb0ELb1ELb1ELb1ELb1ELb0EEENS1_21CollectiveEpilogueFwdINS6_IJSA_SC_SB_EEES9_SE_SG_Li256ELb1ELb1ELb1ELb0EEENS1_36VarlenDynamicPersistentTileSchedulerILi128ELi64ELi256ELi128ELb1ELb1ELb1ELb1ELb0ELb1EEEEEEEEEvNT_6ParamsE,"",@"SHT_CUDA_INFO"
	.sectionflags	@""
	.align	4


	//----- nvinfo : EIATTR_CUDA_API_VERSION
	.align		4
        /*0000*/ 	.byte	0x04, 0x37
        /*0002*/ 	.short	(.L_342 - .L_341)
.L_341:
        /*0004*/ 	.word	0x00000082


	//----- nvinfo : EIATTR_KPARAM_INFO
	.align		4
.L_342:
        /*0008*/ 	.byte	0x04, 0x17
        /*000a*/ 	.short	(.L_344 - .L_343)
.L_343:
        /*000c*/ 	.word	0x00000000
        /*0010*/ 	.short	0x0000
        /*0012*/ 	.short	0x0000
        /*0014*/ 	.byte	0x00, 0xf0, 0x01, 0x2a


	//----- nvinfo : EIATTR_SPARSE_MMA_MASK
	.align		4
.L_344:
        /*0018*/ 	.byte	0x03, 0x50
        /*001a*/ 	.short	0x0000


	//----- nvinfo : EIATTR_MAXREG_COUNT
	.align		4
        /*001c*/ 	.byte	0x03, 0x1b
        /*001e*/ 	.short	0x00a8


	//----- nvinfo : EIATTR_MERCURY_ISA_VERSION
	.align		4
        /*0020*/ 	.byte	0x03, 0x5f
        /*0022*/ 	.short	0x0101


	//----- nvinfo : EIATTR_VRC_CTA_INIT_COUNT
	.align		4
        /*0024*/ 	.byte	0x02, 0x4a
	.zero		1
	.zero		1


	//----- nvinfo : EIATTR_EXIT_INSTR_OFFSETS
	.align		4
        /*0028*/ 	.byte	0x04, 0x1c
        /*002a*/ 	.short	(.L_346 - .L_345)


	//   ....[0]....
.L_345:
        /*002c*/ 	.word	0x00000010


	//----- nvinfo : EIATTR_MAX_THREADS
	.align		4
.L_346:
        /*0030*/ 	.byte	0x04, 0x05
        /*0032*/ 	.short	(.L_348 - .L_347)
.L_347:
        /*0034*/ 	.word	0x00000180
        /*0038*/ 	.word	0x00000001
        /*003c*/ 	.word	0x00000001


	//----- nvinfo : EIATTR_CBANK_PARAM_SIZE
	.align		4
.L_348:
        /*0040*/ 	.byte	0x03, 0x19
        /*0042*/ 	.short	0x0a80


	//----- nvinfo : EIATTR_PARAM_CBANK
	.align		4
        /*0044*/ 	.byte	0x04, 0x0a
        /*0046*/ 	.short	(.L_350 - .L_349)
	.align		4
.L_349:
        /*0048*/ 	.word	index@(.nv.constant0._ZN7cutlass13device_kernelIN5flash11enable_sm90INS1_16FlashAttnFwdSm90INS1_25CollectiveMainloopFwdSm90ILi2EN4cute5tupleIJNS5_1CILi1EEES8_S8_EEENS6_IJNS7_ILi128EEENS7_ILi64EEENS7_ILi256EEEEEELi256ENS_10bfloat16_tEfNS_4arch4Sm90ELb0ELb1ELb0ELb1ELb1ELb1ELb0ELb1ELb1ELb1ELb1ELb0EEENS1_21CollectiveEpilogueFwdINS6_IJSA_SC_SB_EEES9_SE_SG_Li256ELb1ELb1ELb1ELb0EEENS1_36VarlenDynamicPersistentTileSchedulerILi128ELi64ELi256ELi128ELb1ELb1ELb1ELb1ELb0ELb1EEEEEEEEEvNT_6ParamsE)
        /*004c*/ 	.short	0x0380
        /*004e*/ 	.short	0x0a80


	//----- nvinfo : EIATTR_SW_WAR
	.align		4
.L_350:
        /*0050*/ 	.byte	0x04, 0x36
        /*0052*/ 	.short	(.L_352 - .L_351)
.L_351:
        /*0054*/ 	.word	0x00000008
.L_352:


//--------------------- .nv.info._ZN7cutlass13device_kernelIN5flash11enable_sm90INS1_16FlashAttnFwdSm90INS1_25CollectiveMainloopFwdSm90ILi2EN4cute5tupleIJNS5_1CILi1EEES8_S8_EEENS6_IJNS7_ILi128EEENS7_ILi80EEENS7_ILi256EEEEEELi256ENS_10bfloat16_tEfNS_4arch4Sm90ELb1ELb0ELb0ELb0ELb1ELb0ELb0ELb1ELb1ELb1ELb1ELb0EEENS1_21CollectiveEpilogueFwdINS6_IJSA_SC_SB_EEES9_SE_SG_Li256ELb0ELb1ELb1ELb0EEENS1_19SingleTileSchedulerILb0ELb1ELb1ELi128EEEEEEEEEvNT_6ParamsE --------------------------
	.section	.nv.info._ZN7cutlass13device_kernelIN5flash11enable_sm90INS1_16FlashAttnFwdSm90INS1_25CollectiveMainloopFwdSm90ILi2EN4cute5tupleIJNS5_1CILi1EEES8_S8_EEENS6_IJNS7_ILi128EEENS7_ILi80EEENS7_ILi256EEEEEELi256ENS_10bfloat16_tEfNS_4arch4Sm90ELb1ELb0ELb0ELb0ELb1ELb0ELb0ELb1ELb1ELb1ELb1ELb0EEENS1_21CollectiveEpilogueFwdINS6_IJSA_SC_SB_EEES9_SE_SG_Li256ELb0ELb1ELb1ELb0EEENS1_19SingleTileSchedulerILb0ELb1ELb1ELi128EEEEEEEEEvNT_6ParamsE,"",@"SHT_CUDA_INFO"
	.sectionflags	@""
	.align	4


	//----- nvinfo : EIATTR_CUDA_API_VERSION
	.align		4
        /*0000*/ 	.byte	0x04, 0x37
        /*0002*/ 	.short	(.L_354 - .L_353)
.L_353:
        /*0004*/ 	.word	0x00000082


	//----- nvinfo : EIATTR_KPARAM_INFO
	.align		4
.L_354:
        /*0008*/ 	.byte	0x04, 0x17
        /*000a*/ 	.short	(.L_356 - .L_355)
.L_355:
        /*000c*/ 	.word	0x00000000
        /*0010*/ 	.short	0x0000
        /*0012*/ 	.short	0x0000
        /*0014*/ 	.byte	0x00, 0xf0, 0x01, 0x28


	//----- nvinfo : EIATTR_SPARSE_MMA_MASK
	.align		4
.L_356:
        /*0018*/ 	.byte	0x03, 0x50
        /*001a*/ 	.short	0x0000


	//----- nvinfo : EIATTR_MAXREG_COUNT
	.align		4
        /*001c*/ 	.byte	0x03, 0x1b
        /*001e*/ 	.short	0x00a8


	//----- nvinfo : EIATTR_MERCURY_ISA_VERSION
	.align		4
        /*0020*/ 	.byte	0x03, 0x5f
        /*0022*/ 	.short	0x0101


	//----- nvinfo : EIATTR_VRC_CTA_INIT_COUNT
	.align		4
        /*0024*/ 	.byte	0x02, 0x4a
	.zero		1
	.zero		1


	//----- nvinfo : EIATTR_EXIT_INSTR_OFFSETS
	.align		4
        /*0028*/ 	.byte	0x04, 0x1c
        /*002a*/ 	.short	(.L_358 - .L_357)


	//   ....[0]....
.L_357:
        /*002c*/ 	.word	0x00000010


	//----- nvinfo : EIATTR_MAX_THREADS
	.align		4
.L_358:
        /*0030*/ 	.byte	0x04, 0x05
        /*0032*/ 	.short	(.L_360 - .L_359)
.L_359:
        /*0034*/ 	.word	0x00000180
        /*0038*/ 	.word	0x00000001
        /*003c*/ 	.word	0x00000001


	//----- nvinfo : EIATTR_CBANK_PARAM_SIZE
	.align		4
.L_360:
        /*0040*/ 	.byte	0x03, 0x19
        /*0042*/ 	.short	0x0a00


	//----- nvinfo : EIATTR_PARAM_CBANK
	.align		4
        /*0044*/ 	.byte	0x04, 0x0a
        /*0046*/ 	.short	(.L_362 - .L_361)
	.align		4
.L_361:
        /*0048*/ 	.word	index@(.nv.constant0._ZN7cutlass13device_kernelIN5flash11enable_sm90INS1_16FlashAttnFwdSm90INS1_25CollectiveMainloopFwdSm90ILi2EN4cute5tupleIJNS5_1CILi1EEES8_S8_EEENS6_IJNS7_ILi128EEENS7_ILi80EEENS7_ILi256EEEEEELi256ENS_10bfloat16_tEfNS_4arch4Sm90ELb1ELb0ELb0ELb0ELb1ELb0ELb0ELb1ELb1ELb1ELb1ELb0EEENS1_21CollectiveEpilogueFwdINS6_IJSA_SC_SB_EEES9_SE_SG_Li256ELb0ELb1ELb1ELb0EEENS1_19SingleTileSchedulerILb0ELb1ELb1ELi128EEEEEEEEEvNT_6ParamsE)
        /*004c*/ 	.short	0x0380
        /*004e*/ 	.short	0x0a00


	//----- nvinfo : EIATTR_SW_WAR
	.align		4
.L_362:
        /*0050*/ 	.byte	0x04, 0x36
        /*0052*/ 	.short	(.L_364 - .L_363)
.L_363:
        /*0054*/ 	.word	0x00000008
.L_364:


//--------------------- .nv.info._ZN7cutlass13device_kernelIN5flash11enable_sm90INS1_16FlashAttnFwdSm90INS1_25CollectiveMainloopFwdSm90ILi2EN4cute5tupleIJNS5_1CILi1EEES8_S8_EEENS6_IJNS7_ILi128EEENS7_ILi80EEENS7_ILi256EEEEEELi256ENS_10bfloat16_tEfNS_4arch4Sm90ELb1ELb0ELb0ELb1ELb1ELb0ELb0ELb1ELb1ELb1ELb1ELb0EEENS1_21CollectiveEpilogueFwdINS6_IJSA_SC_SB_EEES9_SE_SG_Li256ELb1ELb1ELb1ELb0EEENS1_36VarlenDynamicPersistentTileSchedulerILi128ELi80ELi256ELi128ELb1ELb1ELb1ELb1ELb1ELb1EEEEEEEEEvNT_6ParamsE --------------------------
	.section	.nv.info._ZN7cutlass13device_kernelIN5flash11enable_sm90INS1_16FlashAttnFwdSm90INS1_25CollectiveMainloopFwdSm90ILi2EN4cute5tupleIJNS5_1CILi1EEES8_S8_EEENS6_IJNS7_ILi128EEENS7_ILi80EEENS7_ILi256EEEEEELi256ENS_10bfloat16_tEfNS_4arch4Sm90ELb1ELb0ELb0ELb1ELb1ELb0ELb0ELb1ELb1ELb1ELb1ELb0EEENS1_21CollectiveEpilogueFwdINS6_IJSA_SC_SB_EEES9_SE_SG_Li256ELb1ELb1ELb1ELb0EEENS1_36VarlenDynamicPersistentTileSchedulerILi128ELi80ELi256ELi128ELb1ELb1ELb1ELb1ELb1ELb1EEEEEEEEEvNT_6ParamsE,"",@"SHT_CUDA_INFO"
	.sectionflags	@""
	.align	4


	//----- nvinfo : EIATTR_CUDA_API_VERSION
	.align		4
        /*0000*/ 	.byte	0x04, 0x37
        /*0002*/ 	.short	(.L_366 - .L_365)
.L_365:
        /*0004*/ 	.word	0x00000082


	//----- nvinfo : EIATTR_KPARAM_INFO
	.align		4
.L_366:
        /*0008*/ 	.byte	0x04, 0x17
        /*000a*/ 	.short	(.L_368 - .L_367)
.L_367:
        /*000c*/ 	.word	0x00000000
        /*0010*/ 	.short	0x0000
        /*0012*/ 	.short	0x0000
        /*0014*/ 	.byte	0x00, 0xf0, 0x01, 0x2a


	//----- nvinfo : EIATTR_SPARSE_MMA_MASK
	.align		4
.L_368:
        /*0018*/ 	.byte	0x03, 0x50
        /*001a*/ 	.short	0x0000


	//----- nvinfo : EIATTR_MAXREG_COUNT
	.align		4
        /*001c*/ 	.byte	0x03, 0x1b
        /*001e*/ 	.short	0x00a8


	//----- nvinfo : EIATTR_MERCURY_ISA_VERSION
	.align		4
        /*0020*/ 	.byte	0x03, 0x5f
        /*0022*/ 	.short	0x0101


	//----- nvinfo : EIATTR_VRC_CTA_INIT_COUNT
	.align		4
        /*0024*/ 	.byte	0x02, 0x4a
	.zero		1
	.zero		1


	//----- nvinfo : EIATTR_EXIT_INSTR_OFFSETS
	.align		4
        /*0028*/ 	.byte	0x04, 0x1c
        /*002a*/ 	.short	(.L_370 - .L_369)


	//   ....[0]....
.L_369:
        /*002c*/ 	.word	0x00000010


	//----- nvinfo : EIATTR_MAX_THREADS
	.align		4
.L_370:
        /*0030*/ 	.byte	0x04, 0x05
        /*0032*/ 	.short	(.L_372 - .L_371)
.L_371:
        /*0034*/ 	.word	0x00000180
        /*0038*/ 	.word	0x00000001
        /*003c*/ 	.word	0x00000001


	//----- nvinfo : EIATTR_CBANK_PARAM_SIZE
	.align		4
.L_372:
        /*0040*/ 	.byte	0x03, 0x19
        /*0042*/ 	.short	0x0a80


	//----- nvinfo : EIATTR_PARAM_CBANK
	.align		4
        /*0044*/ 	.byte	0x04, 0x0a
        /*0046*/ 	.short	(.L_374 - .L_373)
	.align		4
.L_373:
        /*0048*/ 	.word	index@(.nv.constant0._ZN7cutlass13device_kernelIN5flash11enable_sm90INS1_16FlashAttnFwdSm90INS1_25CollectiveMainloopFwdSm90ILi2EN4cute5tupleIJNS5_1CILi1EEES8_S8_EEENS6_IJNS7_ILi128EEENS7_ILi80EEENS7_ILi256EEEEEELi256ENS_10bfloat16_tEfNS_4arch4Sm90ELb1ELb0ELb0ELb1ELb1ELb0ELb0ELb1ELb1ELb1ELb1ELb0EEENS1_21CollectiveEpilogueFwdINS6_IJSA_SC_SB_EEES9_SE_SG_Li256ELb1ELb1ELb1ELb0EEENS1_36VarlenDynamicPersistentTileSchedulerILi128ELi80ELi256ELi128ELb1ELb1ELb1ELb1ELb1ELb1EEEEEEEEEvNT_6ParamsE)
        /*004c*/ 	.short	0x0380
        /*004e*/ 	.short	0x0a80


	//----- nvinfo : EIATTR_SW_WAR
	.align		4
.L_374:
        /*0050*/ 	.byte	0x04, 0x36
        /*0052*/ 	.short	(.L_376 - .L_375)
.L_375:
        /*0054*/ 	.word	0x00000008
.L_376:


//--------------------- .nv.info._ZN7cutlass13device_kernelIN5flash11enable_sm90INS1_16FlashAttnFwdSm90INS1_25CollectiveMainloopFwdSm90ILi2EN4cute5tupleIJNS5_1CILi1EEES8_S8_EEENS6_IJNS7_ILi128EEENS7_ILi80EEENS7_ILi256EEEEEELi256ENS_10bfloat16_tEfNS_4arch4Sm90ELb1ELb0ELb0ELb1ELb1ELb1ELb0ELb1ELb1ELb1ELb1ELb0EEENS1_21CollectiveEpilogueFwdINS6_IJSA_SC_SB_EEES9_SE_SG_Li256ELb1ELb1ELb1ELb0EEENS1_36VarlenDynamicPersistentTileSchedulerILi128ELi80ELi256ELi128ELb1ELb1ELb1ELb1ELb1ELb1EEEEEEEEEvNT_6ParamsE --------------------------
	.section	.nv.info._ZN7cutlass13device_kernelIN5flash11enable_sm90INS1_16FlashAttnFwdSm90INS1_25CollectiveMainloopFwdSm90ILi2EN4cute5tupleIJNS5_1CILi1EEES8_S8_EEENS6_IJNS7_ILi128EEENS7_ILi80EEENS7_ILi256EEEEEELi256ENS_10bfloat16_tEfNS_4arch4Sm90ELb1ELb0ELb0ELb1ELb1ELb1ELb0ELb1ELb1ELb1ELb1ELb0EEENS1_21CollectiveEpilogueFwdINS6_IJSA_SC_SB_EEES9_SE_SG_Li256ELb1ELb1ELb1ELb0EEENS1_36VarlenDynamicPersistentTileSchedulerILi128ELi80ELi256ELi128ELb1ELb1ELb1ELb1ELb1ELb1EEEEEEEEEvNT_6ParamsE,"",@"SHT_CUDA_INFO"
	.sectionflags	@""
	.align	4


	//----- nvinfo : EIATTR_CUDA_API_VERSION
	.align		4
        /*0000*/ 	.byte	0x04, 0x37
        /*0002*/ 	.short	(.L_378 - .L_377)
.L_377:
        /*0004*/ 	.word	0x00000082


	//----- nvinfo : EIATTR_KPARAM_INFO
	.align		4
.L_378:
        /*0008*/ 	.byte	0x04, 0x17
        /*000a*/ 	.short	(.L_380 - .L_379)
.L_379:
        /*000c*/ 	.word	0x00000000
        /*0010*/ 	.short	0x0000
        /*0012*/ 	.short	0x0000
        /*0014*/ 	.byte	0x00, 0xf0, 0x01, 0x2a


	//----- nvinfo : EIATTR_SPARSE_MMA_MASK
	.align		4
.L_380:
        /*0018*/ 	.byte	0x03, 0x50
        /*001a*/ 	.short	0x0000


	//----- nvinfo : EIATTR_MAXREG_COUNT
	.align		4
        /*001c*/ 	.byte	0x03, 0x1b
        /*001e*/ 	.short	0x00a8


	//----- nvinfo : EIATTR_MERCURY_ISA_VERSION
	.align		4
        /*0020*/ 	.byte	0x03, 0x5f
        /*0022*/ 	.short	0x0101


	//----- nvinfo : EIATTR_VRC_CTA_INIT_COUNT
	.align		4
        /*0024*/ 	.byte	0x02, 0x4a
	.zero		1
	.zero		1


	//----- nvinfo : EIATTR_EXIT_INSTR_OFFSETS
	.align		4
        /*0028*/ 	.byte	0x04, 0x1c
        /*002a*/ 	.short	(.L_382 - .L_381)


	//   ....[0]....
.L_381:
        /*002c*/ 	.word	0x00000010


	//----- nvinfo : EIATTR_MAX_THREADS
	.align		4
.L_382:
        /*0030*/ 	.byte	0x04, 0x05
        /*0032*/ 	.short	(.L_384 - .L_383)
.L_383:
        /*0034*/ 	.word	0x00000180
        /*0038*/ 	.word	0x00000001
        /*003c*/ 	.word	0x00000001


	//----- nvinfo : EIATTR_CBANK_PARAM_SIZE
	.align		4
.L_384:
        /*0040*/ 	.byte	0x03, 0x19
        /*0042*/ 	.short	0x0a80


	//----- nvinfo : EIATTR_PARAM_CBANK
	.align		4
        /*0044*/ 	.byte	0x04, 0x0a
        /*0046*/ 	.short	(.L_386 - .L_385)
	.align		4
.L_385:
        /*0048*/ 	.word	index@(.nv.constant0._ZN7cutlass13device_kernelIN5flash11enable_sm90INS1_16FlashAttnFwdSm90INS1_25CollectiveMainloopFwdSm90ILi2EN4cute5tupleIJNS5_1CILi1EEES8_S8_EEENS6_IJNS7_ILi128EEENS7_ILi80EEENS7_ILi256EEEEEELi256ENS_10bfloat16_tEfNS_4arch4Sm90ELb1ELb0ELb0ELb1ELb1ELb1ELb0ELb1ELb1ELb1ELb1ELb0EEENS1_21CollectiveEpilogueFwdINS6_IJSA_SC_SB_EEES9_SE_SG_Li256ELb1ELb1ELb1ELb0EEENS1_36VarlenDynamicPersistentTileSchedulerILi128ELi80ELi256ELi128ELb1ELb1ELb1ELb1ELb1ELb1EEEEEEEEEvNT_6ParamsE)
        /*004c*/ 	.short	0x0380
        /*004e*/ 	.short	0x0a80


	//----- nvinfo : EIATTR_SW_WAR
	.align		4
.L_386:
        /*0050*/ 	.byte	0x04, 0x36
        /*0052*/ 	.short	(.L_388 - .L_387)
.L_387:
        /*0054*/ 	.word	0x00000008
.L_388:


//--------------------- .nv.info._ZN7cutlass13device_kernelIN5flash11enable_sm90INS1_16FlashAttnFwdSm90INS1_25CollectiveMainloopFwdSm90ILi2EN4cute5tupleIJNS5_1CILi1EEES8_S8_EEENS6_IJNS7_ILi128EEENS7_ILi96EEENS7_ILi192EEEEEELi192ENS_10bfloat16_tEfNS_4arch4Sm90ELb0ELb0ELb0ELb0ELb1ELb0ELb0ELb1ELb1ELb1ELb1ELb0EEENS1_21CollectiveEpilogueFwdINS6_IJSA_SC_SB_EEES9_SE_SG_Li256ELb0ELb1ELb1ELb0EEENS1_19SingleTileSchedulerILb0ELb1ELb1ELi128EEEEEEEEEvNT_6ParamsE --------------------------
	.section	.nv.info._ZN7cutlass13device_kernelIN5flash11enable_sm90INS1_16FlashAttnFwdSm90INS1_25CollectiveMainloopFwdSm90ILi2EN4cute5tupleIJNS5_1CILi1EEES8_S8_EEENS6_IJNS7_ILi128EEENS7_ILi96EEENS7_ILi192EEEEEELi192ENS_10bfloat16_tEfNS_4arch4Sm90ELb0ELb0ELb0ELb0ELb1ELb0ELb0ELb1ELb1ELb1ELb1ELb0EEENS1_21CollectiveEpilogueFwdINS6_IJSA_SC_SB_EEES9_SE_SG_Li256ELb0ELb1ELb1ELb0EEENS1_19SingleTileSchedulerILb0ELb1ELb1ELi128EEEEEEEEEvNT_6ParamsE,"",@"SHT_CUDA_INFO"
	.sectionflags	@""
	.align	4


	//----- nvinfo : EIATTR_CUDA_API_VERSION
	.align		4
        /*0000*/ 	.byte	0x04, 0x37
        /*0002*/ 	.short	(.L_390 - .L_389)
.L_389:
        /*0004*/ 	.word	0x00000082


	//----- nvinfo : EIATTR_KPARAM_INFO
	.align		4
.L_390:
        /*0008*/ 	.byte	0x04, 0x17
        /*000a*/ 	.short	(.L_392 - .L_391)
.L_391:
        /*000c*/ 	.word	0x00000000
        /*0010*/ 	.short	0x0000
        /*0012*/ 	.short	0x0000
        /*0014*/ 	.byte	0x00, 0xf0, 0x01, 0x28


	//----- nvinfo : EIATTR_SPARSE_MMA_MASK
	.align		4
.L_392:
        /*0018*/ 	.byte	0x03, 0x50
        /*001a*/ 	.short	0x0000


	//----- nvinfo : EIATTR_MAXREG_COUNT
	.align		4
        /*001c*/ 	.byte	0x03, 0x1b
        /*001e*/ 	.short	0x00a8


	//----- nvinfo : EIATTR_MERCURY_ISA_VERSION
	.align		4
        /*0020*/ 	.byte	0x03, 0x5f
        /*0022*/ 	.short	0x0101


	//----- nvinfo : EIATTR_VRC_CTA_INIT_COUNT
	.align		4
        /*0024*/ 	.byte	0x02, 0x4a
	.zero		1
	.zero		1


	//----- nvinfo : EIATTR_EXIT_INSTR_OFFSETS
	.align		4
        /*0028*/ 	.byte	0x04, 0x1c
        /*002a*/ 	.short	(.L_394 - .L_393)


	//   ....[0]....
.L_393:
        /*002c*/ 	.word	0x00000010


	//----- nvinfo : EIATTR_MAX_THREADS
	.align		4
.L_394:
        /*0030*/ 	.byte	0x04, 0x05
        /*0032*/ 	.short	(.L_396 - .L_395)
.L_395:
        /*0034*/ 	.word	0x00000180
        /*0038*/ 	.word	0x00000001
        /*003c*/ 	.word	0x00000001


	//----- nvinfo : EIATTR_CBANK_PARAM_SIZE
	.align		4
.L_396:
        /*0040*/ 	.byte	0x03, 0x19
        /*0042*/ 	.short	0x0a00


	//----- nvinfo : EIATTR_PARAM_CBANK
	.align		4
        /*0044*/ 	.byte	0x04, 0x0a
        /*0046*/ 	.short	(.L_398 - .L_397)
	.align		4
.L_397:
        /*0048*/ 	.word	index@(.nv.constant0._ZN7cutlass13device_kernelIN5flash11enable_sm90INS1_16FlashAttnFwdSm90INS1_25CollectiveMainloopFwdSm90ILi2EN4cute5tupleIJNS5_1CILi1EEES8_S8_EEENS6_IJNS7_ILi128EEENS7_ILi96EEENS7_ILi192EEEEEELi192ENS_10bfloat16_tEfNS_4arch4Sm90ELb0ELb0ELb0ELb0ELb1ELb0ELb0ELb1ELb1ELb1ELb1ELb0EEENS1_21CollectiveEpilogueFwdINS6_IJSA_SC_SB_EEES9_SE_SG_Li256ELb0ELb1ELb1ELb0EEENS1_19SingleTileSchedulerILb0ELb1ELb1ELi128EEEEEEEEEvNT_6ParamsE)
        /*004c*/ 	.short	0x0380
        /*004e*/ 	.short	0x0a00


	//----- nvinfo : EIATTR_SW_WAR
	.align		4
.L_398:
        /*0050*/ 	.byte	0x04, 0x36
        /*0052*/ 	.short	(.L_400 - .L_399)
.L_399:
        /*0054*/ 	.word	0x00000008
.L_400:


//--------------------- .nv.info._ZN7cutlass13device_kernelIN5flash11enable_sm90INS1_16FlashAttnFwdSm90INS1_25CollectiveMainloopFwdSm90ILi2EN4cute5tupleIJNS5_1CILi1EEES8_S8_EEENS6_IJNS7_ILi128EEENS7_ILi96EEENS7_ILi192EEEEEELi192ENS_10bfloat16_tEfNS_4arch4Sm90ELb0ELb0ELb0ELb1ELb1ELb0ELb0ELb1ELb1ELb1ELb1ELb0EEENS1_21CollectiveEpilogueFwdINS6_IJSA_SC_SB_EEES9_SE_SG_Li256ELb1ELb1ELb1ELb0EEENS1_36VarlenDynamicPersistentTileSchedulerILi128ELi96ELi256ELi128ELb1ELb1ELb1ELb0ELb1ELb1EEEEEEEEEvNT_6ParamsE --------------------------
	.section	.nv.info._ZN7cutlass13device_kernelIN5flash11enable_sm90INS1_16FlashAttnFwdSm90INS1_25CollectiveMainloopFwdSm90ILi2EN4cute5tupleIJNS5_1CILi1EEES8_S8_EEENS6_IJNS7_ILi128EEENS7_ILi96EEENS7_ILi192EEEEEELi192ENS_10bfloat16_tEfNS_4arch4Sm90ELb0ELb0ELb0ELb1ELb1ELb0ELb0ELb1ELb1ELb1ELb1ELb0EEENS1_21CollectiveEpilogueFwdINS6_IJSA_SC_SB_EEES9_SE_SG_Li256ELb1ELb1ELb1ELb0EEENS1_36VarlenDynamicPersistentTileSchedulerILi128ELi96ELi256ELi128ELb1ELb1ELb1ELb0ELb1ELb1EEEEEEEEEvNT_6ParamsE,"",@"SHT_CUDA_INFO"
	.sectionflags	@""
	.align	4


	//----- nvinfo : EIATTR_CUDA_API_VERSION
	.align		4
        /*0000*/ 	.byte	0x04, 0x37
        /*0002*/ 	.short	(.L_402 - .L_401)
.L_401:
        /*0004*/ 	.word	0x00000082


	//----- nvinfo : EIATTR_KPARAM_INFO
	.align		4
.L_402:
        /*0008*/ 	.byte	0x04, 0x17
        /*000a*/ 	.short	(.L_404 - .L_403)
.L_403:
        /*000c*/ 	.word	0x00000000
        /*0010*/ 	.short	0x0000
        /*0012*/ 	.short	0x0000
        /*0014*/ 	.byte	0x00, 0xf0, 0x01, 0x2a


	//----- nvinfo : EIATTR_SPARSE_MMA_MASK
	.align		4
.L_404:
        /*0018*/ 	.byte	0x03, 0x50
        /*001a*/ 	.short	0x0000


	//----- nvinfo : EIATTR_MAXREG_COUNT
	.align		4
        /*001c*/ 	.byte	0x03, 0x1b
        /*001e*/ 	.short	0x00a8


	//----- nvinfo : EIATTR_MERCURY_ISA_VERSION
	.align		4
        /*0020*/ 	.byte	0x03, 0x5f
        /*0022*/ 	.short	0x0101


	//----- nvinfo : EIATTR_VRC_CTA_INIT_COUNT
	.align		4
        /*0024*/ 	.byte	0x02, 0x4a
	.zero		1
	.zero		1


	//----- nvinfo : EIATTR_EXIT_INSTR_OFFSETS
	.align		4
        /*0028*/ 	.byte	0x04, 0x1c
        /*002a*/ 	.short	(.L_406 - .L_405)


	//   ....[0]....
.L_405:
        /*002c*/ 	.word	0x00000010


	//----- nvinfo : EIATTR_MAX_THREADS
	.align		4
.L_406:
        /*0030*/ 	.byte	0x04, 0x05
        /*0032*/ 	.short	(.L_408 - .L_407)
.L_407:
        /*0034*/ 	.word	0x00000180
        /*0038*/ 	.word	0x00000001
        /*003c*/ 	.word	0x00000001


	//----- nvinfo : EIATTR_CBANK_PARAM_SIZE
	.align		4
.L_408:
        /*0040*/ 	.byte	0x03, 0x19
        /*0042*/ 	.short	0x0a80


	//----- nvinfo : EIATTR_PARAM_CBANK
	.align		4
        /*0044*/ 	.byte	0x04, 0x0a
        /*0046*/ 	.short	(.L_410 - .L_409)
	.align		4
.L_409:
        /*0048*/ 	.word	index@(.nv.constant0._ZN7cutlass13device_kernelIN5flash11enable_sm90INS1_16FlashAttnFwdSm90INS1_25CollectiveMainloopFwdSm90ILi2EN4cute5tupleIJNS5_1CILi1EEES8_S8_EEENS6_IJNS7_ILi128EEENS7_ILi96EEENS7_ILi192EEEEEELi192ENS_10bfloat16_tEfNS_4arch4Sm90ELb0ELb0ELb0ELb1ELb1ELb0ELb0ELb1ELb1ELb1ELb1ELb0EEENS1_21CollectiveEpilogueFwdINS6_IJSA_SC_SB_EEES9_SE_SG_Li256ELb1ELb1ELb1ELb0EEENS1_36VarlenDynamicPersistentTileSchedulerILi128ELi96ELi256ELi128ELb1ELb1ELb1ELb0ELb1ELb1EEEEEEEEEvNT_6ParamsE)
        /*004c*/ 	.short	0x0380
        /*004e*/ 	.short	0x0a80


	//----- nvinfo : EIATTR_SW_WAR
	.align		4
.L_410:
        /*0050*/ 	.byte	0x04, 0x36
        /*0052*/ 	.short	(.L_412 - .L_411)
.L_411:
        /*0054*/ 	.word	0x00000008
.L_412:


//--------------------- .nv.info._ZN7cutlass13device_kernelIN5flash11enable_sm90INS1_16FlashAttnFwdSm90INS1_25CollectiveMainloopFwdSm90ILi2EN4cute5tupleIJNS5_1CILi1EEES8_S8_EEENS6_IJNS7_ILi128EEENS7_ILi96EEENS7_ILi192EEEEEELi192ENS_10bfloat16_tEfNS_4arch4Sm90ELb0ELb0ELb0ELb1ELb1ELb1ELb0ELb1ELb1ELb1ELb1ELb0EEENS1_21CollectiveEpilogueFwdINS6_IJSA_SC_SB_EEES9_SE_SG_Li256ELb1ELb1ELb1ELb0EEENS1_36VarlenDynamicPersistentTileSchedulerILi128ELi96ELi256ELi128ELb1ELb1ELb1ELb0ELb1ELb1EEEEEEEEEvNT_6ParamsE --------------------------
	.section	.nv.info._ZN7cutlass13device_kernelIN5flash11enable_sm90INS1_16FlashAttnFwdSm90INS1_25CollectiveMainloopFwdSm90ILi2EN4cute5tupleIJNS5_1CILi1EEES8_S8_EEENS6_IJNS7_ILi128EEENS7_ILi96EEENS7_ILi192EEEEEELi192ENS_10bfloat16_tEfNS_4arch4Sm90ELb0ELb0ELb0ELb1ELb1ELb1ELb0ELb1ELb1ELb1ELb1ELb0EEENS1_21CollectiveEpilogueFwdINS6_IJSA_SC_SB_EEES9_SE_SG_Li256ELb1ELb1ELb1ELb0EEENS1_36VarlenDynamicPersistentTileSchedulerILi128ELi96ELi256ELi128ELb1ELb1ELb1ELb0ELb1ELb1EEEEEEEEEvNT_6ParamsE,"",@"SHT_CUDA_INFO"
	.sectionflags	@""
	.align	4


	//----- nvinfo : EIATTR_CUDA_API_VERSION
	.align		4
        /*0000*/ 	.byte	0x04, 0x37
        /*0002*/ 	.short	(.L_414 - .L_413)
.L_413:
        /*0004*/ 	.word	0x00000082


	//----- nvinfo : EIATTR_KPARAM_INFO
	.align		4
.L_414:
        /*0008*/ 	.byte	0x04, 0x17
        /*000a*/ 	.short	(.L_416 - .L_415)
.L_415:
        /*000c*/ 	.word	0x00000000
        /*0010*/ 	.short	0x0000
        /*0012*/ 	.short	0x0000
        /*0014*/ 	.byte	0x00, 0xf0, 0x01, 0x2a


	//----- nvinfo : EIATTR_SPARSE_MMA_MASK
	.align		4
.L_416:
        /*0018*/ 	.byte	0x03, 0x50
        /*001a*/ 	.short	0x0000


	//----- nvinfo : EIATTR_MAXREG_COUNT
	.align		4
        /*001c*/ 	.byte	0x03, 0x1b
        /*001e*/ 	.short	0x00a8


	//----- nvinfo : EIATTR_MERCURY_ISA_VERSION
	.align		4
        /*0020*/ 	.byte	0x03, 0x5f
        /*0022*/ 	.short	0x0101


	//----- nvinfo : EIATTR_VRC_CTA_INIT_COUNT
	.align		4
        /*0024*/ 	.byte	0x02, 0x4a
	.zero		1
	.zero		1


	//----- nvinfo : EIATTR_EXIT_INSTR_OFFSETS
	.align		4
        /*0028*/ 	.byte	0x04, 0x1c
        /*002a*/ 	.short	(.L_418 - .L_417)


	//   ....[0]....
.L_417:
        /*002c*/ 	.word	0x00000010


	//----- nvinfo : EIATTR_MAX_THREADS
	.align		4
.L_418:
        /*0030*/ 	.byte	0x04, 0x05
        /*0032*/ 	.short	(.L_420 - .L_419)
.L_419:
        /*0034*/ 	.word	0x00000180
        /*0038*/ 	.word	0x00000001
        /*003c*/ 	.word	0x00000001


	//----- nvinfo : EIATTR_CBANK_PARAM_SIZE
	.align		4
.L_420:
        /*0040*/ 	.byte	0x03, 0x19
        /*0042*/ 	.short	0x0a80


	//----- nvinfo : EIATTR_PARAM_CBANK
	.align		4
        /*0044*/ 	.byte	0x04, 0x0a
        /*0046*/ 	.short	(.L_422 - .L_421)
	.align		4
.L_421:
        /*0048*/ 	.word	index@(.nv.constant0._ZN7cutlass13device_kernelIN5flash11enable_sm90INS1_16FlashAttnFwdSm90INS1_25CollectiveMainloopFwdSm90ILi2EN4cute5tupleIJNS5_1CILi1EEES8_S8_EEENS6_IJNS7_ILi128EEENS7_ILi96EEENS7_ILi192EEEEEELi192ENS_10bfloat16_tEfNS_4arch4Sm90ELb0ELb0ELb0ELb1ELb1ELb1ELb0ELb1ELb1ELb1ELb1ELb0EEENS1_21CollectiveEpilogueFwdINS6_IJSA_SC_SB_EEES9_SE_SG_Li256ELb1ELb1ELb1ELb0EEENS1_36VarlenDynamicPersistentTileSchedulerILi128ELi96ELi256ELi128ELb1ELb1ELb1ELb0ELb1ELb1EEEEEEEEEvNT_6ParamsE)
        /*004c*/ 	.short	0x0380
        /*004e*/ 	.short	0x0a80


	//----- nvinfo : EIATTR_SW_WAR
	.align		4
.L_422:
        /*0050*/ 	.byte	0x04, 0x36
        /*0052*/ 	.short	(.L_424 - .L_423)
.L_423:
        /*0054*/ 	.word	0x00000008
.L_424:


//--------------------- .nv.info._ZN7cutlass13device_kernelIN5flash11enable_sm90INS1_16FlashAttnFwdSm90INS1_25CollectiveMainloopFwdSm90ILi2EN4cute5tupleIJNS5_1CILi1EEES8_S8_EEENS6_IJNS7_ILi128EEENS7_ILi96EEENS7_ILi192EEEEEELi192ENS_10bfloat16_tEfNS_4arch4Sm90ELb0ELb1ELb0ELb0ELb1ELb0ELb0ELb1ELb1ELb1ELb1ELb0EEENS1_21CollectiveEpilogueFwdINS6_IJSA_SC_SB_EEES9_SE_SG_Li256ELb0ELb1ELb1ELb0EEENS1_19SingleTileSchedulerILb0ELb1ELb1ELi128EEEEEEEEEvNT_6ParamsE --------------------------
	.section	.nv.info._ZN7cutlass13device_kernelIN5flash11enable_sm90INS1_16FlashAttnFwdSm90INS1_25CollectiveMainloopFwdSm90ILi2EN4cute5tupleIJNS5_1CILi1EEES8_S8_EEENS6_IJNS7_ILi128EEENS7_ILi96EEENS7_ILi192EEEEEELi192ENS_10bfloat16_tEfNS_4arch4Sm90ELb0ELb1ELb0ELb0ELb1ELb0ELb0ELb1ELb1ELb1ELb1ELb0EEENS1_21CollectiveEpilogueFwdINS6_IJSA_SC_SB_EEES9_SE_SG_Li256ELb0ELb1ELb1ELb0EEENS1_19SingleTileSchedulerILb0ELb1ELb1ELi128EEEEEEEEEvNT_6ParamsE,"",@"SHT_CUDA_INFO"
	.sectionflags	@""
	.align	4


	//----- nvinfo : EIATTR_CUDA_API_VERSION
	.align		4
        /*0000*/ 	.byte	0x04, 0x37
        /*0002*/ 	.short	(.L_426 - .L_425)
.L_425:
        /*0004*/ 	.word	0x00000082


	//----- nvinfo : EIATTR_KPARAM_INFO
	.align		4
.L_426:
        /*0008*/ 	.byte	0x04, 0x17
        /*000a*/ 	.short	(.L_428 - .L_427)
.L_427:
        /*000c*/ 	.word	0x00000000
        /*0010*/ 	.short	0x0000
        /*0012*/ 	.short	0x0000
        /*0014*/ 	.byte	0x00, 0xf0, 0x01, 0x28


	//----- nvinfo : EIATTR_SPARSE_MMA_MASK
	.align		4
.L_428:
        /*0018*/ 	.byte	0x03, 0x50
        /*001a*/ 	.short	0x0000


	//----- nvinfo : EIATTR_MAXREG_COUNT
	.align		4
        /*001c*/ 	.byte	0x03, 0x1b
        /*001e*/ 	.short	0x00a8


	//----- nvinfo : EIATTR_MERCURY_ISA_VERSION
	.align		4
        /*0020*/ 	.byte	0x03, 0x5f
        /*0022*/ 	.short	0x0101


	//----- nvinfo : EIATTR_VRC_CTA_INIT_COUNT
	.align		4
        /*0024*/ 	.byte	0x02, 0x4a
	.zero		1
	.zero		1


	//----- nvinfo : EIATTR_EXIT_INSTR_OFFSETS
	.align		4
        /*0028*/ 	.byte	0x04, 0x1c
        /*002a*/ 	.short	(.L_430 - .L_429)


	//   ....[0]....
.L_429:
        /*002c*/ 	.word	0x00000010


	//----- nvinfo : EIATTR_MAX_THREADS
	.align		4
.L_430:
        /*0030*/ 	.byte	0x04, 0x05
        /*0032*/ 	.short	(.L_432 - .L_431)
.L_431:
        /*0034*/ 	.word	0x00000180
        /*0038*/ 	.word	0x00000001
        /*003c*/ 	.word	0x00000001


	//----- nvinfo : EIATTR_CBANK_PARAM_SIZE
	.align		4
.L_432:
        /*0040*/ 	.byte	0x03, 0x19
        /*0042*/ 	.short	0x0a00


	//----- nvinfo : EIATTR_PARAM_CBANK
	.align		4
        /*0044*/ 	.byte	0x04, 0x0a
        /*0046*/ 	.short	(.L_434 - .L_433)
	.align		4
.L_433:
        /*0048*/ 	.word	index@(.nv.constant0._ZN7cutlass13device_kernelIN5flash11enable_sm90INS1_16FlashAttnFwdSm90INS1_25CollectiveMainloopFwdSm90ILi2EN4cute5tupleIJNS5_1CILi1EEES8_S8_EEENS6_IJNS7_ILi128EEENS7_ILi96EEENS7_ILi192EEEEEELi192ENS_10bfloat16_tEfNS_4arch4Sm90ELb0ELb1ELb0ELb0ELb1ELb0ELb0ELb1ELb1ELb1ELb1ELb0EEENS1_21CollectiveEpilogueFwdINS6_IJSA_SC_SB_EEES9_SE_SG_Li256ELb0ELb1ELb1ELb0EEENS1_19SingleTileSchedulerILb0ELb1ELb1ELi128EEEEEEEEEvNT_6ParamsE)
        /*004c*/ 	.short	0x0380
        /*004e*/ 	.short	0x0a00


	//----- nvinfo : EIATTR_SW_WAR
	.align		4
.L_434:
        /*0050*/ 	.byte	0x04, 0x36
        /*0052*/ 	.short	(.L_436 - .L_435)
.L_435:
        /*0054*/ 	.word	0x00000008
.L_436:


//--------------------- .nv.info._ZN7cutlass13device_kernelIN5flash11enable_sm90INS1_16FlashAttnFwdSm90INS1_25CollectiveMainloopFwdSm90ILi2EN4cute5tupleIJNS5_1CILi1EEES8_S8_EEENS6_IJNS7_ILi128EEENS7_ILi96EEENS7_ILi192EEEEEELi192ENS_10bfloat16_tEfNS_4arch4Sm90ELb0ELb1ELb0ELb1ELb1ELb0ELb0ELb1ELb1ELb1ELb1ELb0EEENS1_21CollectiveEpilogueFwdINS6_IJSA_SC_SB_EEES9_SE_SG_Li256ELb1ELb1ELb1ELb0EEENS1_36VarlenDynamicPersistentTileSchedulerILi128ELi96ELi256ELi128ELb1ELb1ELb1ELb1ELb0ELb1EEEEEEEEEvNT_6ParamsE --------------------------
	.section	.nv.info._ZN7cutlass13device_kernelIN5flash11enable_sm90INS1_16FlashAttnFwdSm90INS1_25CollectiveMainloopFwdSm90ILi2EN4cute5tupleIJNS5_1CILi1EEES8_S8_EEENS6_IJNS7_ILi128EEENS7_ILi96EEENS7_ILi192EEEEEELi192ENS_10bfloat16_tEfNS_4arch4Sm90ELb0ELb1ELb0ELb1ELb1ELb0ELb0ELb1ELb1ELb1ELb1ELb0EEENS1_21CollectiveEpilogueFwdINS6_IJSA_SC_SB_EEES9_SE_SG_Li256ELb1ELb1ELb1ELb0EEENS1_36VarlenDynamicPersistentTileSchedulerILi128ELi96ELi256ELi128ELb1ELb1ELb1ELb1ELb0ELb1EEEEEEEEEvNT_6ParamsE,"",@"SHT_CUDA_INFO"
	.sectionflags	@""
	.align	4


	//----- nvinfo : EIATTR_CUDA_API_VERSION
	.align		4
        /*0000*/ 	.byte	0x04, 0x37
        /*0002*/ 	.short	(.L_438 - .L_437)
.L_437:
        /*0004*/ 	.word	0x00000082


	//----- nvinfo : EIATTR_KPARAM_INFO
	.align		4
.L_438:
        /*0008*/ 	.byte	0x04, 0x17
        /*000a*/ 	.short	(.L_440 - .L_439)
.L_439:
        /*000c*/ 	.word	0x00000000
        /*0010*/ 	.short	0x0000
        /*0012*/ 	.short	0x0000
        /*0014*/ 	.byte	0x00, 0xf0, 0x01, 0x2a


	//----- nvinfo : EIATTR_SPARSE_MMA_MASK
	.align		4
.L_440:
        /*0018*/ 	.byte	0x03, 0x50
        /*001a*/ 	.short	0x0000


	//----- nvinfo : EIATTR_MAXREG_COUNT
	.align		4
        /*001c*/ 	.byte	0x03, 0x1b
        /*001e*/ 	.short	0x00a8


	//----- nvinfo : EIATTR_MERCURY_ISA_VERSION
	.align		4
        /*0020*/ 	.byte	0x03, 0x5f
        /*0022*/ 	.short	0x0101


	//----- nvinfo : EIATTR_VRC_CTA_INIT_COUNT
	.align		4
        /*0024*/ 	.byte	0x02, 0x4a
	.zero		1
	.zero		1


	//----- nvinfo : EIATTR_EXIT_INSTR_OFFSETS
	.align		4
        /*0028*/ 	.byte	0x04, 0x1c
        /*002a*/ 	.short	(.L_442 - .L_441)


	//   ....[0]....
.L_441:
        /*002c*/ 	.word	0x00000010


	//----- nvinfo : EIATTR_MAX_THREADS
	.align		4
.L_442:
        /*0030*/ 	.byte	0x04, 0x05
        /*0032*/ 	.short	(.L_444 - .L_443)
.L_443:
        /*0034*/ 	.word	0x00000180
        /*0038*/ 	.word	0x00000001
        /*003c*/ 	.word	0x00000001


	//----- nvinfo : EIATTR_CBANK_PARAM_SIZE
	.align		4
.L_444:
        /*0040*/ 	.byte	0x03, 0x19
        /*0042*/ 	.short	0x0a80


	//----- nvinfo : EIATTR_PARAM_CBANK
	.align		4
        /*0044*/ 	.byte	0x04, 0x0a
        /*0046*/ 	.short	(.L_446 - .L_445)
	.align		4
.L_445:
        /*0048*/ 	.word	index@(.nv.constant0._ZN7cutlass13device_kernelIN5flash11enable_sm90INS1_16FlashAttnFwdSm90INS1_25CollectiveMainloopFwdSm90ILi2EN4cute5tupleIJNS5_1CILi1EEES8_S8_EEENS6_IJNS7_ILi128EEENS7_ILi96EEENS7_ILi192EEEEEELi192ENS_10bfloat16_tEfNS_4arch4Sm90ELb0ELb1ELb0ELb1ELb1ELb0ELb0ELb1ELb1ELb1ELb1ELb0EEENS1_21CollectiveEpilogueFwdINS6_IJSA_SC_SB_EEES9_SE_SG_Li256ELb1ELb1ELb1ELb0EEENS1_36VarlenDynamicPersistentTileSchedulerILi128ELi96ELi256ELi128ELb1ELb1ELb1ELb1ELb0ELb1EEEEEEEEEvNT_6ParamsE)
        /*004c*/ 	.short	0x0380
        /*004e*/ 	.short	0x0a80


	//----- nvinfo : EIATTR_SW_WAR
	.align		4
.L_446:
        /*0050*/ 	.byte	0x04, 0x36
        /*0052*/ 	.short	(.L_448 - .L_447)
.L_447:
        /*0054*/ 	.word	0x00000008
.L_448:


//--------------------- .nv.info._ZN7cutlass13device_kernelIN5flash11enable_sm90INS1_16FlashAttnFwdSm90INS1_25CollectiveMainloopFwdSm90ILi2EN4cute5tupleIJNS5_1CILi1EEES8_S8_EEENS6_IJNS7_ILi128EEENS7_ILi96EEENS7_ILi192EEEEEELi192ENS_10bfloat16_tEfNS_4arch4Sm90ELb0ELb1ELb0ELb1ELb1ELb1ELb0ELb1ELb1ELb1ELb1ELb0EEENS1_21CollectiveEpilogueFwdINS6_IJSA_SC_SB_EEES9_SE_SG_Li256ELb1ELb1ELb1ELb0EEENS1_36VarlenDynamicPersistentTileSchedulerILi128ELi96ELi256ELi128ELb1ELb1ELb1ELb1ELb0ELb1EEEEEEEEEvNT_6ParamsE --------------------------
	.section	.nv.info._ZN7cutlass13device_kernelIN5flash11enable_sm90INS1_16FlashAttnFwdSm90INS1_25CollectiveMainloopFwdSm90ILi2EN4cute5tupleIJNS5_1CILi1EEES8_S8_EEENS6_IJNS7_ILi128EEENS7_ILi96EEENS7_ILi192EEEEEELi192ENS_10bfloat16_tEfNS_4arch4Sm90ELb0ELb1ELb0ELb1ELb1ELb1ELb0ELb1ELb1ELb1ELb1ELb0EEENS1_21CollectiveEpilogueFwdINS6_IJSA_SC_SB_EEES9_SE_SG_Li256ELb1ELb1ELb1ELb0EEENS1_36VarlenDynamicPersistentTileSchedulerILi128ELi96ELi256ELi128ELb1ELb1ELb1ELb1ELb0ELb1EEEEEEEEEvNT_6ParamsE,"",@"SHT_CUDA_INFO"
	.sectionflags	@""
	.align	4


	//----- nvinfo : EIATTR_CUDA_API_VERSION
	.align		4
        /*0000*/ 	.byte	0x04, 0x37
        /*0002*/ 	.short	(.L_450 - .L_449)
.L_449:
        /*0004*/ 	.word	0x00000082


	//----- nvinfo : EIATTR_KPARAM_INFO
	.align		4
.L_450:
        /*0008*/ 	.byte	0x04, 0x17
        /*000a*/ 	.short	(.L_452 - .L_451)
.L_451:
        /*000c*/ 	.word	0x00000000
        /*0010*/ 	.short	0x0000
        /*0012*/ 	.short	0x0000
        /*0014*/ 	.byte	0x00, 0xf0, 0x01, 0x2a


	//----- nvinfo : EIATTR_SPARSE_MMA_MASK
	.align		4
.L_452:
        /*0018*/ 	.byte	0x03, 0x50
        /*001a*/ 	.short	0x0000


	//----- nvinfo : EIATTR_MAXREG_COUNT
	.align		4
        /*001c*/ 	.byte	0x03, 0x1b
        /*001e*/ 	.short	0x00a8


	//----- nvinfo : EIATTR_MERCURY_ISA_VERSION
	.align		4
        /*0020*/ 	.byte	0x03, 0x5f
        /*0022*/ 	.short	0x0101


	//----- nvinfo : EIATTR_VRC_CTA_INIT_COUNT
	.align		4
        /*0024*/ 	.byte	0x02, 0x4a
	.zero		1
	.zero		1


	//----- nvinfo : EIATTR_EXIT_INSTR_OFFSETS
	.align		4
        /*0028*/ 	.byte	0x04, 0x1c
        /*002a*/ 	.short	(.L_454 - .L_453)


	//   ....[0]....
.L_453:
        /*002c*/ 	.word	0x00000010


	//----- nvinfo : EIATTR_MAX_THREADS
	.align		4
.L_454:
        /*0030*/ 	.byte	0x04, 0x05
        /*0032*/ 	.short	(.L_456 - .L_455)
.L_455:
        /*0034*/ 	.word	0x00000180
        /*0038*/ 	.word	0x00000001
        /*003c*/ 	.word	0x00000001


	//----- nvinfo : EIATTR_CBANK_PARAM_SIZE
	.align		4
.L_456:
        /*0040*/ 	.byte	0x03, 0x19
        /*0042*/ 	.short	0x0a80


	//----- nvinfo : EIATTR_PARAM_CBANK
	.align		4
        /*0044*/ 	.byte	0x04, 0x0a
        /*0046*/ 	.short	(.L_458 - .L_457)
	.align		4
.L_457:
        /*0048*/ 	.word	index@(.nv.constant0._ZN7cutlass13device_kernelIN5flash11enable_sm90INS1_16FlashAttnFwdSm90INS1_25CollectiveMainloopFwdSm90ILi2EN4cute5tupleIJNS5_1CILi1EEES8_S8_EEENS6_IJNS7_ILi128EEENS7_ILi96EEENS7_ILi192EEEEEELi192ENS_10bfloat16_tEfNS_4arch4Sm90ELb0ELb1ELb0ELb1ELb1ELb1ELb0ELb1ELb1ELb1ELb1ELb0EEENS1_21CollectiveEpilogueFwdINS6_IJSA_SC_SB_EEES9_SE_SG_Li256ELb1ELb1ELb1ELb0EEENS1_36VarlenDynamicPersistentTileSchedulerILi128ELi96ELi256ELi128ELb1ELb1ELb1ELb1ELb0ELb1EEEEEEEEEvNT_6ParamsE)
        /*004c*/ 	.short	0x0380
        /*004e*/ 	.short	0x0a80


	//----- nvinfo : EIATTR_SW_WAR
	.align		4
.L_458:
        /*0050*/ 	.byte	0x04, 0x36
        /*0052*/ 	.short	(.L_460 - .L_459)
.L_459:
        /*0054*/ 	.word	0x00000008
.L_460:


//--------------------- .nv.info._ZN7cutlass13device_kernelIN5flash11enable_sm90INS1_16FlashAttnFwdSm90INS1_25CollectiveMainloopFwdSm90ILi2EN4cute5tupleIJNS5_1CILi1EEES8_S8_EEENS6_IJNS7_ILi128EEENS7_ILi96EEENS7_ILi192EEEEEELi192ENS_10bfloat16_tEfNS_4arch4Sm90ELb1ELb0ELb0ELb0ELb1ELb0ELb0ELb1ELb1ELb1ELb1ELb0EEENS1_21CollectiveEpilogueFwdINS6_IJSA_SC_SB_EEES9_SE_SG_Li256ELb0ELb1ELb1ELb0EEENS1_19SingleTileSchedulerILb0ELb1ELb1ELi128EEEEEEEEEvNT_6ParamsE --------------------------
	.section	.nv.info._ZN7cutlass13device_kernelIN5flash11enable_sm90INS1_16FlashAttnFwdSm90INS1_25CollectiveMainloopFwdSm90ILi2EN4cute5tupleIJNS5_1CILi1EEES8_S8_EEENS6_IJNS7_ILi128EEENS7_ILi96EEENS7_ILi192EEEEEELi192ENS_10bfloat16_tEfNS_4arch4Sm90ELb1ELb0ELb0ELb0ELb1ELb0ELb0ELb1ELb1ELb1ELb1ELb0EEENS1_21CollectiveEpilogueFwdINS6_IJSA_SC_SB_EEES9_SE_SG_Li256ELb0ELb1ELb1ELb0EEENS1_19SingleTileSchedulerILb0ELb1ELb1ELi128EEEEEEEEEvNT_6ParamsE,"",@"SHT_CUDA_INFO"
	.sectionflags	@""
	.align	4


	//----- nvinfo : EIATTR_CUDA_API_VERSION
	.align		4
        /*0000*/ 	.byte	0x04, 0x37
        /*0002*/ 	.short	(.L_462 - .L_461)
.L_461:
        /*0004*/ 	.word	0x00000082


	//----- nvinfo : EIATTR_KPARAM_INFO
	.align		4
.L_462:
        /*0008*/ 	.byte	0x04, 0x17
        /*000a*/ 	.short	(.L_464 - .L_463)
.L_463:
        /*000c*/ 	.word	0x00000000
        /*0010*/ 	.short	0x0000
        /*0012*/ 	.short	0x0000
        /*0014*/ 	.byte	0x00, 0xf0, 0x01, 0x28


	//----- nvinfo : EIATTR_SPARSE_MMA_MASK
	.align		4
.L_464:
        /*0018*/ 	.byte	0x03, 0x50
        /*001a*/ 	.short	0x0000


	//----- nvinfo : EIATTR_MAXREG_COUNT
	.align		4
        /*001c*/ 	.byte	0x03, 0x1b
        /*001e*/ 	.short	0x00a8


	//----- nvinfo : EIATTR_MERCURY_ISA_VERSION
	.align		4
        /*0020*/ 	.byte	0x03, 0x5f
        /*0022*/ 	.short	0x0101


	//----- nvinfo : EIATTR_VRC_CTA_INIT_COUNT
	.align		4
        /*0024*/ 	.byte	0x02, 0x4a
	.zero		1
	.zero		1


	//----- nvinfo : EIATTR_EXIT_INSTR_OFFSETS
	.align		4
        /*0028*/ 	.byte	0x04, 0x1c
        /*002a*/ 	.short	(.L_466 - .L_465)


	//   ....[0]....
.L_465:
        /*002c*/ 	.word	0x00000010


	//----- nvinfo : EIATTR_MAX_THREADS
	.align		4
.L_466:
        /*0030*/ 	.byte	0x04, 0x05
        /*0032*/ 	.short	(.L_468 - .L_467)
.L_467:
        /*0034*/ 	.word	0x00000180
        /*0038*/ 	.word	0x00000001
        /*003c*/ 	.word	0x00000001


	//----- nvinfo : EIATTR_CBANK_PARAM_SIZE
	.align		4
.L_468:
        /*0040*/ 	.byte	0x03, 0x19
        /*0042*/ 	.short	0x0a00


	//----- nvinfo : EIATTR_PARAM_CBANK
	.align		4
        /*0044*/ 	.byte	0x04, 0x0a
        /*0046*/ 	.short	(.L_470 - .L_469)
	.align		4
.L_469:
        /*0048*/ 	.word	index@(.nv.constant0._ZN7cutlass13device_kernelIN5flash11enable_sm90INS1_16FlashAttnFwdSm90INS1_25CollectiveMainloopFwdSm90ILi2EN4cute5tupleIJNS5_1CILi1EEES8_S8_EEENS6_IJNS7_ILi128EEENS7_ILi96EEENS7_ILi192EEEEEELi192ENS_10bfloat16_tEfNS_4arch4Sm90ELb1ELb0ELb0ELb0ELb1ELb0ELb0ELb1ELb1ELb1ELb1ELb0EEENS1_21CollectiveEpilogueFwdINS6_IJSA_SC_SB_EEES9_SE_SG_Li256ELb0ELb1ELb1ELb0EEENS1_19SingleTileSchedulerILb0ELb1ELb1ELi128EEEEEEEEEvNT_6ParamsE)
        /*004c*/ 	.short	0x0380
        /*004e*/ 	.short	0x0a00


	//----- nvinfo : EIATTR_SW_WAR
	.align		4
.L_470:
        /*0050*/ 	.byte	0x04, 0x36
        /*0052*/ 	.short	(.L_472 - .L_471)
.L_471:
        /*0054*/ 	.word	0x00000008
.L_472:


//--------------------- .nv.info._ZN7cutlass13device_kernelIN5flash11enable_sm90INS1_16FlashAttnFwdSm90INS1_25CollectiveMainloopFwdSm90ILi2EN4cute5tupleIJNS5_1CILi1EEES8_S8_EEENS6_IJNS7_ILi128EEENS7_ILi96EEENS7_ILi192EEEEEELi192ENS_10bfloat16_tEfNS_4arch4Sm90ELb1ELb0ELb0ELb1ELb1ELb0ELb0ELb1ELb1ELb1ELb1ELb0EEENS1_21CollectiveEpilogueFwdINS6_IJSA_SC_SB_EEES9_SE_SG_Li256ELb1ELb1ELb1ELb0EEENS1_36VarlenDynamicPersistentTileSchedulerILi128ELi96ELi256ELi128ELb1ELb1ELb1ELb1ELb1ELb1EEEEEEEEEvNT_6ParamsE --------------------------
	.section	.nv.info._ZN7cutlass13device_kernelIN5flash11enable_sm90INS1_16FlashAttnFwdSm90INS1_25CollectiveMainloopFwdSm90ILi2EN4cute5tupleIJNS5_1CILi1EEES8_S8_EEENS6_IJNS7_ILi128EEENS7_ILi96EEENS7_ILi192EEEEEELi192ENS_10bfloat16_tEfNS_4arch4Sm90ELb1ELb0ELb0ELb1ELb1ELb0ELb0ELb1ELb1ELb1ELb1ELb0EEENS1_21CollectiveEpilogueFwdINS6_IJSA_SC_SB_EEES9_SE_SG_Li256ELb1ELb1ELb1ELb0EEENS1_36VarlenDynamicPersistentTileSchedulerILi128ELi96ELi256ELi128ELb1ELb1ELb1ELb1ELb1ELb1EEEEEEEEEvNT_6ParamsE,"",@"SHT_CUDA_INFO"
	.sectionflags	@""
	.align	4


	//----- nvinfo : EIATTR_CUDA_API_VERSION
	.align		4
        /*0000*/ 	.byte	0x04, 0x37
        /*0002*/ 	.short	(.L_474 - .L_473)
.L_473:
        /*0004*/ 	.word	0x00000082


	//----- nvinfo : EIATTR_KPARAM_INFO
	.align		4
.L_474:
        /*0008*/ 	.byte	0x04, 0x17
        /*000a*/ 	.short	(.L_476 - .L_475)
.L_475:
        /*000c*/ 	.word	0x00000000
        /*0010*/ 	.short	0x0000
        /*0012*/ 	.short	0x0000
        /*0014*/ 	.byte	0x00, 0xf0, 0x01, 0x2a


	//----- nvinfo : EIATTR_SPARSE_MMA_MASK
	.align		4
.L_476:
        /*0018*/ 	.byte	0x03, 0x50
        /*001a*/ 	.short	0x0000


	//----- nvinfo : EIATTR_MAXREG_COUNT
	.align		4
        /*001c*/ 	.byte	0x03, 0x1b
        /*001e*/ 	.short	0x00a8


	//----- nvinfo : EIATTR_MERCURY_ISA_VERSION
	.align		4
        /*0020*/ 	.byte	0x03, 0x5f
        /*0022*/ 	.short	0x0101


	//----- nvinfo : EIATTR_VRC_CTA_INIT_COUNT
	.align		4
        /*0024*/ 	.byte	0x02, 0x4a
	.zero		1
	.zero		1


	//----- nvinfo : EIATTR_EXIT_INSTR_OFFSETS
	.align		4
        /*0028*/ 	.byte	0x04, 0x1c
        /*002a*/ 	.short	(.L_478 - .L_477)


	//   ....[0]....
.L_477:
        /*002c*/ 	.word	0x00000010


	//----- nvinfo : EIATTR_MAX_THREADS
	.align		4
.L_478:
        /*0030*/ 	.byte	0x04, 0x05
        /*0032*/ 	.short	(.L_480 - .L_479)
.L_479:
        /*0034*/ 	.word	0x00000180
        /*0038*/ 	.word	0x00000001
        /*003c*/ 	.word	0x00000001


	//----- nvinfo : EIATTR_CBANK_PARAM_SIZE
	.align		4
.L_480:
        /*0040*/ 	.byte	0x03, 0x19
        /*0042*/ 	.short	0x0a80


	//----- nvinfo : EIATTR_PARAM_CBANK
	.align		4
        /*0044*/ 	.byte	0x04, 0x0a
        /*0046*/ 	.short	(.L_482 - .L_481)
	.align		4
.L_481:
        /*0048*/ 	.word	index@(.nv.constant0._ZN7cutlass13device_kernelIN5flash11enable_sm90INS1_16FlashAttnFwdSm90INS1_25CollectiveMainloopFwdSm90ILi2EN4cute5tupleIJNS5_1CILi1EEES8_S8_EEENS6_IJNS7_ILi128EEENS7_ILi96EEENS7_ILi192EEEEEELi192ENS_10bfloat16_tEfNS_4arch4Sm90ELb1ELb0ELb0ELb1ELb1ELb0ELb0ELb1ELb1ELb1ELb1ELb0EEENS1_21CollectiveEpilogueFwdINS6_IJSA_SC_SB_EEES9_SE_SG_Li256ELb1ELb1ELb1ELb0EEENS1_36VarlenDynamicPersistentTileSchedulerILi128ELi96ELi256ELi128ELb1ELb1ELb1ELb1ELb1ELb1EEEEEEEEEvNT_6ParamsE)
        /*004c*/ 	.short	0x0380
        /*004e*/ 	.short	0x0a80


	//----- nvinfo : EIATTR_SW_WAR
	.align		4
.L_482:
        /*0050*/ 	.byte	0x04, 0x36
        /*0052*/ 	.short	(.L_484 - .L_483)
.L_483:
        /*0054*/ 	.word	0x00000008
.L_484:


//--------------------- .nv.info._ZN7cutlass13device_kernelIN5flash11enable_sm90INS1_16FlashAttnFwdSm90INS1_25CollectiveMainloopFwdSm90ILi2EN4cute5tupleIJNS5_1CILi1EEES8_S8_EEENS6_IJNS7_ILi128EEENS7_ILi96EEENS7_ILi192EEEEEELi192ENS_10bfloat16_tEfNS_4arch4Sm90ELb1ELb0ELb0ELb1ELb1ELb1ELb0ELb1ELb1ELb1ELb1ELb0EEENS1_21CollectiveEpilogueFwdINS6_IJSA_SC_SB_EEES9_SE_SG_Li256ELb1ELb1ELb1ELb0EEENS1_36VarlenDynamicPersistentTileSchedulerILi128ELi96ELi256ELi128ELb1ELb1ELb1ELb1ELb1ELb1EEEEEEEEEvNT_6ParamsE --------------------------
	.section	.nv.info._ZN7cutlass13device_kernelIN5flash11enable_sm90INS1_16FlashAttnFwdSm90INS1_25CollectiveMainloopFwdSm90ILi2EN4cute5tupleIJNS5_1CILi1EEES8_S8_EEENS6_IJNS7_ILi128EEENS7_ILi96EEENS7_ILi192EEEEEELi192ENS_10bfloat16_tEfNS_4arch4Sm90ELb1ELb0ELb0ELb1ELb1ELb1ELb0ELb1ELb1ELb1ELb1ELb0EEENS1_21CollectiveEpilogueFwdINS6_IJSA_SC_SB_EEES9_SE_SG_Li256ELb1ELb1ELb1ELb0EEENS1_36VarlenDynamicPersistentTileSchedulerILi128ELi96ELi256ELi128ELb1ELb1ELb1ELb1ELb1ELb1EEEEEEEEEvNT_6ParamsE,"",@"SHT_CUDA_INFO"
	.sectionflags	@""
	.align	4


	//----- nvinfo : EIATTR_CUDA_API_VERSION
	.align		4
        /*0000*/ 	.byte	0x04, 0x37
        /*0002*/ 	.short	(.L_486 - .L_485)
.L_485:
        /*0004*/ 	.word	0x00000082


	//----- nvinfo : EIATTR_KPARAM_INFO
	.align		4
.L_486:
        /*0008*/ 	.byte	0x04, 0x17
        /*000a*/ 	.short	(.L_488 - .L_487)
.L_487:
        /*000c*/ 	.word	0x00000000
        /*0010*/ 	.short	0x0000
        /*0012*/ 	.short	0x0000
        /*0014*/ 	.byte	0x00, 0xf0, 0x01, 0x2a


	//----- nvinfo : EIATTR_SPARSE_MMA_MASK
	.align		4
.L_488:
        /*0018*/ 	.byte	0x03, 0x50
        /*001a*/ 	.short	0x0000


	//----- nvinfo : EIATTR_MAXREG_COUNT
	.align		4
        /*001c*/ 	.byte	0x03, 0x1b
        /*001e*/ 	.short	0x00a8


	//----- nvinfo : EIATTR_MERCURY_ISA_VERSION
	.align		4
        /*0020*/ 	.byte	0x03, 0x5f
        /*0022*/ 	.short	0x0101


	//----- nvinfo : EIATTR_VRC_CTA_INIT_COUNT
	.align		4
        /*0024*/ 	.byte	0x02, 0x4a
	.zero		1
	.zero		1


	//----- nvinfo : EIATTR_EXIT_INSTR_OFFSETS
	.align		4
        /*0028*/ 	.byte	0x04, 0x1c
        /*002a*/ 	.short	(.L_490 - .L_489)


	//   ....[0]....
.L_489:
        /*002c*/ 	.word	0x00000010


	//----- nvinfo : EIATTR_MAX_THREADS
	.align		4
.L_490:
        /*0030*/ 	.byte	0x04, 0x05
        /*0032*/ 	.short	(.L_492 - .L_491)
.L_491:
        /*0034*/ 	.word	0x00000180
        /*0038*/ 	.word	0x00000001
        /*003c*/ 	.word	0x00000001


	//----- nvinfo : EIATTR_CBANK_PARAM_SIZE
	.align		4
.L_492:
        /*0040*/ 	.byte	0x03, 0x19
        /*0042*/ 	.short	0x0a80


	//----- nvinfo : EIATTR_PARAM_CBANK
	.align		4
        /*0044*/ 	.byte	0x04, 0x0a
        /*0046*/ 	.short	(.L_494 - .L_493)
	.align		4
.L_493:
        /*0048*/ 	.word	index@(.nv.constant0._ZN7cutlass13device_kernelIN5flash11enable_sm90INS1_16FlashAttnFwdSm90INS1_25CollectiveMainloopFwdSm90ILi2EN4cute5tupleIJNS5_1CILi1EEES8_S8_EEENS6_IJNS7_ILi128EEENS7_ILi96EEENS7_ILi192EEEEEELi192ENS_10bfloat16_tEfNS_4arch4Sm90ELb1ELb0ELb0ELb1ELb1ELb1ELb0ELb1ELb1ELb1ELb1ELb0EEENS1_21CollectiveEpilogueFwdINS6_IJSA_SC_SB_EEES9_SE_SG_Li256ELb1ELb1ELb1ELb0EEENS1_36VarlenDynamicPersistentTileSchedulerILi128ELi96ELi256ELi128ELb1ELb1ELb1ELb1ELb1ELb1EEEEEEEEEvNT_6ParamsE)
        /*004c*/ 	.short	0x0380
        /*004e*/ 	.short	0x0a80


	//----- nvinfo : EIATTR_SW_WAR
	.align		4
.L_494:
        /*0050*/ 	.byte	0x04, 0x36
        /*0052*/ 	.short	(.L_496 - .L_495)
.L_495:
        /*0054*/ 	.word	0x00000008
.L_496:


//--------------------- .nv.info._ZN7cutlass13device_kernelIN5flash11enable_sm90INS1_16FlashAttnFwdSm90INS1_25CollectiveMainloopFwdSm90ILi2EN4cute5tupleIJNS5_1CILi1EEES8_S8_EEENS6_IJNS7_ILi128EEESA_SA_EEELi128ENS_10bfloat16_tEfNS_4arch4Sm90ELb0ELb0ELb0ELb0ELb1ELb0ELb0ELb1ELb1ELb1ELb1ELb0EEENS1_21CollectiveEpilogueFwdISB_S9_SC_SE_Li256ELb0ELb1ELb1ELb0EEENS1_19SingleTileSchedulerILb0ELb1ELb1ELi128EEEEEEEEEvNT_6ParamsE --------------------------
	.section	.nv.info._ZN7cutlass13device_kernelIN5flash11enable_sm90INS1_16FlashAttnFwdSm90INS1_25CollectiveMainloopFwdSm90ILi2EN4cute5tupleIJNS5_1CILi1EEES8_S8_EEENS6_IJNS7_ILi128EEESA_SA_EEELi128ENS_10bfloat16_tEfNS_4arch4Sm90ELb0ELb0ELb0ELb0ELb1ELb0ELb0ELb1ELb1ELb1ELb1ELb0EEENS1_21CollectiveEpilogueFwdISB_S9_SC_SE_Li256ELb0ELb1ELb1ELb0EEENS1_19SingleTileSchedulerILb0ELb1ELb1ELi128EEEEEEEEEvNT_6ParamsE,"",@"SHT_CUDA_INFO"
	.sectionflags	@""
	.align	4


	//----- nvinfo : EIATTR_CUDA_API_VERSION
	.align		4
        /*0000*/ 	.byte	0x04, 0x37
        /*0002*/ 	.short	(.L_498 - .L_497)
.L_497:
        /*0004*/ 	.word	0x00000082


	//----- nvinfo : EIATTR_KPARAM_INFO
	.align		4
.L_498:
        /*0008*/ 	.byte	0x04, 0x17
        /*000a*/ 	.short	(.L_500 - .L_499)
.L_499:
        /*000c*/ 	.word	0x00000000
        /*0010*/ 	.short	0x0000
        /*0012*/ 	.short	0x0000
        /*0014*/ 	.byte	0x00, 0xf0, 0x01, 0x28


	//----- nvinfo : EIATTR_SPARSE_MMA_MASK
	.align		4
.L_500:
        /*0018*/ 	.byte	0x03, 0x50
        /*001a*/ 	.short	0x0000


	//----- nvinfo : EIATTR_MAXREG_COUNT
	.align		4
        /*001c*/ 	.byte	0x03, 0x1b
        /*001e*/ 	.short	0x00a8


	//----- nvinfo : EIATTR_MERCURY_ISA_VERSION
	.align		4
        /*0020*/ 	.byte	0x03, 0x5f
        /*0022*/ 	.short	0x0101


	//----- nvinfo : EIATTR_VRC_CTA_INIT_COUNT
	.align		4
        /*0024*/ 	.byte	0x02, 0x4a
	.zero		1
	.zero		1


	//----- nvinfo : EIATTR_EXIT_INSTR_OFFSETS
	.align		4
        /*0028*/ 	.byte	0x04, 0x1c
        /*002a*/ 	.short	(.L_502 - .L_501)


	//   ....[0]....
.L_501:
        /*002c*/ 	.word	0x00000010


	//----- nvinfo : EIATTR_MAX_THREADS
	.align		4
.L_502:
        /*0030*/ 	.byte	0x04, 0x05
        /*0032*/ 	.short	(.L_504 - .L_503)
.L_503:
        /*0034*/ 	.word	0x00000180
        /*0038*/ 	.word	0x00000001
        /*003c*/ 	.word	0x00000001


	//----- nvinfo : EIATTR_CBANK_PARAM_SIZE
	.align		4
.L_504:
        /*0040*/ 	.byte	0x03, 0x19
        /*0042*/ 	.short	0x0a00


	//----- nvinfo : EIATTR_PARAM_CBANK
	.align		4
        /*0044*/ 	.byte	0x04, 0x0a
        /*0046*/ 	.short	(.L_506 - .L_505)
	.align		4
.L_505:
        /*0048*/ 	.word	index@(.nv.constant0._ZN7cutlass13device_kernelIN5flash11enable_sm90INS1_16FlashAttnFwdSm90INS1_25CollectiveMainloopFwdSm90ILi2EN4cute5tupleIJNS5_1CILi1EEES8_S8_EEENS6_IJNS7_ILi128EEESA_SA_EEELi128ENS_10bfloat16_tEfNS_4arch4Sm90ELb0ELb0ELb0ELb0ELb1ELb0ELb0ELb1ELb1ELb1ELb1ELb0EEENS1_21CollectiveEpilogueFwdISB_S9_SC_SE_Li256ELb0ELb1ELb1ELb0EEENS1_19SingleTileSchedulerILb0ELb1ELb1ELi128EEEEEEEEEvNT_6ParamsE)
        /*004c*/ 	.short	0x0380
        /*004e*/ 	.short	0x0a00


	//----- nvinfo : EIATTR_SW_WAR
	.align		4
.L_506:
        /*0050*/ 	.byte	0x04, 0x36
        /*0052*/ 	.short	(.L_508 - .L_507)
.L_507:
        /*0054*/ 	.word	0x00000008
.L_508:


//--------------------- .nv.info._ZN7cutlass13device_kernelIN5flash11enable_sm90INS1_16FlashAttnFwdSm90INS1_25CollectiveMainloopFwdSm90ILi2EN4cute5tupleIJNS5_1CILi1EEES8_S8_EEENS6_IJNS7_ILi128EEESA_SA_EEELi128ENS_10bfloat16_tEfNS_4arch4Sm90ELb0ELb0ELb0ELb1ELb1ELb0ELb0ELb1ELb1ELb1ELb1ELb0EEENS1_21CollectiveEpilogueFwdISB_S9_SC_SE_Li256ELb1ELb1ELb1ELb0EEENS1_36VarlenDynamicPersistentTileSchedulerILi128ELi128ELi256ELi128ELb1ELb1ELb1ELb0ELb1ELb1EEEEEEEEEvNT_6ParamsE --------------------------
	.section	.nv.info._ZN7cutlass13device_kernelIN5flash11enable_sm90INS1_16FlashAttnFwdSm90INS1_25CollectiveMainloopFwdSm90ILi2EN4cute5tupleIJNS5_1CILi1EEES8_S8_EEENS6_IJNS7_ILi128EEESA_SA_EEELi128ENS_10bfloat16_tEfNS_4arch4Sm90ELb0ELb0ELb0ELb1ELb1ELb0ELb0ELb1ELb1ELb1ELb1ELb0EEENS1_21CollectiveEpilogueFwdISB_S9_SC_SE_Li256ELb1ELb1ELb1ELb0EEENS1_36VarlenDynamicPersistentTileSchedulerILi128ELi128ELi256ELi128ELb1ELb1ELb1ELb0ELb1ELb1EEEEEEEEEvNT_6ParamsE,"",@"SHT_CUDA_INFO"
	.sectionflags	@""
	.align	4


	//----- nvinfo : EIATTR_CUDA_API_VERSION
	.align		4
        /*0000*/ 	.byte	0x04, 0x37
        /*0002*/ 	.short	(.L_510 - .L_509)
.L_509:
        /*0004*/ 	.word	0x00000082


	//----- nvinfo : EIATTR_KPARAM_INFO
	.align		4
.L_510:
        /*0008*/ 	.byte	0x04, 0x17
        /*000a*/ 	.short	(.L_512 - .L_511)
.L_511:
        /*000c*/ 	.word	0x00000000
        /*0010*/ 	.short	0x0000
        /*0012*/ 	.short	0x0000
        /*0014*/ 	.byte	0x00, 0xf0, 0x01, 0x2a


	//----- nvinfo : EIATTR_SPARSE_MMA_MASK
	.align		4
.L_512:
        /*0018*/ 	.byte	0x03, 0x50
        /*001a*/ 	.short	0x0000


	//----- nvinfo : EIATTR_MAXREG_COUNT
	.align		4
        /*001c*/ 	.byte	0x03, 0x1b
        /*001e*/ 	.short	0x00a8


	//----- nvinfo : EIATTR_MERCURY_ISA_VERSION
	.align		4
        /*0020*/ 	.byte	0x03, 0x5f
        /*0022*/ 	.short	0x0101


	//----- nvinfo : EIATTR_VRC_CTA_INIT_COUNT
	.align		4
        /*0024*/ 	.byte	0x02, 0x4a
	.zero		1
	.zero		1


	//----- nvinfo : EIATTR_EXIT_INSTR_OFFSETS
	.align		4
        /*0028*/ 	.byte	0x04, 0x1c
        /*002a*/ 	.short	(.L_514 - .L_513)


	//   ....[0]....
.L_513:
        /*002c*/ 	.word	0x00000010


	//----- nvinfo : EIATTR_MAX_THREADS
	.align		4
.L_514:
        /*0030*/ 	.byte	0x04, 0x05
        /*0032*/ 	.short	(.L_516 - .L_515)
.L_515:
        /*0034*/ 	.word	0x00000180
        /*0038*/ 	.word	0x00000001
        /*003c*/ 	.word	0x00000001


	//----- nvinfo : EIATTR_CBANK_PARAM_SIZE
	.align		4
.L_516:
        /*0040*/ 	.byte	0x03, 0x19
        /*0042*/ 	.short	0x0a80


	//----- nvinfo : EIATTR_PARAM_CBANK
	.align		4
        /*0044*/ 	.byte	0x04, 0x0a
        /*0046*/ 	.short	(.L_518 - .L_517)
	.align		4
.L_517:
        /*0048*/ 	.word	index@(.nv.constant0._ZN7cutlass13device_kernelIN5flash11enable_sm90INS1_16FlashAttnFwdSm90INS1_25CollectiveMainloopFwdSm90ILi2EN4cute5tupleIJNS5_1CILi1EEES8_S8_EEENS6_IJNS7_ILi128EEESA_SA_EEELi128ENS_10bfloat16_tEfNS_4arch4Sm90ELb0ELb0ELb0ELb1ELb1ELb0ELb0ELb1ELb1ELb1ELb1ELb0EEENS1_21CollectiveEpilogueFwdISB_S9_SC_SE_Li256ELb1ELb1ELb1ELb0EEENS1_36VarlenDynamicPersistentTileSchedulerILi128ELi128ELi256ELi128ELb1ELb1ELb1ELb0ELb1ELb1EEEEEEEEEvNT_6ParamsE)
        /*004c*/ 	.short	0x0380
        /*004e*/ 	.short	0x0a80


	//----- nvinfo : EIATTR_SW_WAR
	.align		4
.L_518:
        /*0050*/ 	.byte	0x04, 0x36
        /*0052*/ 	.short	(.L_520 - .L_519)
.L_519:
        /*0054*/ 	.word	0x00000008
.L_520:


//--------------------- .nv.info._ZN7cutlass13device_kernelIN5flash11enable_sm90INS1_16FlashAttnFwdSm90INS1_25CollectiveMainloopFwdSm90ILi2EN4cute5tupleIJNS5_1CILi1EEES8_S8_EEENS6_IJNS7_ILi128EEESA_SA_EEELi128ENS_10bfloat16_tEfNS_4arch4Sm90ELb0ELb0ELb0ELb1ELb1ELb1ELb0ELb1ELb1ELb1ELb1ELb0EEENS1_21CollectiveEpilogueFwdISB_S9_SC_SE_Li256ELb1ELb1ELb1ELb0EEENS1_36VarlenDynamicPersistentTileSchedulerILi128ELi128ELi256ELi128ELb1ELb1ELb1ELb0ELb1ELb1EEEEEEEEEvNT_6ParamsE --------------------------
	.section	.nv.info._ZN7cutlass13device_kernelIN5flash11enable_sm90INS1_16FlashAttnFwdSm90INS1_25CollectiveMainloopFwdSm90ILi2EN4cute5tupleIJNS5_1CILi1EEES8_S8_EEENS6_IJNS7_ILi128EEESA_SA_EEELi128ENS_10bfloat16_tEfNS_4arch4Sm90ELb0ELb0ELb0ELb1ELb1ELb1ELb0ELb1ELb1ELb1ELb1ELb0EEENS1_21CollectiveEpilogueFwdISB_S9_SC_SE_Li256ELb1ELb1ELb1ELb0EEENS1_36VarlenDynamicPersistentTileSchedulerILi128ELi128ELi256ELi128ELb1ELb1ELb1ELb0ELb1ELb1EEEEEEEEEvNT_6ParamsE,"",@"SHT_CUDA_INFO"
	.sectionflags	@""
	.align	4


	//----- nvinfo : EIATTR_CUDA_API_VERSION
	.align		4
        /*0000*/ 	.byte	0x04, 0x37
        /*0002*/ 	.short	(.L_522 - .L_521)
.L_521:
        /*0004*/ 	.word	0x00000082


	//----- nvinfo : EIATTR_KPARAM_INFO
	.align		4
.L_522:
        /*0008*/ 	.byte	0x04, 0x17
        /*000a*/ 	.short	(.L_524 - .L_523)
.L_523:
        /*000c*/ 	.word	0x00000000
        /*0010*/ 	.short	0x0000
        /*0012*/ 	.short	0x0000
        /*0014*/ 	.byte	0x00, 0xf0, 0x01, 0x2a


	//----- nvinfo : EIATTR_SPARSE_MMA_MASK
	.align		4
.L_524:
        /*0018*/ 	.byte	0x03, 0x50
        /*001a*/ 	.short	0x0000


	//----- nvinfo : EIATTR_MAXREG_COUNT
	.align		4
        /*001c*/ 	.byte	0x03, 0x1b
        /*001e*/ 	.short	0x00a8


	//----- nvinfo : EIATTR_MERCURY_ISA_VERSION
	.align		4
        /*0020*/ 	.byte	0x03, 0x5f
        /*0022*/ 	.short	0x0101


	//----- nvinfo : EIATTR_VRC_CTA_INIT_COUNT
	.align		4
        /*0024*/ 	.byte	0x02, 0x4a
	.zero		1
	.zero		1


	//----- nvinfo : EIATTR_EXIT_INSTR_OFFSETS
	.align		4
        /*0028*/ 	.byte	0x04, 0x1c
        /*002a*/ 	.short	(.L_526 - .L_525)


	//   ....[0]....
.L_525:
        /*002c*/ 	.word	0x00000010


	//----- nvinfo : EIATTR_MAX_THREADS
	.align		4
.L_526:
        /*0030*/ 	.byte	0x04, 0x05
        /*0032*/ 	.short	(.L_528 - .L_527)
.L_527:
        /*0034*/ 	.word	0x00000180
        /*0038*/ 	.word	0x00000001
        /*003c*/ 	.word	0x00000001


	//----- nvinfo : EIATTR_CBANK_PARAM_SIZE
	.align		4
.L_528:
        /*0040*/ 	.byte	0x03, 0x19
        /*0042*/ 	.short	0x0a80


	//----- nvinfo : EIATTR_PARAM_CBANK
	.align		4
        /*0044*/ 	.byte	0x04, 0x0a
        /*0046*/ 	.short	(.L_530 - .L_529)
	.align		4
.L_529:
        /*0048*/ 	.word	index@(.nv.constant0._ZN7cutlass13device_kernelIN5flash11enable_sm90INS1_16FlashAttnFwdSm90INS1_25CollectiveMainloopFwdSm90ILi2EN4cute5tupleIJNS5_1CILi1EEES8_S8_EEENS6_IJNS7_ILi128EEESA_SA_EEELi128ENS_10bfloat16_tEfNS_4arch4Sm90ELb0ELb0ELb0ELb1ELb1ELb1ELb0ELb1ELb1ELb1ELb1ELb0EEENS1_21CollectiveEpilogueFwdISB_S9_SC_SE_Li256ELb1ELb1ELb1ELb0EEENS1_36VarlenDynamicPersistentTileSchedulerILi128ELi128ELi256ELi128ELb1ELb1ELb1ELb0ELb1ELb1EEEEEEEEEvNT_6ParamsE)
        /*004c*/ 	.short	0x0380
        /*004e*/ 	.short	0x0a80


	//----- nvinfo : EIATTR_SW_WAR
	.align		4
.L_530:
        /*0050*/ 	.byte	0x04, 0x36
        /*0052*/ 	.short	(.L_532 - .L_531)
.L_531:
        /*0054*/ 	.word	0x00000008
.L_532:


//--------------------- .nv.info._ZN7cutlass13device_kernelIN5flash11enable_sm90INS1_16FlashAttnFwdSm90INS1_25CollectiveMainloopFwdSm90ILi2EN4cute5tupleIJNS5_1CILi1EEES8_S8_EEENS6_IJNS7_ILi128EEESA_SA_EEELi128ENS_10bfloat16_tEfNS_4arch4Sm90ELb0ELb1ELb0ELb0ELb1ELb0ELb0ELb1ELb1ELb1ELb1ELb0EEENS1_21CollectiveEpilogueFwdISB_S9_SC_SE_Li256ELb0ELb1ELb1ELb0EEENS1_19SingleTileSchedulerILb0ELb1ELb1ELi128EEEEEEEEEvNT_6ParamsE --------------------------
	.section	.nv.info._ZN7cutlass13device_kernelIN5flash11enable_sm90INS1_16FlashAttnFwdSm90INS1_25CollectiveMainloopFwdSm90ILi2EN4cute5tupleIJNS5_1CILi1EEES8_S8_EEENS6_IJNS7_ILi128EEESA_SA_EEELi128ENS_10bfloat16_tEfNS_4arch4Sm90ELb0ELb1ELb0ELb0ELb1ELb0ELb0ELb1ELb1ELb1ELb1ELb0EEENS1_21CollectiveEpilogueFwdISB_S9_SC_SE_Li256ELb0ELb1ELb1ELb0EEENS1_19SingleTileSchedulerILb0ELb1ELb1ELi128EEEEEEEEEvNT_6ParamsE,"",@"SHT_CUDA_INFO"
	.sectionflags	@""
	.align	4


	//----- nvinfo : EIATTR_CUDA_API_VERSION
	.align		4
        /*0000*/ 	.byte	0x04, 0x37
        /*0002*/ 	.short	(.L_534 - .L_533)
.L_533:
        /*0004*/ 	.word	0x00000082


	//----- nvinfo : EIATTR_KPARAM_INFO
	.align		4
.L_534:
        /*0008*/ 	.byte	0x04, 0x17
        /*000a*/ 	.short	(.L_536 - .L_535)
.L_535:
        /*000c*/ 	.word	0x00000000
        /*0010*/ 	.short	0x0000
        /*0012*/ 	.short	0x0000
        /*0014*/ 	.byte	0x00, 0xf0, 0x01, 0x28


	//----- nvinfo : EIATTR_SPARSE_MMA_MASK
	.align		4
.L_536:
        /*0018*/ 	.byte	0x03, 0x50
        /*001a*/ 	.short	0x0000


	//----- nvinfo : EIATTR_MAXREG_COUNT
	.align		4
        /*001c*/ 	.byte	0x03, 0x1b
        /*001e*/ 	.short	0x00a8


	//----- nvinfo : EIATTR_MERCURY_ISA_VERSION
	.align		4
        /*0020*/ 	.byte	0x03, 0x5f
        /*0022*/ 	.short	0x0101


	//----- nvinfo : EIATTR_VRC_CTA_INIT_COUNT
	.align		4
        /*0024*/ 	.byte	0x02, 0x4a
	.zero		1
	.zero		1


	//----- nvinfo : EIATTR_EXIT_INSTR_OFFSETS
	.align		4
        /*0028*/ 	.byte	0x04, 0x1c
        /*002a*/ 	.short	(.L_538 - .L_537)


	//   ....[0]....
.L_537:
        /*002c*/ 	.word	0x00000010


	//----- nvinfo : EIATTR_MAX_THREADS
	.align		4
.L_538:
        /*0030*/ 	.byte	0x04, 0x05
        /*0032*/ 	.short	(.L_540 - .L_539)
.L_539:
        /*0034*/ 	.word	0x00000180
        /*0038*/ 	.word	0x00000001
        /*003c*/ 	.word	0x00000001


	//----- nvinfo : EIATTR_CBANK_PARAM_SIZE
	.align		4
.L_540:
        /*0040*/ 	.byte	0x03, 0x19
        /*0042*/ 	.short	0x0a00


	//----- nvinfo : EIATTR_PARAM_CBANK
	.align		4
        /*0044*/ 	.byte	0x04, 0x0a
        /*0046*/ 	.short	(.L_542 - .L_541)
	.align		4
.L_541:
        /*0048*/ 	.word	index@(.nv.constant0._ZN7cutlass13device_kernelIN5flash11enable_sm90INS1_16FlashAttnFwdSm90INS1_25CollectiveMainloopFwdSm90ILi2EN4cute5tupleIJNS5_1CILi1EEES8_S8_EEENS6_IJNS7_ILi128EEESA_SA_EEELi128ENS_10bfloat16_tEfNS_4arch4Sm90ELb0ELb1ELb0ELb0ELb1ELb0ELb0ELb1ELb1ELb1ELb1ELb0EEENS1_21CollectiveEpilogueFwdISB_S9_SC_SE_Li256ELb0ELb1ELb1ELb0EEENS1_19SingleTileSchedulerILb0ELb1ELb1ELi128EEEEEEEEEvNT_6ParamsE)
        /*004c*/ 	.short	0x0380
        /*004e*/ 	.short	0x0a00


	//----- nvinfo : EIATTR_SW_WAR
	.align		4
.L_542:
        /*0050*/ 	.byte	0x04, 0x36
        /*0052*/ 	.short	(.L_544 - .L_543)
.L_543:
        /*0054*/ 	.word	0x00000008
.L_544:


//--------------------- .nv.info._ZN7cutlass13device_kernelIN5flash11enable_sm90INS1_16FlashAttnFwdSm90INS1_25CollectiveMainloopFwdSm90ILi2EN4cute5tupleIJNS5_1CILi1EEES8_S8_EEENS6_IJNS7_ILi128EEESA_SA_EEELi128ENS_10bfloat16_tEfNS_4arch4Sm90ELb0ELb1ELb0ELb1ELb1ELb0ELb0ELb1ELb1ELb1ELb1ELb0EEENS1_21CollectiveEpilogueFwdISB_S9_SC_SE_Li256ELb1ELb1ELb1ELb0EEENS1_36VarlenDynamicPersistentTileSchedulerILi128ELi128ELi256ELi128ELb1ELb1ELb1ELb1ELb0ELb1EEEEEEEEEvNT_6ParamsE --------------------------
	.section	.nv.info._ZN7cutlass13device_kernelIN5flash11enable_sm90INS1_16FlashAttnFwdSm90INS1_25CollectiveMainloopFwdSm90ILi2EN4cute5tupleIJNS5_1CILi1EEES8_S8_EEENS6_IJNS7_ILi128EEESA_SA_EEELi128ENS_10bfloat16_tEfNS_4arch4Sm90ELb0ELb1ELb0ELb1ELb1ELb0ELb0ELb1ELb1ELb1ELb1ELb0EEENS1_21CollectiveEpilogueFwdISB_S9_SC_SE_Li256ELb1ELb1ELb1ELb0EEENS1_36VarlenDynamicPersistentTileSchedulerILi128ELi128ELi256ELi128ELb1ELb1ELb1ELb1ELb0ELb1EEEEEEEEEvNT_6ParamsE,"",@"SHT_CUDA_INFO"
	.sectionflags	@""
	.align	4


	//----- nvinfo : EIATTR_CUDA_API_VERSION
	.align		4
        /*0000*/ 	.byte	0x04, 0x37
        /*0002*/ 	.short	(.L_546 - .L_545)
.L_545:
        /*0004*/ 	.word	0x00000082


	//----- nvinfo : EIATTR_KPARAM_INFO
	.align		4
.L_546:
        /*0008*/ 	.byte	0x04, 0x17
        /*000a*/ 	.short	(.L_548 - .L_547)
.L_547:
        /*000c*/ 	.word	0x00000000
        /*0010*/ 	.short	0x0000
        /*0012*/ 	.short	0x0000
        /*0014*/ 	.byte	0x00, 0xf0, 0x01, 0x2a


	//----- nvinfo : EIATTR_SPARSE_MMA_MASK
	.align		4
.L_548:
        /*0018*/ 	.byte	0x03, 0x50
        /*001a*/ 	.short	0x0000


	//----- nvinfo : EIATTR_MAXREG_COUNT
	.align		4
        /*001c*/ 	.byte	0x03, 0x1b
        /*001e*/ 	.short	0x00a8


	//----- nvinfo : EIATTR_MERCURY_ISA_VERSION
	.align		4
        /*0020*/ 	.byte	0x03, 0x5f
        /*0022*/ 	.short	0x0101


	//----- nvinfo : EIATTR_VRC_CTA_INIT_COUNT
	.align		4
        /*0024*/ 	.byte	0x02, 0x4a
	.zero		1
	.zero		1


	//----- nvinfo : EIATTR_EXIT_INSTR_OFFSETS
	.align		4
        /*0028*/ 	.byte	0x04, 0x1c
        /*002a*/ 	.short	(.L_550 - .L_549)


	//   ....[0]....
.L_549:
        /*002c*/ 	.word	0x00000010


	//----- nvinfo : EIATTR_MAX_THREADS
	.align		4
.L_550:
        /*0030*/ 	.byte	0x04, 0x05
        /*0032*/ 	.short	(.L_552 - .L_551)
.L_551:
        /*0034*/ 	.word	0x00000180
        /*0038*/ 	.word	0x00000001
        /*003c*/ 	.word	0x00000001


	//----- nvinfo : EIATTR_CBANK_PARAM_SIZE
	.align		4
.L_552:
        /*0040*/ 	.byte	0x03, 0x19
        /*0042*/ 	.short	0x0a80


	//----- nvinfo : EIATTR_PARAM_CBANK
	.align		4
        /*0044*/ 	.byte	0x04, 0x0a
        /*0046*/ 	.short	(.L_554 - .L_553)
	.align		4
.L_553:
        /*0048*/ 	.word	index@(.nv.constant0._ZN7cutlass13device_kernelIN5flash11enable_sm90INS1_16FlashAttnFwdSm90INS1_25CollectiveMainloopFwdSm90ILi2EN4cute5tupleIJNS5_1CILi1EEES8_S8_EEENS6_IJNS7_ILi128EEESA_SA_EEELi128ENS_10bfloat16_tEfNS_4arch4Sm90ELb0ELb1ELb0ELb1ELb1ELb0ELb0ELb1ELb1ELb1ELb1ELb0EEENS1_21CollectiveEpilogueFwdISB_S9_SC_SE_Li256ELb1ELb1ELb1ELb0EEENS1_36VarlenDynamicPersistentTileSchedulerILi128ELi128ELi256ELi128ELb1ELb1ELb1ELb1ELb0ELb1EEEEEEEEEvNT_6ParamsE)
        /*004c*/ 	.short	0x0380
        /*004e*/ 	.short	0x0a80


	//----- nvinfo : EIATTR_SW_WAR
	.align		4
.L_554:
        /*0050*/ 	.byte	0x04, 0x36
        /*0052*/ 	.short	(.L_556 - .L_555)
.L_555:
        /*0054*/ 	.word	0x00000008
.L_556:


//--------------------- .nv.info._ZN7cutlass13device_kernelIN5flash11enable_sm90INS1_16FlashAttnFwdSm90INS1_25CollectiveMainloopFwdSm90ILi2EN4cute5tupleIJNS5_1CILi1EEES8_S8_EEENS6_IJNS7_ILi128EEESA_SA_EEELi128ENS_10bfloat16_tEfNS_4arch4Sm90ELb0ELb1ELb0ELb1ELb1ELb1ELb0ELb1ELb1ELb1ELb1ELb0EEENS1_21CollectiveEpilogueFwdISB_S9_SC_SE_Li256ELb1ELb1ELb1ELb0EEENS1_36VarlenDynamicPersistentTileSchedulerILi128ELi128ELi256ELi128ELb1ELb1ELb1ELb1ELb0ELb1EEEEEEEEEvNT_6ParamsE --------------------------
	.section	.nv.info._ZN7cutlass13device_kernelIN5flash11enable_sm90INS1_16FlashAttnFwdSm90INS1_25CollectiveMainloopFwdSm90ILi2EN4cute5tupleIJNS5_1CILi1EEES8_S8_EEENS6_IJNS7_ILi128EEESA_SA_EEELi128ENS_10bfloat16_tEfNS_4arch4Sm90ELb0ELb1ELb0ELb1ELb1ELb1ELb0ELb1ELb1ELb1ELb1ELb0EEENS1_21CollectiveEpilogueFwdISB_S9_SC_SE_Li256ELb1ELb1ELb1ELb0EEENS1_36VarlenDynamicPersistentTileSchedulerILi128ELi128ELi256ELi128ELb1ELb1ELb1ELb1ELb0ELb1EEEEEEEEEvNT_6ParamsE,"",@"SHT_CUDA_INFO"
	.sectionflags	@""
	.align	4


	//----- nvinfo : EIATTR_CUDA_API_VERSION
	.align		4
        /*0000*/ 	.byte	0x04, 0x37
        /*0002*/ 	.short	(.L_558 - .L_557)
.L_557:
        /*0004*/ 	.word	0x00000082


	//----- nvinfo : EIATTR_KPARAM_INFO
	.align		4
.L_558:
        /*0008*/ 	.byte	0x04, 0x17
        /*000a*/ 	.short	(.L_560 - .L_559)
.L_559:
        /*000c*/ 	.word	0x00000000
        /*0010*/ 	.short	0x0000
        /*0012*/ 	.short	0x0000
        /*0014*/ 	.byte	0x00, 0xf0, 0x01, 0x2a


	//----- nvinfo : EIATTR_SPARSE_MMA_MASK
	.align		4
.L_560:
        /*0018*/ 	.byte	0x03, 0x50
        /*001a*/ 	.short	0x0000


	//----- nvinfo : EIATTR_MAXREG_COUNT
	.align		4
        /*001c*/ 	.byte	0x03, 0x1b
        /*001e*/ 	.short	0x00a8


	//----- nvinfo : EIATTR_MERCURY_ISA_VERSION
	.align		4
        /*0020*/ 	.byte	0x03, 0x5f
        /*0022*/ 	.short	0x0101


	//----- nvinfo : EIATTR_VRC_CTA_INIT_COUNT
	.align		4
        /*0024*/ 	.byte	0x02, 0x4a
	.zero		1
	.zero		1


	//----- nvinfo : EIATTR_EXIT_INSTR_OFFSETS
	.align		4
        /*0028*/ 	.byte	0x04, 0x1c
        /*002a*/ 	.short	(.L_562 - .L_561)


	//   ....[0]....
.L_561:
        /*002c*/ 	.word	0x00000010


	//----- nvinfo : EIATTR_MAX_THREADS
	.align		4
.L_562:
        /*0030*/ 	.byte	0x04, 0x05
        /*0032*/ 	.short	(.L_564 - .L_563)
.L_563:
        /*0034*/ 	.word	0x00000180
        /*0038*/ 	.word	0x00000001
        /*003c*/ 	.word	0x00000001


	//----- nvinfo : EIATTR_CBANK_PARAM_SIZE
	.align		4
.L_564:
        /*0040*/ 	.byte	0x03, 0x19
        /*0042*/ 	.short	0x0a80


	//----- nvinfo : EIATTR_PARAM_CBANK
	.align		4
        /*0044*/ 	.byte	0x04, 0x0a
        /*0046*/ 	.short	(.L_566 - .L_565)
	.align		4
.L_565:
        /*0048*/ 	.word	index@(.nv.constant0._ZN7cutlass13device_kernelIN5flash11enable_sm90INS1_16FlashAttnFwdSm90INS1_25CollectiveMainloopFwdSm90ILi2EN4cute5tupleIJNS5_1CILi1EEES8_S8_EEENS6_IJNS7_ILi128EEESA_SA_EEELi128ENS_10bfloat16_tEfNS_4arch4Sm90ELb0ELb1ELb0ELb1ELb1ELb1ELb0ELb1ELb1ELb1ELb1ELb0EEENS1_21CollectiveEpilogueFwdISB_S9_SC_SE_Li256ELb1ELb1ELb1ELb0EEENS1_36VarlenDynamicPersistentTileSchedulerILi128ELi128ELi256ELi128ELb1ELb1ELb1ELb1ELb0ELb1EEEEEEEEEvNT_6ParamsE)
        /*004c*/ 	.short	0x0380
        /*004e*/ 	.short	0x0a80


	//----- nvinfo : EIATTR_SW_WAR
	.align		4
.L_566:
        /*0050*/ 	.byte	0x04, 0x36
        /*0052*/ 	.short	(.L_568 - .L_567)
.L_567:
        /*0054*/ 	.word	0x00000008
.L_568:


//--------------------- .nv.info._ZN7cutlass13device_kernelIN5flash11enable_sm90INS1_16FlashAttnFwdSm90INS1_25CollectiveMainloopFwdSm90ILi2EN4cute5tupleIJNS5_1CILi1EEES8_S8_EEENS6_IJNS7_ILi128EEESA_SA_EEELi128ENS_10bfloat16_tEfNS_4arch4Sm90ELb1ELb0ELb0ELb0ELb1ELb0ELb0ELb1ELb1ELb1ELb1ELb0EEENS1_21CollectiveEpilogueFwdISB_S9_SC_SE_Li256ELb0ELb1ELb1ELb0EEENS1_19SingleTileSchedulerILb0ELb1ELb1ELi128EEEEEEEEEvNT_6ParamsE --------------------------
	.section	.nv.info._ZN7cutlass13device_kernelIN5flash11enable_sm90INS1_16FlashAttnFwdSm90INS1_25CollectiveMainloopFwdSm90ILi2EN4cute5tupleIJNS5_1CILi1EEES8_S8_EEENS6_IJNS7_ILi128EEESA_SA_EEELi128ENS_10bfloat16_tEfNS_4arch4Sm90ELb1ELb0ELb0ELb0ELb1ELb0ELb0ELb1ELb1ELb1ELb1ELb0EEENS1_21CollectiveEpilogueFwdISB_S9_SC_SE_Li256ELb0ELb1ELb1ELb0EEENS1_19SingleTileSchedulerILb0ELb1ELb1ELi128EEEEEEEEEvNT_6ParamsE,"",@"SHT_CUDA_INFO"
	.sectionflags	@""
	.align	4


	//----- nvinfo : EIATTR_CUDA_API_VERSION
	.align		4
        /*0000*/ 	.byte	0x04, 0x37
        /*0002*/ 	.short	(.L_570 - .L_569)
.L_569:
        /*0004*/ 	.word	0x00000082


	//----- nvinfo : EIATTR_KPARAM_INFO
	.align		4
.L_570:
        /*0008*/ 	.byte	0x04, 0x17
        /*000a*/ 	.short	(.L_572 - .L_571)
.L_571:
        /*000c*/ 	.word	0x00000000
        /*0010*/ 	.short	0x0000
        /*0012*/ 	.short	0x0000
        /*0014*/ 	.byte	0x00, 0xf0, 0x01, 0x28


	//----- nvinfo : EIATTR_SPARSE_MMA_MASK
	.align		4
.L_572:
        /*0018*/ 	.byte	0x03, 0x50
        /*001a*/ 	.short	0x0000


	//----- nvinfo : EIATTR_MAXREG_COUNT
	.align		4
        /*001c*/ 	.byte	0x03, 0x1b
        /*001e*/ 	.short	0x00a8


	//----- nvinfo : EIATTR_MERCURY_ISA_VERSION
	.align		4
        /*0020*/ 	.byte	0x03, 0x5f
        /*0022*/ 	.short	0x0101


	//----- nvinfo : EIATTR_VRC_CTA_INIT_COUNT
	.align		4
        /*0024*/ 	.byte	0x02, 0x4a
	.zero		1
	.zero		1


	//----- nvinfo : EIATTR_EXIT_INSTR_OFFSETS
	.align		4
        /*0028*/ 	.byte	0x04, 0x1c
        /*002a*/ 	.short	(.L_574 - .L_573)


	//   ....[0]....
.L_573:
        /*002c*/ 	.word	0x00000010


	//----- nvinfo : EIATTR_MAX_THREADS
	.align		4
.L_574:
        /*0030*/ 	.byte	0x04, 0x05
        /*0032*/ 	.short	(.L_576 - .L_575)
.L_575:
        /*0034*/ 	.word	0x00000180
        /*0038*/ 	.word	0x00000001
        /*003c*/ 	.word	0x00000001


	//----- nvinfo : EIATTR_CBANK_PARAM_SIZE
	.align		4
.L_576:
        /*0040*/ 	.byte	0x03, 0x19
        /*0042*/ 	.short	0x0a00


	//----- nvinfo : EIATTR_PARAM_CBANK
	.align		4
        /*0044*/ 	.byte	0x04, 0x0a
        /*0046*/ 	.short	(.L_578 - .L_577)
	.align		4
.L_577:
        /*0048*/ 	.word	index@(.nv.constant0._ZN7cutlass13device_kernelIN5flash11enable_sm90INS1_16FlashAttnFwdSm90INS1_25CollectiveMainloopFwdSm90ILi2EN4cute5tupleIJNS5_1CILi1EEES8_S8_EEENS6_IJNS7_ILi128EEESA_SA_EEELi128ENS_10bfloat16_tEfNS_4arch4Sm90ELb1ELb0ELb0ELb0ELb1ELb0ELb0ELb1ELb1ELb1ELb1ELb0EEENS1_21CollectiveEpilogueFwdISB_S9_SC_SE_Li256ELb0ELb1ELb1ELb0EEENS1_19SingleTileSchedulerILb0ELb1ELb1ELi128EEEEEEEEEvNT_6ParamsE)
        /*004c*/ 	.short	0x0380
        /*004e*/ 	.short	0x0a00


	//----- nvinfo : EIATTR_SW_WAR
	.align		4
.L_578:
        /*0050*/ 	.byte	0x04, 0x36
        /*0052*/ 	.short	(.L_580 - .L_579)
.L_579:
        /*0054*/ 	.word	0x00000008
.L_580:


//--------------------- .nv.info._ZN7cutlass13device_kernelIN5flash11enable_sm90INS1_16FlashAttnFwdSm90INS1_25CollectiveMainloopFwdSm90ILi2EN4cute5tupleIJNS5_1CILi1EEES8_S8_EEENS6_IJNS7_ILi128EEESA_SA_EEELi128ENS_10bfloat16_tEfNS_4arch4Sm90ELb1ELb0ELb0ELb1ELb1ELb0ELb0ELb1ELb1ELb1ELb1ELb0EEENS1_21CollectiveEpilogueFwdISB_S9_SC_SE_Li256ELb1ELb1ELb1ELb0EEENS1_36VarlenDynamicPersistentTileSchedulerILi128ELi128ELi256ELi128ELb1ELb1ELb1ELb1ELb1ELb1EEEEEEEEEvNT_6ParamsE --------------------------
	.section	.nv.info._ZN7cutlass13device_kernelIN5flash11enable_sm90INS1_16FlashAttnFwdSm90INS1_25CollectiveMainloopFwdSm90ILi2EN4cute5tupleIJNS5_1CILi1EEES8_S8_EEENS6_IJNS7_ILi128EEESA_SA_EEELi128ENS_10bfloat16_tEfNS_4arch4Sm90ELb1ELb0ELb0ELb1ELb1ELb0ELb0ELb1ELb1ELb1ELb1ELb0EEENS1_21CollectiveEpilogueFwdISB_S9_SC_SE_Li256ELb1ELb1ELb1ELb0EEENS1_36VarlenDynamicPersistentTileSchedulerILi128ELi128ELi256ELi128ELb1ELb1ELb1ELb1ELb1ELb1EEEEEEEEEvNT_6ParamsE,"",@"SHT_CUDA_INFO"
	.sectionflags	@""
	.align	4


	//----- nvinfo : EIATTR_CUDA_API_VERSION
	.align		4
        /*0000*/ 	.byte	0x04, 0x37
        /*0002*/ 	.short	(.L_582 - .L_581)
.L_581:
        /*0004*/ 	.word	0x00000082


	//----- nvinfo : EIATTR_KPARAM_INFO
	.align		4
.L_582:
        /*0008*/ 	.byte	0x04, 0x17
        /*000a*/ 	.short	(.L_584 - .L_583)
.L_583:
        /*000c*/ 	.word	0x00000000
        /*0010*/ 	.short	0x0000
        /*0012*/ 	.short	0x0000
        /*0014*/ 	.byte	0x00, 0xf0, 0x01, 0x2a


	//----- nvinfo : EIATTR_SPARSE_MMA_MASK
	.align		4
.L_584:
        /*0018*/ 	.byte	0x03, 0x50
        /*001a*/ 	.short	0x0000


	//----- nvinfo : EIATTR_MAXREG_COUNT
	.align		4
        /*001c*/ 	.byte	0x03, 0x1b
        /*001e*/ 	.short	0x00a8


	//----- nvinfo : EIATTR_MERCURY_ISA_VERSION
	.align		4
        /*0020*/ 	.byte	0x03, 0x5f
        /*0022*/ 	.short	0x0101


	//----- nvinfo : EIATTR_VRC_CTA_INIT_COUNT
	.align		4
        /*0024*/ 	.byte	0x02, 0x4a
	.zero		1
	.zero		1


	//----- nvinfo : EIATTR_EXIT_INSTR_OFFSETS
	.align		4
        /*0028*/ 	.byte	0x04, 0x1c
        /*002a*/ 	.short	(.L_586 - .L_585)


	//   ....[0]....
.L_585:
        /*002c*/ 	.word	0x00000010


	//----- nvinfo : EIATTR_MAX_THREADS
	.align		4
.L_586:
        /*0030*/ 	.byte	0x04, 0x05
        /*0032*/ 	.short	(.L_588 - .L_587)
.L_587:
        /*0034*/ 	.word	0x00000180
        /*0038*/ 	.word	0x00000001
        /*003c*/ 	.word	0x00000001


	//----- nvinfo : EIATTR_CBANK_PARAM_SIZE
	.align		4
.L_588:
        /*0040*/ 	.byte	0x03, 0x19
        /*0042*/ 	.short	0x0a80


	//----- nvinfo : EIATTR_PARAM_CBANK
	.align		4
        /*0044*/ 	.byte	0x04, 0x0a
        /*0046*/ 	.short	(.L_590 - .L_589)
	.align		4
.L_589:
        /*0048*/ 	.word	index@(.nv.constant0._ZN7cutlass13device_kernelIN5flash11enable_sm90INS1_16FlashAttnFwdSm90INS1_25CollectiveMainloopFwdSm90ILi2EN4cute5tupleIJNS5_1CILi1EEES8_S8_EEENS6_IJNS7_ILi128EEESA_SA_EEELi128ENS_10bfloat16_tEfNS_4arch4Sm90ELb1ELb0ELb0ELb1ELb1ELb0ELb0ELb1ELb1ELb1ELb1ELb0EEENS1_21CollectiveEpilogueFwdISB_S9_SC_SE_Li256ELb1ELb1ELb1ELb0EEENS1_36VarlenDynamicPersistentTileSchedulerILi128ELi128ELi256ELi128ELb1ELb1ELb1ELb1ELb1ELb1EEEEEEEEEvNT_6ParamsE)
        /*004c*/ 	.short	0x0380
        /*004e*/ 	.short	0x0a80


	//----- nvinfo : EIATTR_SW_WAR
	.align		4
.L_590:
        /*0050*/ 	.byte	0x04, 0x36
        /*0052*/ 	.short	(.L_592 - .L_591)
.L_591:
        /*0054*/ 	.word	0x00000008
.L_592:


//--------------------- .nv.info._ZN7cutlass13device_kernelIN5flash11enable_sm90INS1_16FlashAttnFwdSm90INS1_25CollectiveMainloopFwdSm90ILi2EN4cute5tupleIJNS5_1CILi1EEES8_S8_EEENS6_IJNS7_ILi128EEESA_SA_EEELi128ENS_10bfloat16_tEfNS_4arch4Sm90ELb1ELb0ELb0ELb1ELb1ELb1ELb0ELb1ELb1ELb1ELb1ELb0EEENS1_21CollectiveEpilogueFwdISB_S9_SC_SE_Li256ELb1ELb1ELb1ELb0EEENS1_36VarlenDynamicPersistentTileSchedulerILi128ELi128ELi256ELi128ELb1ELb1ELb1ELb1ELb1ELb1EEEEEEEEEvNT_6ParamsE --------------------------
	.section	.nv.info._ZN7cutlass13device_kernelIN5flash11enable_sm90INS1_16FlashAttnFwdSm90INS1_25CollectiveMainloopFwdSm90ILi2EN4cute5tupleIJNS5_1CILi1EEES8_S8_EEENS6_IJNS7_ILi128EEESA_SA_EEELi128ENS_10bfloat16_tEfNS_4arch4Sm90ELb1ELb0ELb0ELb1ELb1ELb1ELb0ELb1ELb1ELb1ELb1ELb0EEENS1_21CollectiveEpilogueFwdISB_S9_SC_SE_Li256ELb1ELb1ELb1ELb0EEENS1_36VarlenDynamicPersistentTileSchedulerILi128ELi128ELi256ELi128ELb1ELb1ELb1ELb1ELb1ELb1EEEEEEEEEvNT_6ParamsE,"",@"SHT_CUDA_INFO"
	.sectionflags	@""
	.align	4


	//----- nvinfo : EIATTR_CUDA_API_VERSION
	.align		4
        /*0000*/ 	.byte	0x04, 0x37
        /*0002*/ 	.short	(.L_594 - .L_593)
.L_593:
        /*0004*/ 	.word	0x00000082


	//----- nvinfo : EIATTR_KPARAM_INFO
	.align		4
.L_594:
        /*0008*/ 	.byte	0x04, 0x17
        /*000a*/ 	.short	(.L_596 - .L_595)
.L_595:
        /*000c*/ 	.word	0x00000000
        /*0010*/ 	.short	0x0000
        /*0012*/ 	.short	0x0000
        /*0014*/ 	.byte	0x00, 0xf0, 0x01, 0x2a


	//----- nvinfo : EIATTR_SPARSE_MMA_MASK
	.align		4
.L_596:
        /*0018*/ 	.byte	0x03, 0x50
        /*001a*/ 	.short	0x0000


	//----- nvinfo : EIATTR_MAXREG_COUNT
	.align		4
        /*001c*/ 	.byte	0x03, 0x1b
        /*001e*/ 	.short	0x00a8


	//----- nvinfo : EIATTR_MERCURY_ISA_VERSION
	.align		4
        /*0020*/ 	.byte	0x03, 0x5f
        /*0022*/ 	.short	0x0101


	//----- nvinfo : EIATTR_VRC_CTA_INIT_COUNT
	.align		4
        /*0024*/ 	.byte	0x02, 0x4a
	.zero		1
	.zero		1


	//----- nvinfo : EIATTR_EXIT_INSTR_OFFSETS
	.align		4
        /*0028*/ 	.byte	0x04, 0x1c
        /*002a*/ 	.short	(.L_598 - .L_597)


	//   ....[0]....
.L_597:
        /*002c*/ 	.word	0x00000010


	//----- nvinfo : EIATTR_MAX_THREADS
	.align		4
.L_598:
        /*0030*/ 	.byte	0x04, 0x05
        /*0032*/ 	.short	(.L_600 - .L_599)
.L_599:
        /*0034*/ 	.word	0x00000180
        /*0038*/ 	.word	0x00000001
        /*003c*/ 	.word	0x00000001


	//----- nvinfo : EIATTR_CBANK_PARAM_SIZE
	.align		4
.L_600:
        /*0040*/ 	.byte	0x03, 0x19
        /*0042*/ 	.short	0x0a80


	//----- nvinfo : EIATTR_PARAM_CBANK
	.align		4
        /*0044*/ 	.byte	0x04, 0x0a
        /*0046*/ 	.short	(.L_602 - .L_601)
	.align		4
.L_601:
        /*0048*/ 	.word	index@(.nv.constant0._ZN7cutlass13device_kernelIN5flash11enable_sm90INS1_16FlashAttnFwdSm90INS1_25CollectiveMainloopFwdSm90ILi2EN4cute5tupleIJNS5_1CILi1EEES8_S8_EEENS6_IJNS7_ILi128EEESA_SA_EEELi128ENS_10bfloat16_tEfNS_4arch4Sm90ELb1ELb0ELb0ELb1ELb1ELb1ELb0ELb1ELb1ELb1ELb1ELb0EEENS1_21CollectiveEpilogueFwdISB_S9_SC_SE_Li256ELb1ELb1ELb1ELb0EEENS1_36VarlenDynamicPersistentTileSchedulerILi128ELi128ELi256ELi128ELb1ELb1ELb1ELb1ELb1ELb1EEEEEEEEEvNT_6ParamsE)
        /*004c*/ 	.short	0x0380
        /*004e*/ 	.short	0x0a80


	//----- nvinfo : EIATTR_SW_WAR
	.align		4
.L_602:
        /*0050*/ 	.byte	0x04, 0x36
        /*0052*/ 	.short	(.L_604 - .L_603)
.L_603:
        /*0054*/ 	.word	0x00000008
.L_604:


//--------------------- .nv.info._ZN7cutlass13device_kernelIN5flash11enable_sm90INS1_16FlashAttnFwdSm90INS1_25CollectiveMainloopFwdSm90ILi2EN4cute5tupleIJNS5_1CILi1EEES8_S8_EEENS6_IJNS7_ILi192EEENS7_ILi128EEENS7_ILi96EEEEEELi96ENS_10bfloat16_tEfNS_4arch4Sm90ELb0ELb0ELb0ELb0ELb1ELb0ELb0ELb0ELb1ELb1ELb1ELb0EEENS1_21CollectiveEpilogueFwdINS6_IJSA_SC_SB_EEES9_SE_SG_Li384ELb0ELb1ELb1ELb0EEENS1_19SingleTileSchedulerILb0ELb1ELb1ELi192EEEEEEEEEvNT_6ParamsE --------------------------
	.section	.nv.info._ZN7cutlass13device_kernelIN5flash11enable_sm90INS1_16FlashAttnFwdSm90INS1_25CollectiveMainloopFwdSm90ILi2EN4cute5tupleIJNS5_1CILi1EEES8_S8_EEENS6_IJNS7_ILi192EEENS7_ILi128EEENS7_ILi96EEEEEELi96ENS_10bfloat16_tEfNS_4arch4Sm90ELb0ELb0ELb0ELb0ELb1ELb0ELb0ELb0ELb1ELb1ELb1ELb0EEENS1_21CollectiveEpilogueFwdINS6_IJSA_SC_SB_EEES9_SE_SG_Li384ELb0ELb1ELb1ELb0EEENS1_19SingleTileSchedulerILb0ELb1ELb1ELi192EEEEEEEEEvNT_6ParamsE,"",@"SHT_CUDA_INFO"
	.sectionflags	@""
	.align	4


	//----- nvinfo : EIATTR_CUDA_API_VERSION
	.align		4
        /*0000*/ 	.byte	0x04, 0x37
        /*0002*/ 	.short	(.L_606 - .L_605)
.L_605:
        /*0004*/ 	.word	0x00000082


	//----- nvinfo : EIATTR_KPARAM_INFO
	.align		4
.L_606:
        /*0008*/ 	.byte	0x04, 0x17
        /*000a*/ 	.short	(.L_608 - .L_607)
.L_607:
        /*000c*/ 	.word	0x00000000
        /*0010*/ 	.short	0x0000
        /*0012*/ 	.short	0x0000
        /*0014*/ 	.byte	0x00, 0xf0, 0x01, 0x28


	//----- nvinfo : EIATTR_SPARSE_MMA_MASK
	.align		4
.L_608:
        /*0018*/ 	.byte	0x03, 0x50
        /*001a*/ 	.short	0x0000


	//----- nvinfo : EIATTR_MAXREG_COUNT
	.align		4
        /*001c*/ 	.byte	0x03, 0x1b
        /*001e*/ 	.short	0x0080


	//----- nvinfo : EIATTR_MERCURY_ISA_VERSION
	.align		4
        /*0020*/ 	.byte	0x03, 0x5f
        /*0022*/ 	.short	0x0101


	//----- nvinfo : EIATTR_VRC_CTA_INIT_COUNT
	.align		4
        /*0024*/ 	.byte	0x02, 0x4a
	.zero		1
	.zero		1


	//----- nvinfo : EIATTR_EXIT_INSTR_OFFSETS
	.align		4
        /*0028*/ 	.byte	0x04, 0x1c
        /*002a*/ 	.short	(.L_610 - .L_609)


	//   ....[0]....
.L_609:
        /*002c*/ 	.word	0x00000010


	//----- nvinfo : EIATTR_MAX_THREADS
	.align		4
.L_610:
        /*0030*/ 	.byte	0x04, 0x05
        /*0032*/ 	.short	(.L_612 - .L_611)
.L_611:
        /*0034*/ 	.word	0x00000200
        /*0038*/ 	.word	0x00000001
        /*003c*/ 	.word	0x00000001


	//----- nvinfo : EIATTR_CBANK_PARAM_SIZE
	.align		4
.L_612:
        /*0040*/ 	.byte	0x03, 0x19
        /*0042*/ 	.short	0x0a00


	//----- nvinfo : EIATTR_PARAM_CBANK
	.align		4
        /*0044*/ 	.byte	0x04, 0x0a
        /*0046*/ 	.short	(.L_614 - .L_613)
	.align		4
.L_613:
        /*0048*/ 	.word	index@(.nv.constant0._ZN7cutlass13device_kernelIN5flash11enable_sm90INS1_16FlashAttnFwdSm90INS1_25CollectiveMainloopFwdSm90ILi2EN4cute5tupleIJNS5_1CILi1EEES8_S8_EEENS6_IJNS7_ILi192EEENS7_ILi128EEENS7_ILi96EEEEEELi96ENS_10bfloat16_tEfNS_4arch4Sm90ELb0ELb0ELb0ELb0ELb1ELb0ELb0ELb0ELb1ELb1ELb1ELb0EEENS1_21CollectiveEpilogueFwdINS6_IJSA_SC_SB_EEES9_SE_SG_Li384ELb0ELb1ELb1ELb0EEENS1_19SingleTileSchedulerILb0ELb1ELb1ELi192EEEEEEEEEvNT_6ParamsE)
        /*004c*/ 	.short	0x0380
        /*004e*/ 	.short	0x0a00


	//----- nvinfo : EIATTR_SW_WAR
	.align		4
.L_614:
        /*0050*/ 	.byte	0x04, 0x36
        /*0052*/ 	.short	(.L_616 - .L_615)
.L_615:
        /*0054*/ 	.word	0x00000008
.L_616:


//--------------------- .nv.info._ZN7cutlass13device_kernelIN5flash11enable_sm90INS1_16FlashAttnFwdSm90INS1_25CollectiveMainloopFwdSm90ILi2EN4cute5tupleIJNS5_1CILi1EEES8_S8_EEENS6_IJNS7_ILi192EEENS7_ILi128EEENS7_ILi96EEEEEELi96ENS_10bfloat16_tEfNS_4arch4Sm90ELb0ELb0ELb0ELb1ELb1ELb0ELb0ELb0ELb1ELb1ELb1ELb0EEENS1_21CollectiveEpilogueFwdINS6_IJSA_SC_SB_EEES9_SE_SG_Li384ELb1ELb1ELb1ELb0EEENS1_36VarlenDynamicPersistentTileSchedulerILi192ELi128ELi384ELi128ELb1ELb1ELb1ELb0ELb1ELb1EEEEEEEEEvNT_6ParamsE --------------------------
	.section	.nv.info._ZN7cutlass13device_kernelIN5flash11enable_sm90INS1_16FlashAttnFwdSm90INS1_25CollectiveMainloopFwdSm90ILi2EN4cute5tupleIJNS5_1CILi1EEES8_S8_EEENS6_IJNS7_ILi192EEENS7_ILi128EEENS7_ILi96EEEEEELi96ENS_10bfloat16_tEfNS_4arch4Sm90ELb0ELb0ELb0ELb1ELb1ELb0ELb0ELb0ELb1ELb1ELb1ELb0EEENS1_21CollectiveEpilogueFwdINS6_IJSA_SC_SB_EEES9_SE_SG_Li384ELb1ELb1ELb1ELb0EEENS1_36VarlenDynamicPersistentTileSchedulerILi192ELi128ELi384ELi128ELb1ELb1ELb1ELb0ELb1ELb1EEEEEEEEEvNT_6ParamsE,"",@"SHT_CUDA_INFO"
	.sectionflags	@""
	.align	4


	//----- nvinfo : EIATTR_CUDA_API_VERSION
	.align		4
        /*0000*/ 	.byte	0x04, 0x37
        /*0002*/ 	.short	(.L_618 - .L_617)
.L_617:
        /*0004*/ 	.word	0x00000082


	//----- nvinfo : EIATTR_KPARAM_INFO
	.align		4
.L_618:
        /*0008*/ 	.byte	0x04, 0x17
        /*000a*/ 	.short	(.L_620 - .L_619)
.L_619:
        /*000c*/ 	.word	0x00000000
        /*0010*/ 	.short	0x0000
        /*0012*/ 	.short	0x0000
        /*0014*/ 	.byte	0x00, 0xf0, 0x01, 0x2a


	//----- nvinfo : EIATTR_SPARSE_MMA_MASK
	.align		4
.L_620:
        /*0018*/ 	.byte	0x03, 0x50
        /*001a*/ 	.short	0x0000


	//----- nvinfo : EIATTR_MAXREG_COUNT
	.align		4
        /*001c*/ 	.byte	0x03, 0x1b
        /*001e*/ 	.short	0x0080


	//----- nvinfo : EIATTR_MERCURY_ISA_VERSION
	.align		4
        /*0020*/ 	.byte	0x03, 0x5f
        /*0022*/ 	.short	0x0101


	//----- nvinfo : EIATTR_VRC_CTA_INIT_COUNT
	.align		4
        /*0024*/ 	.byte	0x02, 0x4a
	.zero		1
	.zero		1


	//----- nvinfo : EIATTR_EXIT_INSTR_OFFSETS
	.align		4
        /*0028*/ 	.byte	0x04, 0x1c
        /*002a*/ 	.short	(.L_622 - .L_621)


	//   ....[0]....
.L_621:
        /*002c*/ 	.word	0x00000010


	//----- nvinfo : EIATTR_MAX_THREADS
	.align		4
.L_622:
        /*0030*/ 	.byte	0x04, 0x05
        /*0032*/ 	.short	(.L_624 - .L_623)
.L_623:
        /*0034*/ 	.word	0x00000200
        /*0038*/ 	.word	0x00000001
        /*003c*/ 	.word	0x00000001


	//----- nvinfo : EIATTR_CBANK_PARAM_SIZE
	.align		4
.L_624:
        /*0040*/ 	.byte	0x03, 0x19
        /*0042*/ 	.short	0x0a80


	//----- nvinfo : EIATTR_PARAM_CBANK
	.align		4
        /*0044*/ 	.byte	0x04, 0x0a
        /*0046*/ 	.short	(.L_626 - .L_625)
	.align		4
.L_625:
        /*0048*/ 	.word	index@(.nv.constant0._ZN7cutlass13device_kernelIN5flash11enable_sm90INS1_16FlashAttnFwdSm90INS1_25CollectiveMainloopFwdSm90ILi2EN4cute5tupleIJNS5_1CILi1EEES8_S8_EEENS6_IJNS7_ILi192EEENS7_ILi128EEENS7_ILi96EEEEEELi96ENS_10bfloat16_tEfNS_4arch4Sm90ELb0ELb0ELb0ELb1ELb1ELb0ELb0ELb0ELb1ELb1ELb1ELb0EEENS1_21CollectiveEpilogueFwdINS6_IJSA_SC_SB_EEES9_SE_SG_Li384ELb1ELb1ELb1ELb0EEENS1_36VarlenDynamicPersistentTileSchedulerILi192ELi128ELi384ELi128ELb1ELb1ELb1ELb0ELb1ELb1EEEEEEEEEvNT_6ParamsE)
        /*004c*/ 	.short	0x0380
        /*004e*/ 	.short	0x0a80


	//----- nvinfo : EIATTR_SW_WAR
	.align		4
.L_626:
        /*0050*/ 	.byte	0x04, 0x36
        /*0052*/ 	.short	(.L_628 - .L_627)
.L_627:
        /*0054*/ 	.word	0x00000008
.L_628:


//--------------------- .nv.info._ZN7cutlass13device_kernelIN5flash11enable_sm90INS1_16FlashAttnFwdSm90INS1_25CollectiveMainloopFwdSm90ILi2EN4cute5tupleIJNS5_1CILi1EEES8_S8_EEENS6_IJNS7_ILi192EEENS7_ILi128EEENS7_ILi96EEEEEELi96ENS_10bfloat16_tEfNS_4arch4Sm90ELb0ELb0ELb0ELb1ELb1ELb1ELb0ELb0ELb1ELb1ELb1ELb0EEENS1_21CollectiveEpilogueFwdINS6_IJSA_SC_SB_EEES9_SE_SG_Li384ELb1ELb1ELb1ELb0EEENS1_36VarlenDynamicPersistentTileSchedulerILi192ELi128ELi384ELi128ELb1ELb1ELb1ELb0ELb1ELb1EEEEEEEEEvNT_6ParamsE --------------------------
	.section	.nv.info._ZN7cutlass13device_kernelIN5flash11enable_sm90INS1_16FlashAttnFwdSm90INS1_25CollectiveMainloopFwdSm90ILi2EN4cute5tupleIJNS5_1CILi1EEES8_S8_EEENS6_IJNS7_ILi192EEENS7_ILi128EEENS7_ILi96EEEEEELi96ENS_10bfloat16_tEfNS_4arch4Sm90ELb0ELb0ELb0ELb1ELb1ELb1ELb0ELb0ELb1ELb1ELb1ELb0EEENS1_21CollectiveEpilogueFwdINS6_IJSA_SC_SB_EEES9_SE_SG_Li384ELb1ELb1ELb1ELb0EEENS1_36VarlenDynamicPersistentTileSchedulerILi192ELi128ELi384ELi128ELb1ELb1ELb1ELb0ELb1ELb1EEEEEEEEEvNT_6ParamsE,"",@"SHT_CUDA_INFO"
	.sectionflags	@""
	.align	4


	//----- nvinfo : EIATTR_CUDA_API_VERSION
	.align		4
        /*0000*/ 	.byte	0x04, 0x37
        /*0002*/ 	.short	(.L_630 - .L_629)
.L_629:
        /*0004*/ 	.word	0x00000082


	//----- nvinfo : EIATTR_KPARAM_INFO
	.align		4
.L_630:
        /*0008*/ 	.byte	0x04, 0x17
        /*000a*/ 	.short	(.L_632 - .L_631)
.L_631:
        /*000c*/ 	.word	0x00000000
        /*0010*/ 	.short	0x0000
        /*0012*/ 	.short	0x0000
        /*0014*/ 	.byte	0x00, 0xf0, 0x01, 0x2a


	//----- nvinfo : EIATTR_SPARSE_MMA_MASK
	.align		4
.L_632:
        /*0018*/ 	.byte	0x03, 0x50
        /*001a*/ 	.short	0x0000


	//----- nvinfo : EIATTR_MAXREG_COUNT
	.align		4
        /*001c*/ 	.byte	0x03, 0x1b
        /*001e*/ 	.short	0x0080


	//----- nvinfo : EIATTR_MERCURY_ISA_VERSION
	.align		4
        /*0020*/ 	.byte	0x03, 0x5f
        /*0022*/ 	.short	0x0101


	//----- nvinfo : EIATTR_VRC_CTA_INIT_COUNT
	.align		4
        /*0024*/ 	.byte	0x02, 0x4a
	.zero		1
	.zero		1


	//----- nvinfo : EIATTR_EXIT_INSTR_OFFSETS
	.align		4
        /*0028*/ 	.byte	0x04, 0x1c
        /*002a*/ 	.short	(.L_634 - .L_633)


	//   ....[0]....
.L_633:
        /*002c*/ 	.word	0x00000010


	//----- nvinfo : EIATTR_MAX_THREADS
	.align		4
.L_634:
        /*0030*/ 	.byte	0x04, 0x05
        /*0032*/ 	.short	(.L_636 - .L_635)
.L_635:
        /*0034*/ 	.word	0x00000200
        /*0038*/ 	.word	0x00000001
        /*003c*/ 	.word	0x00000001


	//----- nvinfo : EIATTR_CBANK_PARAM_SIZE
	.align		4
.L_636:
        /*0040*/ 	.byte	0x03, 0x19
        /*0042*/ 	.short	0x0a80


	//----- nvinfo : EIATTR_PARAM_CBANK
	.align		4
        /*0044*/ 	.byte	0x04, 0x0a
        /*0046*/ 	.short	(.L_638 - .L_637)
	.align		4
.L_637:
        /*0048*/ 	.word	index@(.nv.constant0._ZN7cutlass13device_kernelIN5flash11enable_sm90INS1_16FlashAttnFwdSm90INS1_25CollectiveMainloopFwdSm90ILi2EN4cute5tupleIJNS5_1CILi1EEES8_S8_EEENS6_IJNS7_ILi192EEENS7_ILi128EEENS7_ILi96EEEEEELi96ENS_10bfloat16_tEfNS_4arch4Sm90ELb0ELb0ELb0ELb1ELb1ELb1ELb0ELb0ELb1ELb1ELb1ELb0EEENS1_21CollectiveEpilogueFwdINS6_IJSA_SC_SB_EEES9_SE_SG_Li384ELb1ELb1ELb1ELb0EEENS1_36VarlenDynamicPersistentTileSchedulerILi192ELi128ELi384ELi128ELb1ELb1ELb1ELb0ELb1ELb1EEEEEEEEEvNT_6ParamsE)
        /*004c*/ 	.short	0x0380
        /*004e*/ 	.short	0x0a80


	//----- nvinfo : EIATTR_SW_WAR
	.align		4
.L_638:
        /*0050*/ 	.byte	0x04, 0x36
        /*0052*/ 	.short	(.L_640 - .L_639)
.L_639:
        /*0054*/ 	.word	0x00000008
.L_640:


//--------------------- .nv.info._ZN7cutlass13device_kernelIN5flash11enable_sm90INS1_16FlashAttnFwdSm90INS1_25CollectiveMainloopFwdSm90ILi2EN4cute5tupleIJNS5_1CILi1EEES8_S8_EEENS6_IJNS7_ILi192EEENS7_ILi128EEENS7_ILi96EEEEEELi96ENS_10bfloat16_tEfNS_4arch4Sm90ELb0ELb1ELb0ELb0ELb1ELb0ELb0ELb0ELb1ELb1ELb1ELb0EEENS1_21CollectiveEpilogueFwdINS6_IJSA_SC_SB_EEES9_SE_SG_Li384ELb0ELb1ELb1ELb0EEENS1_19SingleTileSchedulerILb0ELb1ELb1ELi192EEEEEEEEEvNT_6ParamsE --------------------------
	.section	.nv.info._ZN7cutlass13device_kernelIN5flash11enable_sm90INS1_16FlashAttnFwdSm90INS1_25CollectiveMainloopFwdSm90ILi2EN4cute5tupleIJNS5_1CILi1EEES8_S8_EEENS6_IJNS7_ILi192EEENS7_ILi128EEENS7_ILi96EEEEEELi96ENS_10bfloat16_tEfNS_4arch4Sm90ELb0ELb1ELb0ELb0ELb1ELb0ELb0ELb0ELb1ELb1ELb1ELb0EEENS1_21CollectiveEpilogueFwdINS6_IJSA_SC_SB_EEES9_SE_SG_Li384ELb0ELb1ELb1ELb0EEENS1_19SingleTileSchedulerILb0ELb1ELb1ELi192EEEEEEEEEvNT_6ParamsE,"",@"SHT_CUDA_INFO"
	.sectionflags	@""
	.align	4


	//----- nvinfo : EIATTR_CUDA_API_VERSION
	.align		4
        /*0000*/ 	.byte	0x04, 0x37
        /*0002*/ 	.short	(.L_642 - .L_641)
.L_641:
        /*0004*/ 	.word	0x00000082


	//----- nvinfo : EIATTR_KPARAM_INFO
	.align		4
.L_642:
        /*0008*/ 	.byte	0x04, 0x17
        /*000a*/ 	.short	(.L_644 - .L_643)
.L_643:
        /*000c*/ 	.word	0x00000000
        /*0010*/ 	.short	0x0000
        /*0012*/ 	.short	0x0000
        /*0014*/ 	.byte	0x00, 0xf0, 0x01, 0x28


	//----- nvinfo : EIATTR_SPARSE_MMA_MASK
	.align		4
.L_644:
        /*0018*/ 	.byte	0x03, 0x50
        /*001a*/ 	.short	0x0000


	//----- nvinfo : EIATTR_MAXREG_COUNT
	.align		4
        /*001c*/ 	.byte	0x03, 0x1b
        /*001e*/ 	.short	0x0080


	//----- nvinfo : EIATTR_MERCURY_ISA_VERSION
	.align		4
        /*0020*/ 	.byte	0x03, 0x5f
        /*0022*/ 	.short	0x0101


	//----- nvinfo : EIATTR_VRC_CTA_INIT_COUNT
	.align		4
        /*0024*/ 	.byte	0x02, 0x4a
	.zero		1
	.zero		1


	//----- nvinfo : EIATTR_EXIT_INSTR_OFFSETS
	.align		4
        /*0028*/ 	.byte	0x04, 0x1c
        /*002a*/ 	.short	(.L_646 - .L_645)


	//   ....[0]....
.L_645:
        /*002c*/ 	.word	0x00000010


	//----- nvinfo : EIATTR_MAX_THREADS
	.align		4
.L_646:
        /*0030*/ 	.byte	0x04, 0x05
        /*0032*/ 	.short	(.L_648 - .L_647)
.L_647:
        /*0034*/ 	.word	0x00000200
        /*0038*/ 	.word	0x00000001
        /*003c*/ 	.word	0x00000001


	//----- nvinfo : EIATTR_CBANK_PARAM_SIZE
	.align		4
.L_648:
        /*0040*/ 	.byte	0x03, 0x19
        /*0042*/ 	.short	0x0a00


	//----- nvinfo : EIATTR_PARAM_CBANK
	.align		4
        /*0044*/ 	.byte	0x04, 0x0a
        /*0046*/ 	.short	(.L_650 - .L_649)
	.align		4
.L_649:
        /*0048*/ 	.word	index@(.nv.constant0._ZN7cutlass13device_kernelIN5flash11enable_sm90INS1_16FlashAttnFwdSm90INS1_25CollectiveMainloopFwdSm90ILi2EN4cute5tupleIJNS5_1CILi1EEES8_S8_EEENS6_IJNS7_ILi192EEENS7_ILi128EEENS7_ILi96EEEEEELi96ENS_10bfloat16_tEfNS_4arch4Sm90ELb0ELb1ELb0ELb0ELb1ELb0ELb0ELb0ELb1ELb1ELb1ELb0EEENS1_21CollectiveEpilogueFwdINS6_IJSA_SC_SB_EEES9_SE_SG_Li384ELb0ELb1ELb1ELb0EEENS1_19SingleTileSchedulerILb0ELb1ELb1ELi192EEEEEEEEEvNT_6ParamsE)
        /*004c*/ 	.short	0x0380
        /*004e*/ 	.short	0x0a00


	//----- nvinfo : EIATTR_SW_WAR
	.align		4
.L_650:
        /*0050*/ 	.byte	0x04, 0x36
        /*0052*/ 	.short	(.L_652 - .L_651)
.L_651:
        /*0054*/ 	.word	0x00000008
.L_652:


//--------------------- .nv.info._ZN7cutlass13device_kernelIN5flash11enable_sm90INS1_16FlashAttnFwdSm90INS1_25CollectiveMainloopFwdSm90ILi2EN4cute5tupleIJNS5_1CILi1EEES8_S8_EEENS6_IJNS7_ILi192EEENS7_ILi128EEENS7_ILi96EEEEEELi96ENS_10bfloat16_tEfNS_4arch4Sm90ELb0ELb1ELb0ELb1ELb1ELb0ELb0ELb0ELb1ELb1ELb1ELb0EEENS1_21CollectiveEpilogueFwdINS6_IJSA_SC_SB_EEES9_SE_SG_Li384ELb1ELb1ELb1ELb0EEENS1_36VarlenDynamicPersistentTileSchedulerILi192ELi128ELi384ELi128ELb1ELb1ELb1ELb1ELb0ELb1EEEEEEEEEvNT_6ParamsE --------------------------
	.section	.nv.info._ZN7cutlass13device_kernelIN5flash11enable_sm90INS1_16FlashAttnFwdSm90INS1_25CollectiveMainloopFwdSm90ILi2EN4cute5tupleIJNS5_1CILi1EEES8_S8_EEENS6_IJNS7_ILi192EEENS7_ILi128EEENS7_ILi96EEEEEELi96ENS_10bfloat16_tEfNS_4arch4Sm90ELb0ELb1ELb0ELb1ELb1ELb0ELb0ELb0ELb1ELb1ELb1ELb0EEENS1_21CollectiveEpilogueFwdINS6_IJSA_SC_SB_EEES9_SE_SG_Li384ELb1ELb1ELb1ELb0EEENS1_36VarlenDynamicPersistentTileSchedulerILi192ELi128ELi384ELi128ELb1ELb1ELb1ELb1ELb0ELb1EEEEEEEEEvNT_6ParamsE,"",@"SHT_CUDA_INFO"
	.sectionflags	@""
	.align	4


	//----- nvinfo : EIATTR_CUDA_API_VERSION
	.align		4
        /*0000*/ 	.byte	0x04, 0x37
        /*0002*/ 	.short	(.L_654 - .L_653)
.L_653:
        /*0004*/ 	.word	0x00000082


	//----- nvinfo : EIATTR_KPARAM_INFO
	.align		4
.L_654:
        /*0008*/ 	.byte	0x04, 0x17
        /*000a*/ 	.short	(.L_656 - .L_655)
.L_655:
        /*000c*/ 	.word	0x00000000
        /*0010*/ 	.short	0x0000
        /*0012*/ 	.short	0x0000
        /*0014*/ 	.byte	0x00, 0xf0, 0x01, 0x2a


	//----- nvinfo : EIATTR_SPARSE_MMA_MASK
	.align		4
.L_656:
        /*0018*/ 	.byte	0x03, 0x50
        /*001a*/ 	.short	0x0000


	//----- nvinfo : EIATTR_MAXREG_COUNT
	.align		4
        /*001c*/ 	.byte	0x03, 0x1b
        /*001e*/ 	.short	0x0080


	//----- nvinfo : EIATTR_MERCURY_ISA_VERSION
	.align		4
        /*0020*/ 	.byte	0x03, 0x5f
        /*0022*/ 	.short	0x0101


	//----- nvinfo : EIATTR_VRC_CTA_INIT_COUNT
	.align		4
        /*0024*/ 	.byte	0x02, 0x4a
	.zero		1
	.zero		1


	//----- nvinfo : EIATTR_EXIT_INSTR_OFFSETS
	.align		4
        /*0028*/ 	.byte	0x04, 0x1c
        /*002a*/ 	.short	(.L_658 - .L_657)


	//   ....[0]....
.L_657:
        /*002c*/ 	.word	0x00000010


	//----- nvinfo : EIATTR_MAX_THREADS
	.align		4
.L_658:
        /*0030*/ 	.byte	0x04, 0x05
        /*0032*/ 	.short	(.L_660 - .L_659)
.L_659:
        /*0034*/ 	.word	0x00000200
        /*0038*/ 	.word	0x00000001
        /*003c*/ 	.word	0x00000001


	//----- nvinfo : EIATTR_CBANK_PARAM_SIZE
	.align		4
.L_660:
        /*0040*/ 	.byte	0x03, 0x19
        /*0042*/ 	.short	0x0a80


	//----- nvinfo : EIATTR_PARAM_CBANK
	.align		4
        /*0044*/ 	.byte	0x04, 0x0a
        /*0046*/ 	.short	(.L_662 - .L_661)
	.align		4
.L_661:
        /*0048*/ 	.word	index@(.nv.constant0._ZN7cutlass13device_kernelIN5flash11enable_sm90INS1_16FlashAttnFwdSm90INS1_25CollectiveMainloopFwdSm90ILi2EN4cute5tupleIJNS5_1CILi1EEES8_S8_EEENS6_IJNS7_ILi192EEENS7_ILi128EEENS7_ILi96EEEEEELi96ENS_10bfloat16_tEfNS_4arch4Sm90ELb0ELb1ELb0ELb1ELb1ELb0ELb0ELb0ELb1ELb1ELb1ELb0EEENS1_21CollectiveEpilogueFwdINS6_IJSA_SC_SB_EEES9_SE_SG_Li384ELb1ELb1ELb1ELb0EEENS1_36VarlenDynamicPersistentTileSchedulerILi192ELi128ELi384ELi128ELb1ELb1ELb1ELb1ELb0ELb1EEEEEEEEEvNT_6ParamsE)
        /*004c*/ 	.short	0x0380
        /*004e*/ 	.short	0x0a80


	//----- nvinfo : EIATTR_SW_WAR
	.align		4
.L_662:
        /*0050*/ 	.byte	0x04, 0x36
        /*0052*/ 	.short	(.L_664 - .L_663)
.L_663:
        /*0054*/ 	.word	0x00000008
.L_664:


//--------------------- .nv.info._ZN7cutlass13device_kernelIN5flash11enable_sm90INS1_16FlashAttnFwdSm90INS1_25CollectiveMainloopFwdSm90ILi2EN4cute5tupleIJNS5_1CILi1EEES8_S8_EEENS6_IJNS7_ILi192EEENS7_ILi128EEENS7_ILi96EEEEEELi96ENS_10bfloat16_tEfNS_4arch4Sm90ELb0ELb1ELb0ELb1ELb1ELb1ELb0ELb0ELb1ELb1ELb1ELb0EEENS1_21CollectiveEpilogueFwdINS6_IJSA_SC_SB_EEES9_SE_SG_Li384ELb1ELb1ELb1ELb0EEENS1_36VarlenDynamicPersistentTileSchedulerILi192ELi128ELi384ELi128ELb1ELb1ELb1ELb1ELb0ELb1EEEEEEEEEvNT_6ParamsE --------------------------
	.section	.nv.info._ZN7cutlass13device_kernelIN5flash11enable_sm90INS1_16FlashAttnFwdSm90INS1_25CollectiveMainloopFwdSm90ILi2EN4cute5tupleIJNS5_1CILi1EEES8_S8_EEENS6_IJNS7_ILi192EEENS7_ILi128EEENS7_ILi96EEEEEELi96ENS_10bfloat16_tEfNS_4arch4Sm90ELb0ELb1ELb0ELb1ELb1ELb1ELb0ELb0ELb1ELb1ELb1ELb0EEENS1_21CollectiveEpilogueFwdINS6_IJSA_SC_SB_EEES9_SE_SG_Li384ELb1ELb1ELb1ELb0EEENS1_36VarlenDynamicPersistentTileSchedulerILi192ELi128ELi384ELi128ELb1ELb1ELb1ELb1ELb0ELb1EEEEEEEEEvNT_6ParamsE,"",@"SHT_CUDA_INFO"
	.sectionflags	@""
	.align	4


	//----- nvinfo : EIATTR_CUDA_API_VERSION
	.align		4
        /*0000*/ 	.byte	0x04, 0x37
        /*0002*/ 	.short	(.L_666 - .L_665)
.L_665:
        /*0004*/ 	.word	0x00000082


	//----- nvinfo : EIATTR_KPARAM_INFO
	.align		4
.L_666:
        /*0008*/ 	.byte	0x04, 0x17
        /*000a*/ 	.short	(.L_668 - .L_667)
.L_667:
        /*000c*/ 	.word	0x00000000
        /*0010*/ 	.short	0x0000
        /*0012*/ 	.short	0x0000
        /*0014*/ 	.byte	0x00, 0xf0, 0x01, 0x2a


	//----- nvinfo : EIATTR_SPARSE_MMA_MASK
	.align		4
.L_668:
        /*0018*/ 	.byte	0x03, 0x50
        /*001a*/ 	.short	0x0000


	//----- nvinfo : EIATTR_MAXREG_COUNT
	.align		4
        /*001c*/ 	.byte	0x03, 0x1b
        /*001e*/ 	.short	0x0080


	//----- nvinfo : EIATTR_MERCURY_ISA_VERSION
	.align		4
        /*0020*/ 	.byte	0x03, 0x5f
        /*0022*/ 	.short	0x0101


	//----- nvinfo : EIATTR_VRC_CTA_INIT_COUNT
	.align		4
        /*0024*/ 	.byte	0x02, 0x4a
	.zero		1
	.zero		1


	//----- nvinfo : EIATTR_EXIT_INSTR_OFFSETS
	.align		4
        /*0028*/ 	.byte	0x04, 0x1c
        /*002a*/ 	.short	(.L_670 - .L_669)


	//   ....[0]....
.L_669:
        /*002c*/ 	.word	0x00000010


	//----- nvinfo : EIATTR_MAX_THREADS
	.align		4
.L_670:
        /*0030*/ 	.byte	0x04, 0x05
        /*0032*/ 	.short	(.L_672 - .L_671)
.L_671:
        /*0034*/ 	.word	0x00000200
        /*0038*/ 	.word	0x00000001
        /*003c*/ 	.word	0x00000001


	//----- nvinfo : EIATTR_CBANK_PARAM_SIZE
	.align		4
.L_672:
        /*0040*/ 	.byte	0x03, 0x19
        /*0042*/ 	.short	0x0a80


	//----- nvinfo : EIATTR_PARAM_CBANK
	.align		4
        /*0044*/ 	.byte	0x04, 0x0a
        /*0046*/ 	.short	(.L_674 - .L_673)
	.align		4
.L_673:
        /*0048*/ 	.word	index@(.nv.constant0._ZN7cutlass13device_kernelIN5flash11enable_sm90INS1_16FlashAttnFwdSm90INS1_25CollectiveMainloopFwdSm90ILi2EN4cute5tupleIJNS5_1CILi1EEES8_S8_EEENS6_IJNS7_ILi192EEENS7_ILi128EEENS7_ILi96EEEEEELi96ENS_10bfloat16_tEfNS_4arch4Sm90ELb0ELb1ELb0ELb1ELb1ELb1ELb0ELb0ELb1ELb1ELb1ELb0EEENS1_21CollectiveEpilogueFwdINS6_IJSA_SC_SB_EEES9_SE_SG_Li384ELb1ELb1ELb1ELb0EEENS1_36VarlenDynamicPersistentTileSchedulerILi192ELi128ELi384ELi128ELb1ELb1ELb1ELb1ELb0ELb1EEEEEEEEEvNT_6ParamsE)
        /*004c*/ 	.short	0x0380
        /*004e*/ 	.short	0x0a80


	//----- nvinfo : EIATTR_SW_WAR
	.align		4
.L_674:
        /*0050*/ 	.byte	0x04, 0x36
        /*0052*/ 	.short	(.L_676 - .L_675)
.L_675:
        /*0054*/ 	.word	0x00000008
.L_676:


//--------------------- .nv.info._ZN7cutlass13device_kernelIN5flash11enable_sm90INS1_16FlashAttnFwdSm90INS1_25CollectiveMainloopFwdSm90ILi2EN4cute5tupleIJNS5_1CILi1EEES8_S8_EEENS6_IJNS7_ILi192EEENS7_ILi128EEENS7_ILi96EEEEEELi96ENS_10bfloat16_tEfNS_4arch4Sm90ELb1ELb0ELb0ELb0ELb1ELb0ELb0ELb0ELb1ELb1ELb1ELb0EEENS1_21CollectiveEpilogueFwdINS6_IJSA_SC_SB_EEES9_SE_SG_Li384ELb0ELb1ELb1ELb0EEENS1_19SingleTileSchedulerILb0ELb1ELb1ELi192EEEEEEEEEvNT_6ParamsE --------------------------
	.section	.nv.info._ZN7cutlass13device_kernelIN5flash11enable_sm90INS1_16FlashAttnFwdSm90INS1_25CollectiveMainloopFwdSm90ILi2EN4cute5tupleIJNS5_1CILi1EEES8_S8_EEENS6_IJNS7_ILi192EEENS7_ILi128EEENS7_ILi96EEEEEELi96ENS_10bfloat16_tEfNS_4arch4Sm90ELb1ELb0ELb0ELb0ELb1ELb0ELb0ELb0ELb1ELb1ELb1ELb0EEENS1_21CollectiveEpilogueFwdINS6_IJSA_SC_SB_EEES9_SE_SG_Li384ELb0ELb1ELb1ELb0EEENS1_19SingleTileSchedulerILb0ELb1ELb1ELi192EEEEEEEEEvNT_6ParamsE,"",@"SHT_CUDA_INFO"
	.sectionflags	@""
	.align	4


	//----- nvinfo : EIATTR_CUDA_API_VERSION
	.align		4
        /*0000*/ 	.byte	0x04, 0x37
        /*0002*/ 	.short	(.L_678 - .L_677)
.L_677:
        /*0004*/ 	.word	0x00000082


	//----- nvinfo : EIATTR_KPARAM_INFO
	.align		4
.L_678:
        /*0008*/ 	.byte	0x04, 0x17
        /*000a*/ 	.short	(.L_680 - .L_679)
.L_679:
        /*000c*/ 	.word	0x00000000
        /*0010*/ 	.short	0x0000
        /*0012*/ 	.short	0x0000
        /*0014*/ 	.byte	0x00, 0xf0, 0x01, 0x28


	//----- nvinfo : EIATTR_SPARSE_MMA_MASK
	.align		4
.L_680:
        /*0018*/ 	.byte	0x03, 0x50
        /*001a*/ 	.short	0x0000


	//----- nvinfo : EIATTR_MAXREG_COUNT
	.align		4
        /*001c*/ 	.byte	0x03, 0x1b
        /*001e*/ 	.short	0x0080


	//----- nvinfo : EIATTR_MERCURY_ISA_VERSION
	.align		4
        /*0020*/ 	.byte	0x03, 0x5f
        /*0022*/ 	.short	0x0101


	//----- nvinfo : EIATTR_VRC_CTA_INIT_COUNT
	.align		4
        /*0024*/ 	.byte	0x02, 0x4a
	.zero		1
	.zero		1


	//----- nvinfo : EIATTR_EXIT_INSTR_OFFSETS
	.align		4
        /*0028*/ 	.byte	0x04, 0x1c
        /*002a*/ 	.short	(.L_682 - .L_681)


	//   ....[0]....
.L_681:
        /*002c*/ 	.word	0x00000010


	//----- nvinfo : EIATTR_MAX_THREADS
	.align		4
.L_682:
        /*0030*/ 	.byte	0x04, 0x05
        /*0032*/ 	.short	(.L_684 - .L_683)
.L_683:
        /*0034*/ 	.word	0x00000200
        /*0038*/ 	.word	0x00000001
        /*003c*/ 	.word	0x00000001


	//----- nvinfo : EIATTR_CBANK_PARAM_SIZE
	.align		4
.L_684:
        /*0040*/ 	.byte	0x03, 0x19
        /*0042*/ 	.short	0x0a00


	//----- nvinfo : EIATTR_PARAM_CBANK
	.align		4
        /*0044*/ 	.byte	0x04, 0x0a
        /*0046*/ 	.short	(.L_686 - .L_685)
	.align		4
.L_685:
        /*0048*/ 	.word	index@(.nv.constant0._ZN7cutlass13device_kernelIN5flash11enable_sm90INS1_16FlashAttnFwdSm90INS1_25CollectiveMainloopFwdSm90ILi2EN4cute5tupleIJNS5_1CILi1EEES8_S8_EEENS6_IJNS7_ILi192EEENS7_ILi128EEENS7_ILi96EEEEEELi96ENS_10bfloat16_tEfNS_4arch4Sm90ELb1ELb0ELb0ELb0ELb1ELb0ELb0ELb0ELb1ELb1ELb1ELb0EEENS1_21CollectiveEpilogueFwdINS6_IJSA_SC_SB_EEES9_SE_SG_Li384ELb0ELb1ELb1ELb0EEENS1_19SingleTileSchedulerILb0ELb1ELb1ELi192EEEEEEEEEvNT_6ParamsE)
        /*004c*/ 	.short	0x0380
        /*004e*/ 	.short	0x0a00


	//----- nvinfo : EIATTR_SW_WAR
	.align		4
.L_686:
        /*0050*/ 	.byte	0x04, 0x36
        /*0052*/ 	.short	(.L_688 - .L_687)
.L_687:
        /*0054*/ 	.word	0x00000008
.L_688:


//--------------------- .nv.info._ZN7cutlass13device_kernelIN5flash11enable_sm90INS1_16FlashAttnFwdSm90INS1_25CollectiveMainloopFwdSm90ILi2EN4cute5tupleIJNS5_1CILi1EEES8_S8_EEENS6_IJNS7_ILi192EEENS7_ILi128EEENS7_ILi96EEEEEELi96ENS_10bfloat16_tEfNS_4arch4Sm90ELb1ELb0ELb0ELb1ELb1ELb0ELb0ELb0ELb1ELb1ELb1ELb0EEENS1_21CollectiveEpilogueFwdINS6_IJSA_SC_SB_EEES9_SE_SG_Li384ELb1ELb1ELb1ELb0EEENS1_36VarlenDynamicPersistentTileSchedulerILi192ELi128ELi384ELi128ELb1ELb1ELb1ELb1ELb1ELb1EEEEEEEEEvNT_6ParamsE --------------------------
	.section	.nv.info._ZN7cutlass13device_kernelIN5flash11enable_sm90INS1_16FlashAttnFwdSm90INS1_25CollectiveMainloopFwdSm90ILi2EN4cute5tupleIJNS5_1CILi1EEES8_S8_EEENS6_IJNS7_ILi192EEENS7_ILi128EEENS7_ILi96EEEEEELi96ENS_10bfloat16_tEfNS_4arch4Sm90ELb1ELb0ELb0ELb1ELb1ELb0ELb0ELb0ELb1ELb1ELb1ELb0EEENS1_21CollectiveEpilogueFwdINS6_IJSA_SC_SB_EEES9_SE_SG_Li384ELb1ELb1ELb1ELb0EEENS1_36VarlenDynamicPersistentTileSchedulerILi192ELi128ELi384ELi128ELb1ELb1ELb1ELb1ELb1ELb1EEEEEEEEEvNT_6ParamsE,"",@"SHT_CUDA_INFO"
	.sectionflags	@""
	.align	4


	//----- nvinfo : EIATTR_CUDA_API_VERSION
	.align		4
        /*0000*/ 	.byte	0x04, 0x37
        /*0002*/ 	.short	(.L_690 - .L_689)
.L_689:
        /*0004*/ 	.word	0x00000082


	//----- nvinfo : EIATTR_KPARAM_INFO
	.align		4
.L_690:
        /*0008*/ 	.byte	0x04, 0x17
        /*000a*/ 	.short	(.L_692 - .L_691)
.L_691:
        /*000c*/ 	.word	0x00000000
        /*0010*/ 	.short	0x0000
        /*0012*/ 	.short	0x0000
        /*0014*/ 	.byte	0x00, 0xf0, 0x01, 0x2a


	//----- nvinfo : EIATTR_SPARSE_MMA_MASK
	.align		4
.L_692:
        /*0018*/ 	.byte	0x03, 0x50
        /*001a*/ 	.short	0x0000


	//----- nvinfo : EIATTR_MAXREG_COUNT
	.align		4
        /*001c*/ 	.byte	0x03, 0x1b
        /*001e*/ 	.short	0x0080


	//----- nvinfo : EIATTR_MERCURY_ISA_VERSION
	.align		4
        /*0020*/ 	.byte	0x03, 0x5f
        /*0022*/ 	.short	0x0101


	//----- nvinfo : EIATTR_VRC_CTA_INIT_COUNT
	.align		4
        /*0024*/ 	.byte	0x02, 0x4a
	.zero		1
	.zero		1


	//----- nvinfo : EIATTR_EXIT_INSTR_OFFSETS
	.align		4
        /*0028*/ 	.byte	0x04, 0x1c
        /*002a*/ 	.short	(.L_694 - .L_693)


	//   ....[0]....
.L_693:
        /*002c*/ 	.word	0x00000010


	//----- nvinfo : EIATTR_MAX_THREADS
	.align		4
.L_694:
        /*0030*/ 	.byte	0x04, 0x05
        /*0032*/ 	.short	(.L_696 - .L_695)
.L_695:
        /*0034*/ 	.word	0x00000200
        /*0038*/ 	.word	0x00000001
        /*003c*/ 	.word	0x00000001


	//----- nvinfo : EIATTR_CBANK_PARAM_SIZE
	.align		4
.L_696:
        /*0040*/ 	.byte	0x03, 0x19
        /*0042*/ 	.short	0x0a80


	//----- nvinfo : EIATTR_PARAM_CBANK
	.align		4
        /*0044*/ 	.byte	0x04, 0x0a
        /*0046*/ 	.short	(.L_698 - .L_697)
	.align		4
.L_697:
        /*0048*/ 	.word	index@(.nv.constant0._ZN7cutlass13device_kernelIN5flash11enable_sm90INS1_16FlashAttnFwdSm90INS1_25CollectiveMainloopFwdSm90ILi2EN4cute5tupleIJNS5_1CILi1EEES8_S8_EEENS6_IJNS7_ILi192EEENS7_ILi128EEENS7_ILi96EEEEEELi96ENS_10bfloat16_tEfNS_4arch4Sm90ELb1ELb0ELb0ELb1ELb1ELb0ELb0ELb0ELb1ELb1ELb1ELb0EEENS1_21CollectiveEpilogueFwdINS6_IJSA_SC_SB_EEES9_SE_SG_Li384ELb1ELb1ELb1ELb0EEENS1_36VarlenDynamicPersistentTileSchedulerILi192ELi128ELi384ELi128ELb1ELb1ELb1ELb1ELb1ELb1EEEEEEEEEvNT_6ParamsE)
        /*004c*/ 	.short	0x0380
        /*004e*/ 	.short	0x0a80


	//----- nvinfo : EIATTR_SW_WAR
	.align		4
.L_698:
        /*0050*/ 	.byte	0x04, 0x36
        /*0052*/ 	.short	(.L_700 - .L_699)
.L_699:
        /*0054*/ 	.word	0x00000008
.L_700:


//--------------------- .nv.info._ZN7cutlass13device_kernelIN5flash11enable_sm90INS1_16FlashAttnFwdSm90INS1_25CollectiveMainloopFwdSm90ILi2EN4cute5tupleIJNS5_1CILi1EEES8_S8_EEENS6_IJNS7_ILi192EEENS7_ILi128EEENS7_ILi96EEEEEELi96ENS_10bfloat16_tEfNS_4arch4Sm90ELb1ELb0ELb0ELb1ELb1ELb1ELb0ELb0ELb1ELb1ELb1ELb0EEENS1_21CollectiveEpilogueFwdINS6_IJSA_SC_SB_EEES9_SE_SG_Li384ELb1ELb1ELb1ELb0EEENS1_36VarlenDynamicPersistentTileSchedulerILi192ELi128ELi384ELi128ELb1ELb1ELb1ELb1ELb1ELb1EEEEEEEEEvNT_6ParamsE --------------------------
	.section	.nv.info._ZN7cutlass13device_kernelIN5flash11enable_sm90INS1_16FlashAttnFwdSm90INS1_25CollectiveMainloopFwdSm90ILi2EN4cute5tupleIJNS5_1CILi1EEES8_S8_EEENS6_IJNS7_ILi192EEENS7_ILi128EEENS7_ILi96EEEEEELi96ENS_10bfloat16_tEfNS_4arch4Sm90ELb1ELb0ELb0ELb1ELb1ELb1ELb0ELb0ELb1ELb1ELb1ELb0EEENS1_21CollectiveEpilogueFwdINS6_IJSA_SC_SB_EEES9_SE_SG_Li384ELb1ELb1ELb1ELb0EEENS1_36VarlenDynamicPersistentTileSchedulerILi192ELi128ELi384ELi128ELb1ELb1ELb1ELb1ELb1ELb1EEEEEEEEEvNT_6ParamsE,"",@"SHT_CUDA_INFO"
	.sectionflags	@""
	.align	4


	//----- nvinfo : EIATTR_CUDA_API_VERSION
	.align		4
        /*0000*/ 	.byte	0x04, 0x37
        /*0002*/ 	.short	(.L_702 - .L_701)
.L_701:
        /*0004*/ 	.word	0x00000082


	//----- nvinfo : EIATTR_KPARAM_INFO
	.align		4
.L_702:
        /*0008*/ 	.byte	0x04, 0x17
        /*000a*/ 	.short	(.L_704 - .L_703)
.L_703:
        /*000c*/ 	.word	0x00000000
        /*0010*/ 	.short	0x0000
        /*0012*/ 	.short	0x0000
        /*0014*/ 	.byte	0x00, 0xf0, 0x01, 0x2a


	//----- nvinfo : EIATTR_SPARSE_MMA_MASK
	.align		4
.L_704:
        /*0018*/ 	.byte	0x03, 0x50
        /*001a*/ 	.short	0x0000


	//----- nvinfo : EIATTR_MAXREG_COUNT
	.align		4
        /*001c*/ 	.byte	0x03, 0x1b
        /*001e*/ 	.short	0x0080


	//----- nvinfo : EIATTR_MERCURY_ISA_VERSION
	.align		4
        /*0020*/ 	.byte	0x03, 0x5f
        /*0022*/ 	.short	0x0101


	//----- nvinfo : EIATTR_VRC_CTA_INIT_COUNT
	.align		4
        /*0024*/ 	.byte	0x02, 0x4a
	.zero		1
	.zero		1


	//----- nvinfo : EIATTR_EXIT_INSTR_OFFSETS
	.align		4
        /*0028*/ 	.byte	0x04, 0x1c
        /*002a*/ 	.short	(.L_706 - .L_705)


	//   ....[0]....
.L_705:
        /*002c*/ 	.word	0x00000010


	//----- nvinfo : EIATTR_MAX_THREADS
	.align		4
.L_706:
        /*0030*/ 	.byte	0x04, 0x05
        /*0032*/ 	.short	(.L_708 - .L_707)
.L_707:
        /*0034*/ 	.word	0x00000200
        /*0038*/ 	.word	0x00000001
        /*003c*/ 	.word	0x00000001


	//----- nvinfo : EIATTR_CBANK_PARAM_SIZE
	.align		4
.L_708:
        /*0040*/ 	.byte	0x03, 0x19
        /*0042*/ 	.short	0x0a80


	//----- nvinfo : EIATTR_PARAM_CBANK
	.align		4
        /*0044*/ 	.byte	0x04, 0x0a
        /*0046*/ 	.short	(.L_710 - .L_709)
	.align		4
.L_709:
        /*0048*/ 	.word	index@(.nv.constant0._ZN7cutlass13device_kernelIN5flash11enable_sm90INS1_16FlashAttnFwdSm90INS1_25CollectiveMainloopFwdSm90ILi2EN4cute5tupleIJNS5_1CILi1EEES8_S8_EEENS6_IJNS7_ILi192EEENS7_ILi128EEENS7_ILi96EEEEEELi96ENS_10bfloat16_tEfNS_4arch4Sm90ELb1ELb0ELb0ELb1ELb1ELb1ELb0ELb0ELb1ELb1ELb1ELb0EEENS1_21CollectiveEpilogueFwdINS6_IJSA_SC_SB_EEES9_SE_SG_Li384ELb1ELb1ELb1ELb0EEENS1_36VarlenDynamicPersistentTileSchedulerILi192ELi128ELi384ELi128ELb1ELb1ELb1ELb1ELb1ELb1EEEEEEEEEvNT_6ParamsE)
        /*004c*/ 	.short	0x0380
        /*004e*/ 	.short	0x0a80


	//----- nvinfo : EIATTR_SW_WAR
	.align		4
.L_710:
        /*0050*/ 	.byte	0x04, 0x36
        /*0052*/ 	.short	(.L_712 - .L_711)
.L_711:
        /*0054*/ 	.word	0x00000008
.L_712:


//--------------------- .nv.info._ZN7cutlass13device_kernelIN5flash11enable_sm90INS1_16FlashAttnFwdSm90INS1_25CollectiveMainloopFwdSm90ILi2EN4cute5tupleIJNS5_1CILi1EEES8_S8_EEENS6_IJNS7_ILi192EEENS7_ILi128EEENS7_ILi64EEEEEELi64ENS_10bfloat16_tEfNS_4arch4Sm90ELb0ELb0ELb0ELb0ELb1ELb0ELb0ELb1ELb1ELb1ELb1ELb0EEENS1_21CollectiveEpilogueFwdINS6_IJSA_SC_SB_EEES9_SE_SG_Li384ELb0ELb1ELb1ELb0EEENS1_19SingleTileSchedulerILb0ELb1ELb1ELi192EEEEEEEEEvNT_6ParamsE --------------------------
	.section	.nv.info._ZN7cutlass13device_kernelIN5flash11enable_sm90INS1_16FlashAttnFwdSm90INS1_25CollectiveMainloopFwdSm90ILi2EN4cute5tupleIJNS5_1CILi1EEES8_S8_EEENS6_IJNS7_ILi192EEENS7_ILi128EEENS7_ILi64EEEEEELi64ENS_10bfloat16_tEfNS_4arch4Sm90ELb0ELb0ELb0ELb0ELb1ELb0ELb0ELb1ELb1ELb1ELb1ELb0EEENS1_21CollectiveEpilogueFwdINS6_IJSA_SC_SB_EEES9_SE_SG_Li384ELb0ELb1ELb1ELb0EEENS1_19SingleTileSchedulerILb0ELb1ELb1ELi192EEEEEEEEEvNT_6ParamsE,"",@"SHT_CUDA_INFO"
	.sectionflags	@""
	.align	4


	//----- nvinfo : EIATTR_CUDA_API_VERSION
	.align		4
        /*0000*/ 	.byte	0x04, 0x37
        /*0002*/ 	.short	(.L_714 - .L_713)
.L_713:
        /*0004*/ 	.word	0x00000082


	//----- nvinfo : EIATTR_KPARAM_INFO
	.align		4
.L_714:
        /*0008*/ 	.byte	0x04, 0x17
        /*000a*/ 	.short	(.L_716 - .L_715)
.L_715:
        /*000c*/ 	.word	0x00000000
        /*0010*/ 	.short	0x0000
        /*0012*/ 	.short	0x0000
        /*0014*/ 	.byte	0x00, 0xf0, 0x01, 0x28


	//----- nvinfo : EIATTR_SPARSE_MMA_MASK
	.align		4
.L_716:
        /*0018*/ 	.byte	0x03, 0x50
        /*001a*/ 	.short	0x0000


	//----- nvinfo : EIATTR_MAXREG_COUNT
	.align		4
        /*001c*/ 	.byte	0x03, 0x1b
        /*001e*/ 	.short	0x0080


	//----- nvinfo : EIATTR_MERCURY_ISA_VERSION
	.align		4
        /*0020*/ 	.byte	0x03, 0x5f
        /*0022*/ 	.short	0x0101


	//----- nvinfo : EIATTR_VRC_CTA_INIT_COUNT
	.align		4
        /*0024*/ 	.byte	0x02, 0x4a
	.zero		1
	.zero		1


	//----- nvinfo : EIATTR_EXIT_INSTR_OFFSETS
	.align		4
        /*0028*/ 	.byte	0x04, 0x1c
        /*002a*/ 	.short	(.L_718 - .L_717)


	//   ....[0]....
.L_717:
        /*002c*/ 	.word	0x00000010


	//----- nvinfo : EIATTR_MAX_THREADS
	.align		4
.L_718:
        /*0030*/ 	.byte	0x04, 0x05
        /*0032*/ 	.short	(.L_720 - .L_719)
.L_719:
        /*0034*/ 	.word	0x00000200
        /*0038*/ 	.word	0x00000001
        /*003c*/ 	.word	0x00000001


	//----- nvinfo : EIATTR_CBANK_PARAM_SIZE
	.align		4
.L_720:
        /*0040*/ 	.byte	0x03, 0x19
        /*0042*/ 	.short	0x0a00


	//----- nvinfo : EIATTR_PARAM_CBANK
	.align		4
        /*0044*/ 	.byte	0x04, 0x0a
        /*0046*/ 	.short	(.L_722 - .L_721)
	.align		4
.L_721:
        /*0048*/ 	.word	index@(.nv.constant0._ZN7cutlass13device_kernelIN5flash11enable_sm90INS1_16FlashAttnFwdSm90INS1_25CollectiveMainloopFwdSm90ILi2EN4cute5tupleIJNS5_1CILi1EEES8_S8_EEENS6_IJNS7_ILi192EEENS7_ILi128EEENS7_ILi64EEEEEELi64ENS_10bfloat16_tEfNS_4arch4Sm90ELb0ELb0ELb0ELb0ELb1ELb0ELb0ELb1ELb1ELb1ELb1ELb0EEENS1_21CollectiveEpilogueFwdINS6_IJSA_SC_SB_EEES9_SE_SG_Li384ELb0ELb1ELb1ELb0EEENS1_19SingleTileSchedulerILb0ELb1ELb1ELi192EEEEEEEEEvNT_6ParamsE)
        /*004c*/ 	.short	0x0380
        /*004e*/ 	.short	0x0a00


	//----- nvinfo : EIATTR_SW_WAR
	.align		4
.L_722:
        /*0050*/ 	.byte	0x04, 0x36
        /*0052*/ 	.short	(.L_724 - .L_723)
.L_723:
        /*0054*/ 	.word	0x00000008
.L_724:


//--------------------- .nv.info._ZN7cutlass13device_kernelIN5flash11enable_sm90INS1_16FlashAttnFwdSm90INS1_25CollectiveMainloopFwdSm90ILi2EN4cute5tupleIJNS5_1CILi1EEES8_S8_EEENS6_IJNS7_ILi192EEENS7_ILi128EEENS7_ILi64EEEEEELi64ENS_10bfloat16_tEfNS_4arch4Sm90ELb0ELb0ELb0ELb1ELb1ELb0ELb0ELb1ELb1ELb1ELb1ELb0EEENS1_21CollectiveEpilogueFwdINS6_IJSA_SC_SB_EEES9_SE_SG_Li384ELb1ELb1ELb1ELb0EEENS1_36VarlenDynamicPersistentTileSchedulerILi192ELi128ELi384ELi128ELb1ELb1ELb1ELb0ELb1ELb1EEEEEEEEEvNT_6ParamsE --------------------------
	.section	.nv.info._ZN7cutlass13device_kernelIN5flash11enable_sm90INS1_16FlashAttnFwdSm90INS1_25CollectiveMainloopFwdSm90ILi2EN4cute5tupleIJNS5_1CILi1EEES8_S8_EEENS6_IJNS7_ILi192EEENS7_ILi128EEENS7_ILi64EEEEEELi64ENS_10bfloat16_tEfNS_4arch4Sm90ELb0ELb0ELb0ELb1ELb1ELb0ELb0ELb1ELb1ELb1ELb1ELb0EEENS1_21CollectiveEpilogueFwdINS6_IJSA_SC_SB_EEES9_SE_SG_Li384ELb1ELb1ELb1ELb0EEENS1_36VarlenDynamicPersistentTileSchedulerILi192ELi128ELi384ELi128ELb1ELb1ELb1ELb0ELb1ELb1EEEEEEEEEvNT_6ParamsE,"",@"SHT_CUDA_INFO"
	.sectionflags	@""
	.align	4


	//----- nvinfo : EIATTR_CUDA_API_VERSION
	.align		4
        /*0000*/ 	.byte	0x04, 0x37
        /*0002*/ 	.short	(.L_726 - .L_725)
.L_725:
        /*0004*/ 	.word	0x00000082


	//----- nvinfo : EIATTR_KPARAM_INFO
	.align		4
.L_726:
        /*0008*/ 	.byte	0x04, 0x17
        /*000a*/ 	.short	(.L_728 - .L_727)
.L_727:
        /*000c*/ 	.word	0x00000000
        /*0010*/ 	.short	0x0000
        /*0012*/ 	.short	0x0000
        /*0014*/ 	.byte	0x00, 0xf0, 0x01, 0x2a


	//----- nvinfo : EIATTR_SPARSE_MMA_MASK
	.align		4
.L_728:
        /*0018*/ 	.byte	0x03, 0x50
        /*001a*/ 	.short	0x0000


	//----- nvinfo : EIATTR_MAXREG_COUNT
	.align		4
        /*001c*/ 	.byte	0x03, 0x1b
        /*001e*/ 	.short	0x0080


	//----- nvinfo : EIATTR_MERCURY_ISA_VERSION
	.align		4
        /*0020*/ 	.byte	0x03, 0x5f
        /*0022*/ 	.short	0x0101


	//----- nvinfo : EIATTR_VRC_CTA_INIT_COUNT
	.align		4
        /*0024*/ 	.byte	0x02, 0x4a
	.zero		1
	.zero		1


	//----- nvinfo : EIATTR_EXIT_INSTR_OFFSETS
	.align		4
        /*0028*/ 	.byte	0x04, 0x1c
        /*002a*/ 	.short	(.L_730 - .L_729)


	//   ....[0]....
.L_729:
        /*002c*/ 	.word	0x00000010


	//----- nvinfo : EIATTR_MAX_THREADS
	.align		4
.L_730:
        /*0030*/ 	.byte	0x04, 0x05
        /*0032*/ 	.short	(.L_732 - .L_731)
.L_731:
        /*0034*/ 	.word	0x00000200
        /*0038*/ 	.word	0x00000001
        /*003c*/ 	.word	0x00000001


	//----- nvinfo : EIATTR_CBANK_PARAM_SIZE
	.align		4
.L_732:
        /*0040*/ 	.byte	0x03, 0x19
        /*0042*/ 	.short	0x0a80


	//----- nvinfo : EIATTR_PARAM_CBANK
	.align		4
        /*0044*/ 	.byte	0x04, 0x0a
        /*0046*/ 	.short	(.L_734 - .L_733)
	.align		4
.L_733:
        /*0048*/ 	.word	index@(.nv.constant0._ZN7cutlass13device_kernelIN5flash11enable_sm90INS1_16FlashAttnFwdSm90INS1_25CollectiveMainloopFwdSm90ILi2EN4cute5tupleIJNS5_1CILi1EEES8_S8_EEENS6_IJNS7_ILi192EEENS7_ILi128EEENS7_ILi64EEEEEELi64ENS_10bfloat16_tEfNS_4arch4Sm90ELb0ELb0ELb0ELb1ELb1ELb0ELb0ELb1ELb1ELb1ELb1ELb0EEENS1_21CollectiveEpilogueFwdINS6_IJSA_SC_SB_EEES9_SE_SG_Li384ELb1ELb1ELb1ELb0EEENS1_36VarlenDynamicPersistentTileSchedulerILi192ELi128ELi384ELi128ELb1ELb1ELb1ELb0ELb1ELb1EEEEEEEEEvNT_6ParamsE)
        /*004c*/ 	.short	0x0380
        /*004e*/ 	.short	0x0a80


	//----- nvinfo : EIATTR_SW_WAR
	.align		4
.L_734:
        /*0050*/ 	.byte	0x04, 0x36
        /*0052*/ 	.short	(.L_736 - .L_735)
.L_735:
        /*0054*/ 	.word	0x00000008
.L_736:


//--------------------- .nv.info._ZN7cutlass13device_kernelIN5flash11enable_sm90INS1_16FlashAttnFwdSm90INS1_25CollectiveMainloopFwdSm90ILi2EN4cute5tupleIJNS5_1CILi1EEES8_S8_EEENS6_IJNS7_ILi192EEENS7_ILi128EEENS7_ILi64EEEEEELi64ENS_10bfloat16_tEfNS_4arch4Sm90ELb0ELb0ELb0ELb1ELb1ELb1ELb0ELb1ELb1ELb1ELb1ELb0EEENS1_21CollectiveEpilogueFwdINS6_IJSA_SC_SB_EEES9_SE_SG_Li384ELb1ELb1ELb1ELb0EEENS1_36VarlenDynamicPersistentTileSchedulerILi192ELi128ELi384ELi128ELb1ELb1ELb1ELb0ELb1ELb1EEEEEEEEEvNT_6ParamsE --------------------------
	.section	.nv.info._ZN7cutlass13device_kernelIN5flash11enable_sm90INS1_16FlashAttnFwdSm90INS1_25CollectiveMainloopFwdSm90ILi2EN4cute5tupleIJNS5_1CILi1EEES8_S8_EEENS6_IJNS7_ILi192EEENS7_ILi128EEENS7_ILi64EEEEEELi64ENS_10bfloat16_tEfNS_4arch4Sm90ELb0ELb0ELb0ELb1ELb1ELb1ELb0ELb1ELb1ELb1ELb1ELb0EEENS1_21CollectiveEpilogueFwdINS6_IJSA_SC_SB_EEES9_SE_SG_Li384ELb1ELb1ELb1ELb0EEENS1_36VarlenDynamicPersistentTileSchedulerILi192ELi128ELi384ELi128ELb1ELb1ELb1ELb0ELb1ELb1EEEEEEEEEvNT_6ParamsE,"",@"SHT_CUDA_INFO"
	.sectionflags	@""
	.align	4


	//----- nvinfo : EIATTR_CUDA_API_VERSION
	.align		4
        /*0000*/ 	.byte	0x04, 0x37
        /*0002*/ 	.short	(.L_738 - .L_737)
.L_737:
        /*0004*/ 	.word	0x00000082


	//----- nvinfo : EIATTR_KPARAM_INFO
	.align		4
.L_738:
        /*0008*/ 	.byte	0x04, 0x17
        /*000a*/ 	.short	(.L_740 - .L_739)
.L_739:
        /*000c*/ 	.word	0x00000000
        /*0010*/ 	.short	0x0000
        /*0012*/ 	.short	0x0000
        /*0014*/ 	.byte	0x00, 0xf0, 0x01, 0x2a


	//----- nvinfo : EIATTR_SPARSE_MMA_MASK
	.align		4
.L_740:
        /*0018*/ 	.byte	0x03, 0x50
        /*001a*/ 	.short	0x0000


	//----- nvinfo : EIATTR_MAXREG_COUNT
	.align		4
        /*001c*/ 	.byte	0x03, 0x1b
        /*001e*/ 	.short	0x0080


	//----- nvinfo : EIATTR_MERCURY_ISA_VERSION
	.align		4
        /*0020*/ 	.byte	0x03, 0x5f
        /*0022*/ 	.short	0x0101


	//----- nvinfo : EIATTR_VRC_CTA_INIT_COUNT
	.align		4
        /*0024*/ 	.byte	0x02, 0x4a
	.zero		1
	.zero		1


	//----- nvinfo : EIATTR_EXIT_INSTR_OFFSETS
	.align		4
        /*0028*/ 	.byte	0x04, 0x1c
        /*002a*/ 	.short	(.L_742 - .L_741)


	//   ....[0]....
.L_741:
        /*002c*/ 	.word	0x00000010


	//----- nvinfo : EIATTR_MAX_THREADS
	.align		4
.L_742:
        /*0030*/ 	.byte	0x04, 0x05
        /*0032*/ 	.short	(.L_744 - .L_743)
.L_743:
        /*0034*/ 	.word	0x00000200
        /*0038*/ 	.word	0x00000001
        /*003c*/ 	.word	0x00000001


	//----- nvinfo : EIATTR_CBANK_PARAM_SIZE
	.align		4
.L_744:
        /*0040*/ 	.byte	0x03, 0x19
        /*0042*/ 	.short	0x0a80


	//----- nvinfo : EIATTR_PARAM_CBANK
	.align		4
        /*0044*/ 	.byte	0x04, 0x0a
        /*0046*/ 	.short	(.L_746 - .L_745)
	.align		4
.L_745:
        /*0048*/ 	.word	index@(.nv.constant0._ZN7cutlass13device_kernelIN5flash11enable_sm90INS1_16FlashAttnFwdSm90INS1_25CollectiveMainloopFwdSm90ILi2EN4cute5tupleIJNS5_1CILi1EEES8_S8_EEENS6_IJNS7_ILi192EEENS7_ILi128EEENS7_ILi64EEEEEELi64ENS_10bfloat16_tEfNS_4arch4Sm90ELb0ELb0ELb0ELb1ELb1ELb1ELb0ELb1ELb1ELb1ELb1ELb0EEENS1_21CollectiveEpilogueFwdINS6_IJSA_SC_SB_EEES9_SE_SG_Li384ELb1ELb1ELb1ELb0EEENS1_36VarlenDynamicPersistentTileSchedulerILi192ELi128ELi384ELi128ELb1ELb1ELb1ELb0ELb1ELb1EEEEEEEEEvNT_6ParamsE)
        /*004c*/ 	.short	0x0380
        /*004e*/ 	.short	0x0a80


	//----- nvinfo : EIATTR_SW_WAR
	.align		4
.L_746:
        /*0050*/ 	.byte	0x04, 0x36
        /*0052*/ 	.short	(.L_748 - .L_747)
.L_747:
        /*0054*/ 	.word	0x00000008
.L_748:


//--------------------- .nv.info._ZN7cutlass13device_kernelIN5flash11enable_sm90INS1_16FlashAttnFwdSm90INS1_25CollectiveMainloopFwdSm90ILi2EN4cute5tupleIJNS5_1CILi1EEES8_S8_EEENS6_IJNS7_ILi192EEENS7_ILi128EEENS7_ILi64EEEEEELi64ENS_10bfloat16_tEfNS_4arch4Sm90ELb0ELb1ELb0ELb0ELb1ELb0ELb0ELb1ELb1ELb1ELb1ELb0EEENS1_21CollectiveEpilogueFwdINS6_IJSA_SC_SB_EEES9_SE_SG_Li384ELb0ELb1ELb1ELb0EEENS1_19SingleTileSchedulerILb0ELb1ELb1ELi192EEEEEEEEEvNT_6ParamsE --------------------------
	.section	.nv.info._ZN7cutlass13device_kernelIN5flash11enable_sm90INS1_16FlashAttnFwdSm90INS1_25CollectiveMainloopFwdSm90ILi2EN4cute5tupleIJNS5_1CILi1EEES8_S8_EEENS6_IJNS7_ILi192EEENS7_ILi128EEENS7_ILi64EEEEEELi64ENS_10bfloat16_tEfNS_4arch4Sm90ELb0ELb1ELb0ELb0ELb1ELb0ELb0ELb1ELb1ELb1ELb1ELb0EEENS1_21CollectiveEpilogueFwdINS6_IJSA_SC_SB_EEES9_SE_SG_Li384ELb0ELb1ELb1ELb0EEENS1_19SingleTileSchedulerILb0ELb1ELb1ELi192EEEEEEEEEvNT_6ParamsE,"",@"SHT_CUDA_INFO"
	.sectionflags	@""
	.align	4


	//----- nvinfo : EIATTR_CUDA_API_VERSION
	.align		4
        /*0000*/ 	.byte	0x04, 0x37
        /*0002*/ 	.short	(.L_750 - .L_749)
.L_749:
        /*0004*/ 	.word	0x00000082


	//----- nvinfo : EIATTR_KPARAM_INFO
	.align		4
.L_750:
        /*0008*/ 	.byte	0x04, 0x17
        /*000a*/ 	.short	(.L_752 - .L_751)
.L_751:
        /*000c*/ 	.word	0x00000000
        /*0010*/ 	.short	0x0000
        /*0012*/ 	.short	0x0000
        /*0014*/ 	.byte	0x00, 0xf0, 0x01, 0x28


	//----- nvinfo : EIATTR_SPARSE_MMA_MASK
	.align		4
.L_752:
        /*0018*/ 	.byte	0x03, 0x50
        /*001a*/ 	.short	0x0000


	//----- nvinfo : EIATTR_MAXREG_COUNT
	.align		4
        /*001c*/ 	.byte	0x03, 0x1b
        /*001e*/ 	.short	0x0080


	//----- nvinfo : EIATTR_MERCURY_ISA_VERSION
	.align		4
        /*0020*/ 	.byte	0x03, 0x5f
        /*0022*/ 	.short	0x0101


	//----- nvinfo : EIATTR_VRC_CTA_INIT_COUNT
	.align		4
        /*0024*/ 	.byte	0x02, 0x4a
	.zero		1
	.zero		1


	//----- nvinfo : EIATTR_EXIT_INSTR_OFFSETS
	.align		4
        /*0028*/ 	.byte	0x04, 0x1c
        /*002a*/ 	.short	(.L_754 - .L_753)


	//   ....[0]....
.L_753:
        /*002c*/ 	.word	0x00000010


	//----- nvinfo : EIATTR_MAX_THREADS
	.align		4
.L_754:
        /*0030*/ 	.byte	0x04, 0x05
        /*0032*/ 	.short	(.L_756 - .L_755)
.L_755:
        /*0034*/ 	.word	0x00000200
        /*0038*/ 	.word	0x00000001
        /*003c*/ 	.word	0x00000001


	//----- nvinfo : EIATTR_CBANK_PARAM_SIZE
	.align		4
.L_756:
        /*0040*/ 	.byte	0x03, 0x19
        /*0042*/ 	.short	0x0a00


	//----- nvinfo : EIATTR_PARAM_CBANK
	.align		4
        /*0044*/ 	.byte	0x04, 0x0a
        /*0046*/ 	.short	(.L_758 - .L_757)
	.align		4
.L_757:
        /*0048*/ 	.word	index@(.nv.constant0._ZN7cutlass13device_kernelIN5flash11enable_sm90INS1_16FlashAttnFwdSm90INS1_25CollectiveMainloopFwdSm90ILi2EN4cute5tupleIJNS5_1CILi1EEES8_S8_EEENS6_IJNS7_ILi192EEENS7_ILi128EEENS7_ILi64EEEEEELi64ENS_10bfloat16_tEfNS_4arch4Sm90ELb0ELb1ELb0ELb0ELb1ELb0ELb0ELb1ELb1ELb1ELb1ELb0EEENS1_21CollectiveEpilogueFwdINS6_IJSA_SC_SB_EEES9_SE_SG_Li384ELb0ELb1ELb1ELb0EEENS1_19SingleTileSchedulerILb0ELb1ELb1ELi192EEEEEEEEEvNT_6ParamsE)
        /*004c*/ 	.short	0x0380
        /*004e*/ 	.short	0x0a00


	//----- nvinfo : EIATTR_SW_WAR
	.align		4
.L_758:
        /*0050*/ 	.byte	0x04, 0x36
        /*0052*/ 	.short	(.L_760 - .L_759)
.L_759:
        /*0054*/ 	.word	0x00000008
.L_760:


//--------------------- .nv.info._ZN7cutlass13device_kernelIN5flash11enable_sm90INS1_16FlashAttnFwdSm90INS1_25CollectiveMainloopFwdSm90ILi2EN4cute5tupleIJNS5_1CILi1EEES8_S8_EEENS6_IJNS7_ILi192EEENS7_ILi128EEENS7_ILi64EEEEEELi64ENS_10bfloat16_tEfNS_4arch4Sm90ELb0ELb1ELb0ELb1ELb1ELb0ELb0ELb1ELb1ELb1ELb1ELb0EEENS1_21CollectiveEpilogueFwdINS6_IJSA_SC_SB_EEES9_SE_SG_Li384ELb1ELb1ELb1ELb0EEENS1_36VarlenDynamicPersistentTileSchedulerILi192ELi128ELi384ELi128ELb1ELb1ELb1ELb1ELb0ELb1EEEEEEEEEvNT_6ParamsE --------------------------
	.section	.nv.info._ZN7cutlass13device_kernelIN5flash11enable_sm90INS1_16FlashAttnFwdSm90INS1_25CollectiveMainloopFwdSm90ILi2EN4cute5tupleIJNS5_1CILi1EEES8_S8_EEENS6_IJNS7_ILi192EEENS7_ILi128EEENS7_ILi64EEEEEELi64ENS_10bfloat16_tEfNS_4arch4Sm90ELb0ELb1ELb0ELb1ELb1ELb0ELb0ELb1ELb1ELb1ELb1ELb0EEENS1_21CollectiveEpilogueFwdINS6_IJSA_SC_SB_EEES9_SE_SG_Li384ELb1ELb1ELb1ELb0EEENS1_36VarlenDynamicPersistentTileSchedulerILi192ELi128ELi384ELi128ELb1ELb1ELb1ELb1ELb0ELb1EEEEEEEEEvNT_6ParamsE,"",@"SHT_CUDA_INFO"
	.sectionflags	@""
	.align	4


	//----- nvinfo : EIATTR_CUDA_API_VERSION
	.align		4
        /*0000*/ 	.byte	0x04, 0x37
        /*0002*/ 	.short	(.L_762 - .L_761)
.L_761:
        /*0004*/ 	.word	0x00000082


	//----- nvinfo : EIATTR_KPARAM_INFO
	.align		4
.L_762:
        /*0008*/ 	.byte	0x04, 0x17
        /*000a*/ 	.short	(.L_764 - .L_763)
.L_763:
        /*000c*/ 	.word	0x00000000
        /*0010*/ 	.short	0x0000
        /*0012*/ 	.short	0x0000
        /*0014*/ 	.byte	0x00, 0xf0, 0x01, 0x2a


	//----- nvinfo : EIATTR_SPARSE_MMA_MASK
	.align		4
.L_764:
        /*0018*/ 	.byte	0x03, 0x50
        /*001a*/ 	.short	0x0000


	//----- nvinfo : EIATTR_MAXREG_COUNT
	.align		4
        /*001c*/ 	.byte	0x03, 0x1b
        /*001e*/ 	.short	0x0080


	//----- nvinfo : EIATTR_MERCURY_ISA_VERSION
	.align		4
        /*0020*/ 	.byte	0x03, 0x5f
        /*0022*/ 	.short	0x0101


	//----- nvinfo : EIATTR_VRC_CTA_INIT_COUNT
	.align		4
        /*0024*/ 	.byte	0x02, 0x4a
	.zero		1
	.zero		1


	//----- nvinfo : EIATTR_EXIT_INSTR_OFFSETS
	.align		4
        /*0028*/ 	.byte	0x04, 0x1c
        /*002a*/ 	.short	(.L_766 - .L_765)


	//   ....[0]....
.L_765:
        /*002c*/ 	.word	0x00000010


	//----- nvinfo : EIATTR_MAX_THREADS
	.align		4
.L_766:
        /*0030*/ 	.byte	0x04, 0x05
        /*0032*/ 	.short	(.L_768 - .L_767)
.L_767:
        /*0034*/ 	.word	0x00000200
        /*0038*/ 	.word	0x00000001
        /*003c*/ 	.word	0x00000001


	//----- nvinfo : EIATTR_CBANK_PARAM_SIZE
	.align		4
.L_768:
        /*0040*/ 	.byte	0x03, 0x19
        /*0042*/ 	.short	0x0a80


	//----- nvinfo : EIATTR_PARAM_CBANK
	.align		4
        /*0044*/ 	.byte	0x04, 0x0a
        /*0046*/ 	.short	(.L_770 - .L_769)
	.align		4
.L_769:
        /*0048*/ 	.word	index@(.nv.constant0._ZN7cutlass13device_kernelIN5flash11enable_sm90INS1_16FlashAttnFwdSm90INS1_25CollectiveMainloopFwdSm90ILi2EN4cute5tupleIJNS5_1CILi1EEES8_S8_EEENS6_IJNS7_ILi192EEENS7_ILi128EEENS7_ILi64EEEEEELi64ENS_10bfloat16_tEfNS_4arch4Sm90ELb0ELb1ELb0ELb1ELb1ELb0ELb0ELb1ELb1ELb1ELb1ELb0EEENS1_21CollectiveEpilogueFwdINS6_IJSA_SC_SB_EEES9_SE_SG_Li384ELb1ELb1ELb1ELb0EEENS1_36VarlenDynamicPersistentTileSchedulerILi192ELi128ELi384ELi128ELb1ELb1ELb1ELb1ELb0ELb1EEEEEEEEEvNT_6ParamsE)
        /*004c*/ 	.short	0x0380
        /*004e*/ 	.short	0x0a80


	//----- nvinfo : EIATTR_SW_WAR
	.align		4
.L_770:
        /*0050*/ 	.byte	0x04, 0x36
        /*0052*/ 	.short	(.L_772 - .L_771)
.L_771:
        /*0054*/ 	.word	0x00000008
.L_772:


//--------------------- .nv.info._ZN7cutlass13device_kernelIN5flash11enable_sm90INS1_16FlashAttnFwdSm90INS1_25CollectiveMainloopFwdSm90ILi2EN4cute5tupleIJNS5_1CILi1EEES8_S8_EEENS6_IJNS7_ILi192EEENS7_ILi128EEENS7_ILi64EEEEEELi64ENS_10bfloat16_tEfNS_4arch4Sm90ELb0ELb1ELb0ELb1ELb1ELb1ELb0ELb1ELb1ELb1ELb1ELb0EEENS1_21CollectiveEpilogueFwdINS6_IJSA_SC_SB_EEES9_SE_SG_Li384ELb1ELb1ELb1ELb0EEENS1_36VarlenDynamicPersistentTileSchedulerILi192ELi128ELi384ELi128ELb1ELb1ELb1ELb1ELb0ELb1EEEEEEEEEvNT_6ParamsE --------------------------
	.section	.nv.info._ZN7cutlass13device_kernelIN5flash11enable_sm90INS1_16FlashAttnFwdSm90INS1_25CollectiveMainloopFwdSm90ILi2EN4cute5tupleIJNS5_1CILi1EEES8_S8_EEENS6_IJNS7_ILi192EEENS7_ILi128EEENS7_ILi64EEEEEELi64ENS_10bfloat16_tEfNS_4arch4Sm90ELb0ELb1ELb0ELb1ELb1ELb1ELb0ELb1ELb1ELb1ELb1ELb0EEENS1_21CollectiveEpilogueFwdINS6_IJSA_SC_SB_EEES9_SE_SG_Li384ELb1ELb1ELb1ELb0EEENS1_36VarlenDynamicPersistentTileSchedulerILi192ELi128ELi384ELi128ELb1ELb1ELb1ELb1ELb0ELb1EEEEEEEEEvNT_6ParamsE,"",@"SHT_CUDA_INFO"
	.sectionflags	@""
	.align	4


	//----- nvinfo : EIATTR_CUDA_API_VERSION
	.align		4
        /*0000*/ 	.byte	0x04, 0x37
        /*0002*/ 	.short	(.L_774 - .L_773)
.L_773:
        /*0004*/ 	.word	0x00000082


	//----- nvinfo : EIATTR_KPARAM_INFO
	.align		4
.L_774:
        /*0008*/ 	.byte	0x04, 0x17
        /*000a*/ 	.short	(.L_776 - .L_775)
.L_775:
        /*000c*/ 	.word	0x00000000
        /*0010*/ 	.short	0x0000
        /*0012*/ 	.short	0x0000
        /*0014*/ 	.byte	0x00, 0xf0, 0x01, 0x2a


	//----- nvinfo : EIATTR_SPARSE_MMA_MASK
	.align		4
.L_776:
        /*0018*/ 	.byte	0x03, 0x50
        /*001a*/ 	.short	0x0000


	//----- nvinfo : EIATTR_MAXREG_COUNT
	.align		4
        /*001c*/ 	.byte	0x03, 0x1b
        /*001e*/ 	.short	0x0080


	//----- nvinfo : EIATTR_MERCURY_ISA_VERSION
	.align		4
        /*0020*/ 	.byte	0x03, 0x5f
        /*0022*/ 	.short	0x0101


	//----- nvinfo : EIATTR_VRC_CTA_INIT_COUNT
	.align		4
        /*0024*/ 	.byte	0x02, 0x4a
	.zero		1
	.zero		1


	//----- nvinfo : EIATTR_EXIT_INSTR_OFFSETS
	.align		4
        /*0028*/ 	.byte	0x04, 0x1c
        /*002a*/ 	.short	(.L_778 - .L_777)


	//   ....[0]....
.L_777:
        /*002c*/ 	.word	0x00000010


	//----- nvinfo : EIATTR_MAX_THREADS
	.align		4
.L_778:
        /*0030*/ 	.byte	0x04, 0x05
        /*0032*/ 	.short	(.L_780 - .L_779)
.L_779:
        /*0034*/ 	.word	0x00000200
        /*0038*/ 	.word	0x00000001
        /*003c*/ 	.word	0x00000001


	//----- nvinfo : EIATTR_CBANK_PARAM_SIZE
	.align		4
.L_780:
        /*0040*/ 	.byte	0x03, 0x19
        /*0042*/ 	.short	0x0a80


	//----- nvinfo : EIATTR_PARAM_CBANK
	.align		4
        /*0044*/ 	.byte	0x04, 0x0a
        /*0046*/ 	.short	(.L_782 - .L_781)
	.align		4
.L_781:
        /*0048*/ 	.word	index@(.nv.constant0._ZN7cutlass13device_kernelIN5flash11enable_sm90INS1_16FlashAttnFwdSm90INS1_25CollectiveMainloopFwdSm90ILi2EN4cute5tupleIJNS5_1CILi1EEES8_S8_EEENS6_IJNS7_ILi192EEENS7_ILi128EEENS7_ILi64EEEEEELi64ENS_10bfloat16_tEfNS_4arch4Sm90ELb0ELb1ELb0ELb1ELb1ELb1ELb0ELb1ELb1ELb1ELb1ELb0EEENS1_21CollectiveEpilogueFwdINS6_IJSA_SC_SB_EEES9_SE_SG_Li384ELb1ELb1ELb1ELb0EEENS1_36VarlenDynamicPersistentTileSchedulerILi192ELi128ELi384ELi128ELb1ELb1ELb1ELb1ELb0ELb1EEEEEEEEEvNT_6ParamsE)
        /*004c*/ 	.short	0x0380
        /*004e*/ 	.short	0x0a80


	//----- nvinfo : EIATTR_SW_WAR
	.align		4
.L_782:
        /*0050*/ 	.byte	0x04, 0x36
        /*0052*/ 	.short	(.L_784 - .L_783)
.L_783:
        /*0054*/ 	.word	0x00000008
.L_784:


//--------------------- .nv.info._ZN7cutlass13device_kernelIN5flash11enable_sm90INS1_16FlashAttnFwdSm90INS1_25CollectiveMainloopFwdSm90ILi2EN4cute5tupleIJNS5_1CILi1EEES8_S8_EEENS6_IJNS7_ILi192EEENS7_ILi128EEENS7_ILi64EEEEEELi64ENS_10bfloat16_tEfNS_4arch4Sm90ELb1ELb0ELb0ELb0ELb1ELb0ELb0ELb1ELb1ELb1ELb1ELb0EEENS1_21CollectiveEpilogueFwdINS6_IJSA_SC_SB_EEES9_SE_SG_Li384ELb0ELb1ELb1ELb0EEENS1_19SingleTileSchedulerILb0ELb1ELb1ELi192EEEEEEEEEvNT_6ParamsE --------------------------
	.section	.nv.info._ZN7cutlass13device_kernelIN5flash11enable_sm90INS1_16FlashAttnFwdSm90INS1_25CollectiveMainloopFwdSm90ILi2EN4cute5tupleIJNS5_1CILi1EEES8_S8_EEENS6_IJNS7_ILi192EEENS7_ILi128EEENS7_ILi64EEEEEELi64ENS_10bfloat16_tEfNS_4arch4Sm90ELb1ELb0ELb0ELb0ELb1ELb0ELb0ELb1ELb1ELb1ELb1ELb0EEENS1_21CollectiveEpilogueFwdINS6_IJSA_SC_SB_EEES9_SE_SG_Li384ELb0ELb1ELb1ELb0EEENS1_19SingleTileSchedulerILb0ELb1ELb1ELi192EEEEEEEEEvNT_6ParamsE,"",@"SHT_CUDA_INFO"
	.sectionflags	@""
	.align	4


	//----- nvinfo : EIATTR_CUDA_API_VERSION
	.align		4
        /*0000*/ 	.byte	0x04, 0x37
        /*0002*/ 	.short	(.L_786 - .L_785)
.L_785:
        /*0004*/ 	.word	0x00000082


	//----- nvinfo : EIATTR_KPARAM_INFO
	.align		4
.L_786:
        /*0008*/ 	.byte	0x04, 0x17
        /*000a*/ 	.short	(.L_788 - .L_787)
.L_787:
        /*000c*/ 	.word	0x00000000
        /*0010*/ 	.short	0x0000
        /*0012*/ 	.short	0x0000
        /*0014*/ 	.byte	0x00, 0xf0, 0x01, 0x28


	//----- nvinfo : EIATTR_SPARSE_MMA_MASK
	.align		4
.L_788:
        /*0018*/ 	.byte	0x03, 0x50
        /*001a*/ 	.short	0x0000


	//----- nvinfo : EIATTR_MAXREG_COUNT
	.align		4
        /*001c*/ 	.byte	0x03, 0x1b
        /*001e*/ 	.short	0x0080


	//----- nvinfo : EIATTR_MERCURY_ISA_VERSION
	.align		4
        /*0020*/ 	.byte	0x03, 0x5f
        /*0022*/ 	.short	0x0101


	//----- nvinfo : EIATTR_VRC_CTA_INIT_COUNT
	.align		4
        /*0024*/ 	.byte	0x02, 0x4a
	.zero		1
	.zero		1


	//----- nvinfo : EIATTR_EXIT_INSTR_OFFSETS
	.align		4
        /*0028*/ 	.byte	0x04, 0x1c
        /*002a*/ 	.short	(.L_790 - .L_789)


	//   ....[0]....
.L_789:
        /*002c*/ 	.word	0x00000010


	//----- nvinfo : EIATTR_MAX_THREADS
	.align		4
.L_790:
        /*0030*/ 	.byte	0x04, 0x05
        /*0032*/ 	.short	(.L_792 - .L_791)
.L_791:
        /*0034*/ 	.word	0x00000200
        /*0038*/ 	.word	0x00000001
        /*003c*/ 	.word	0x00000001


	//----- nvinfo : EIATTR_CBANK_PARAM_SIZE
	.align		4
.L_792:
        /*0040*/ 	.byte	0x03, 0x19
        /*0042*/ 	.short	0x0a00


	//----- nvinfo : EIATTR_PARAM_CBANK
	.align		4
        /*0044*/ 	.byte	0x04, 0x0a
        /*0046*/ 	.short	(.L_794 - .L_793)
	.align		4
.L_793:
        /*0048*/ 	.word	index@(.nv.constant0._ZN7cutlass13device_kernelIN5flash11enable_sm90INS1_16FlashAttnFwdSm90INS1_25CollectiveMainloopFwdSm90ILi2EN4cute5tupleIJNS5_1CILi1EEES8_S8_EEENS6_IJNS7_ILi192EEENS7_ILi128EEENS7_ILi64EEEEEELi64ENS_10bfloat16_tEfNS_4arch4Sm90ELb1ELb0ELb0ELb0ELb1ELb0ELb0ELb1ELb1ELb1ELb1ELb0EEENS1_21CollectiveEpilogueFwdINS6_IJSA_SC_SB_EEES9_SE_SG_Li384ELb0ELb1ELb1ELb0EEENS1_19SingleTileSchedulerILb0ELb1ELb1ELi192EEEEEEEEEvNT_6ParamsE)
        /*004c*/ 	.short	0x0380
        /*004e*/ 	.short	0x0a00


	//----- nvinfo : EIATTR_SW_WAR
	.align		4
.L_794:
        /*0050*/ 	.byte	0x04, 0x36
        /*0052*/ 	.short	(.L_796 - .L_795)
.L_795:
        /*0054*/ 	.word	0x00000008
.L_796:


//--------------------- .nv.info._ZN7cutlass13device_kernelIN5flash11enable_sm90INS1_16FlashAttnFwdSm90INS1_25CollectiveMainloopFwdSm90ILi2EN4cute5tupleIJNS5_1CILi1EEES8_S8_EEENS6_IJNS7_ILi192EEENS7_ILi128EEENS7_ILi64EEEEEELi64ENS_10bfloat16_tEfNS_4arch4Sm90ELb1ELb0ELb0ELb1ELb1ELb0ELb0ELb1ELb1ELb1ELb1ELb0EEENS1_21CollectiveEpilogueFwdINS6_IJSA_SC_SB_EEES9_SE_SG_Li384ELb1ELb1ELb1ELb0EEENS1_36VarlenDynamicPersistentTileSchedulerILi192ELi128ELi384ELi128ELb1ELb1ELb1ELb1ELb1ELb1EEEEEEEEEvNT_6ParamsE --------------------------
	.section	.nv.info._ZN7cutlass13device_kernelIN5flash11enable_sm90INS1_16FlashAttnFwdSm90INS1_25CollectiveMainloopFwdSm90ILi2EN4cute5tupleIJNS5_1CILi1EEES8_S8_EEENS6_IJNS7_ILi192EEENS7_ILi128EEENS7_ILi64EEEEEELi64ENS_10bfloat16_tEfNS_4arch4Sm90ELb1ELb0ELb0ELb1ELb1ELb0ELb0ELb1ELb1ELb1ELb1ELb0EEENS1_21CollectiveEpilogueFwdINS6_IJSA_SC_SB_EEES9_SE_SG_Li384ELb1ELb1ELb1ELb0EEENS1_36VarlenDynamicPersistentTileSchedulerILi192ELi128ELi384ELi128ELb1ELb1ELb1ELb1ELb1ELb1EEEEEEEEEvNT_6ParamsE,"",@"SHT_CUDA_INFO"
	.sectionflags	@""
	.align	4


	//----- nvinfo : EIATTR_CUDA_API_VERSION
	.align		4
        /*0000*/ 	.byte	0x04, 0x37
        /*0002*/ 	.short	(.L_798 - .L_797)
.L_797:
        /*0004*/ 	.word	0x00000082


	//----- nvinfo : EIATTR_KPARAM_INFO
	.align		4
.L_798:
        /*0008*/ 	.byte	0x04, 0x17
        /*000a*/ 	.short	(.L_800 - .L_799)
.L_799:
        /*000c*/ 	.word	0x00000000
        /*0010*/ 	.short	0x0000
        /*0012*/ 	.short	0x0000
        /*0014*/ 	.byte	0x00, 0xf0, 0x01, 0x2a


	//----- nvinfo : EIATTR_SPARSE_MMA_MASK
	.align		4
.L_800:
        /*0018*/ 	.byte	0x03, 0x50
        /*001a*/ 	.short	0x0000


	//----- nvinfo : EIATTR_MAXREG_COUNT
	.align		4
        /*001c*/ 	.byte	0x03, 0x1b
        /*001e*/ 	.short	0x0080


	//----- nvinfo : EIATTR_MERCURY_ISA_VERSION
	.align		4
        /*0020*/ 	.byte	0x03, 0x5f
        /*0022*/ 	.short	0x0101


	//----- nvinfo : EIATTR_VRC_CTA_INIT_COUNT
	.align		4
        /*0024*/ 	.byte	0x02, 0x4a
	.zero		1
	.zero		1


	//----- nvinfo : EIATTR_EXIT_INSTR_OFFSETS
	.align		4
        /*0028*/ 	.byte	0x04, 0x1c
        /*002a*/ 	.short	(.L_802 - .L_801)


	//   ....[0]....
.L_801:
        /*002c*/ 	.word	0x00000010


	//----- nvinfo : EIATTR_MAX_THREADS
	.align		4
.L_802:
        /*0030*/ 	.byte	0x04, 0x05
        /*0032*/ 	.short	(.L_804 - .L_803)
.L_803:
        /*0034*/ 	.word	0x00000200
        /*0038*/ 	.word	0x00000001
        /*003c*/ 	.word	0x00000001


	//----- nvinfo : EIATTR_CBANK_PARAM_SIZE
	.align		4
.L_804:
        /*0040*/ 	.byte	0x03, 0x19
        /*0042*/ 	.short	0x0a80


	//----- nvinfo : EIATTR_PARAM_CBANK
	.align		4
        /*0044*/ 	.byte	0x04, 0x0a
        /*0046*/ 	.short	(.L_806 - .L_805)
	.align		4
.L_805:
        /*0048*/ 	.word	index@(.nv.constant0._ZN7cutlass13device_kernelIN5flash11enable_sm90INS1_16FlashAttnFwdSm90INS1_25CollectiveMainloopFwdSm90ILi2EN4cute5tupleIJNS5_1CILi1EEES8_S8_EEENS6_IJNS7_ILi192EEENS7_ILi128EEENS7_ILi64EEEEEELi64ENS_10bfloat16_tEfNS_4arch4Sm90ELb1ELb0ELb0ELb1ELb1ELb0ELb0ELb1ELb1ELb1ELb1ELb0EEENS1_21CollectiveEpilogueFwdINS6_IJSA_SC_SB_EEES9_SE_SG_Li384ELb1ELb1ELb1ELb0EEENS1_36VarlenDynamicPersistentTileSchedulerILi192ELi128ELi384ELi128ELb1ELb1ELb1ELb1ELb1ELb1EEEEEEEEEvNT_6ParamsE)
        /*004c*/ 	.short	0x0380
        /*004e*/ 	.short	0x0a80


	//----- nvinfo : EIATTR_SW_WAR
	.align		4
.L_806:
        /*0050*/ 	.byte	0x04, 0x36
        /*0052*/ 	.short	(.L_808 - .L_807)
.L_807:
        /*0054*/ 	.word	0x00000008
.L_808:


//--------------------- .nv.info._ZN7cutlass13device_kernelIN5flash11enable_sm90INS1_16FlashAttnFwdSm90INS1_25CollectiveMainloopFwdSm90ILi2EN4cute5tupleIJNS5_1CILi1EEES8_S8_EEENS6_IJNS7_ILi192EEENS7_ILi128EEENS7_ILi64EEEEEELi64ENS_10bfloat16_tEfNS_4arch4Sm90ELb1ELb0ELb0ELb1ELb1ELb1ELb0ELb1ELb1ELb1ELb1ELb0EEENS1_21CollectiveEpilogueFwdINS6_IJSA_SC_SB_EEES9_SE_SG_Li384ELb1ELb1ELb1ELb0EEENS1_36VarlenDynamicPersistentTileSchedulerILi192ELi128ELi384ELi128ELb1ELb1ELb1ELb1ELb1ELb1EEEEEEEEEvNT_6ParamsE --------------------------
	.section	.nv.info._ZN7cutlass13device_kernelIN5flash11enable_sm90INS1_16FlashAttnFwdSm90INS1_25CollectiveMainloopFwdSm90ILi2EN4cute5tupleIJNS5_1CILi1EEES8_S8_EEENS6_IJNS7_ILi192EEENS7_ILi128EEENS7_ILi64EEEEEELi64ENS_10bfloat16_tEfNS_4arch4Sm90ELb1ELb0ELb0ELb1ELb1ELb1ELb0ELb1ELb1ELb1ELb1ELb0EEENS1_21CollectiveEpilogueFwdINS6_IJSA_SC_SB_EEES9_SE_SG_Li384ELb1ELb1ELb1ELb0EEENS1_36VarlenDynamicPersistentTileSchedulerILi192ELi128ELi384ELi128ELb1ELb1ELb1ELb1ELb1ELb1EEEEEEEEEvNT_6ParamsE,"",@"SHT_CUDA_INFO"
	.sectionflags	@""
	.align	4


	//----- nvinfo : EIATTR_CUDA_API_VERSION
	.align		4
        /*0000*/ 	.byte	0x04, 0x37
        /*0002*/ 	.short	(.L_810 - .L_809)
.L_809:
        /*0004*/ 	.word	0x00000082


	//----- nvinfo : EIATTR_KPARAM_INFO
	.align		4
.L_810:
        /*0008*/ 	.byte	0x04, 0x17
        /*000a*/ 	.short	(.L_812 - .L_811)
.L_811:
        /*000c*/ 	.word	0x00000000
        /*0010*/ 	.short	0x0000
        /*0012*/ 	.short	0x0000
        /*0014*/ 	.byte	0x00, 0xf0, 0x01, 0x2a


	//----- nvinfo : EIATTR_SPARSE_MMA_MASK
	.align		4
.L_812:
        /*0018*/ 	.byte	0x03, 0x50
        /*001a*/ 	.short	0x0000


	//----- nvinfo : EIATTR_MAXREG_COUNT
	.align		4
        /*001c*/ 	.byte	0x03, 0x1b
        /*001e*/ 	.short	0x0080


	//----- nvinfo : EIATTR_MERCURY_ISA_VERSION
	.align		4
        /*0020*/ 	.byte	0x03, 0x5f
        /*0022*/ 	.short	0x0101


	//----- nvinfo : EIATTR_VRC_CTA_INIT_COUNT
	.align		4
        /*0024*/ 	.byte	0x02, 0x4a
	.zero		1
	.zero		1


	//----- nvinfo : EIATTR_EXIT_INSTR_OFFSETS
	.align		4
        /*0028*/ 	.byte	0x04, 0x1c
        /*002a*/ 	.short	(.L_814 - .L_813)


	//   ....[0]....
.L_813:
        /*002c*/ 	.word	0x00000010


	//----- nvinfo : EIATTR_MAX_THREADS
	.align		4
.L_814:
        /*0030*/ 	.byte	0x04, 0x05
        /*0032*/ 	.short	(.L_816 - .L_815)
.L_815:
        /*0034*/ 	.word	0x00000200
        /*0038*/ 	.word	0x00000001
        /*003c*/ 	.word	0x00000001


	//----- nvinfo : EIATTR_CBANK_PARAM_SIZE
	.align		4
.L_816:
        /*0040*/ 	.byte	0x03, 0x19
        /*0042*/ 	.short	0x0a80


	//----- nvinfo : EIATTR_PARAM_CBANK
	.align		4
        /*0044*/ 	.byte	0x04, 0x0a
        /*0046*/ 	.short	(.L_818 - .L_817)
	.align		4
.L_817:
        /*0048*/ 	.word	index@(.nv.constant0._ZN7cutlass13device_kernelIN5flash11enable_sm90INS1_16FlashAttnFwdSm90INS1_25CollectiveMainloopFwdSm90ILi2EN4cute5tupleIJNS5_1CILi1EEES8_S8_EEENS6_IJNS7_ILi192EEENS7_ILi128EEENS7_ILi64EEEEEELi64ENS_10bfloat16_tEfNS_4arch4Sm90ELb1ELb0ELb0ELb1ELb1ELb1ELb0ELb1ELb1ELb1ELb1ELb0EEENS1_21CollectiveEpilogueFwdINS6_IJSA_SC_SB_EEES9_SE_SG_Li384ELb1ELb1ELb1ELb0EEENS1_36VarlenDynamicPersistentTileSchedulerILi192ELi128ELi384ELi128ELb1ELb1ELb1ELb1ELb1ELb1EEEEEEEEEvNT_6ParamsE)
        /*004c*/ 	.short	0x0380
        /*004e*/ 	.short	0x0a80


	//----- nvinfo : EIATTR_SW_WAR
	.align		4
.L_818:
        /*0050*/ 	.byte	0x04, 0x36
        /*0052*/ 	.short	(.L_820 - .L_819)
.L_819:
        /*0054*/ 	.word	0x00000008
.L_820:


//--------------------- .nv.callgraph             --------------------------
	.section	.nv.callgraph,"",@"SHT_CUDA_CALLGRAPH"
	.align	4
	.sectionentsize	8
	.align		4
        /*0000*/ 	.word	0x00000000
	.align		4
        /*0004*/ 	.word	0xffffffff
	.align		4
        /*0008*/ 	.word	0x00000000
	.align		4
        /*000c*/ 	.word	0xfffffffe
	.align		4
        /*0010*/ 	.word	0x00000000
	.align		4
        /*0014*/ 	.word	0xfffffffd
	.align		4
        /*0018*/ 	.word	0x00000000
	.align		4
        /*001c*/ 	.word	0xfffffffc


//--------------------- .nv.constant4             --------------------------
	.section	.nv.constant4,"a",@progbits
	.align	8
	.align		8
.nv.constant4:
        /*0000*/ 	.dword	_ZN78_INTERNAL_cc2cd7de_42_flash_fwd_hdimall_bf16_paged_split_sm90_cu_bdbb69e5_37894cuda3std3__45__cpo5beginE
	.align		8
        /*0008*/ 	.dword	_ZN78_INTERNAL_cc2cd7de_42_flash_fwd_hdimall_bf16_paged_split_sm90_cu_bdbb69e5_37894cuda3std3__45__cpo3endE
	.align		8
        /*0010*/ 	.dword	_ZN78_INTERNAL_cc2cd7de_42_flash_fwd_hdimall_bf16_paged_split_sm90_cu_bdbb69e5_37894cuda3std3__45__cpo6cbeginE
	.align		8
        /*0018*/ 	.dword	_ZN78_INTERNAL_cc2cd7de_42_flash_fwd_hdimall_bf16_paged_split_sm90_cu_bdbb69e5_37894cuda3std3__45__cpo4cendE
	.align		8
        /*0020*/ 	.dword	_ZN78_INTERNAL_cc2cd7de_42_flash_fwd_hdimall_bf16_paged_split_sm90_cu_bdbb69e5_37894cuda3std3__480_GLOBAL__N__cc2cd7de_42_flash_fwd_hdimall_bf16_paged_split_sm90_cu_bdbb69e5_37896ignoreE
	.align		8
        /*0028*/ 	.dword	_ZN78_INTERNAL_cc2cd7de_42_flash_fwd_hdimall_bf16_paged_split_sm90_cu_bdbb69e5_37894cuda3std3__419piecewise_constructE
	.align		8
        /*0030*/ 	.dword	_ZN78_INTERNAL_cc2cd7de_42_flash_fwd_hdimall_bf16_paged_split_sm90_cu_bdbb69e5_37894cuda3std3__48in_placeE
	.align		8
        /*0038*/ 	.dword	_ZN78_INTERNAL_cc2cd7de_42_flash_fwd_hdimall_bf16_paged_split_sm90_cu_bdbb69e5_37894cuda3std6ranges3__45__cpo4swapE
	.align		8
        /*0040*/ 	.dword	_ZN78_INTERNAL_cc2cd7de_42_flash_fwd_hdimall_bf16_paged_split_sm90_cu_bdbb69e5_37894cuda3std6ranges3__45__cpo9iter_moveE
	.align		8
        /*0048*/ 	.dword	_ZN78_INTERNAL_cc2cd7de_42_flash_fwd_hdimall_bf16_paged_split_sm90_cu_bdbb69e5_37894cute7productE
	.align		8
        /*0050*/ 	.dword	_ZN78_INTERNAL_cc2cd7de_42_flash_fwd_hdimall_bf16_paged_split_sm90_cu_bdbb69e5_37894cute1_E


//--------------------- .text._ZN7cutlass13device_kernelIN5flash11enable_sm90INS1_16FlashAttnFwdSm90INS1_25CollectiveMainloopFwdSm90ILi2EN4cute5tupleIJNS5_1CILi1EEES8_S8_EEENS6_IJNS7_ILi128EEENS7_ILi80EEENS7_ILi256EEEEEELi256ENS_10bfloat16_tEfNS_4arch4Sm90ELb0ELb0ELb0ELb0ELb1ELb0ELb0ELb1ELb1ELb1ELb1ELb0EEENS1_21CollectiveEpilogueFwdINS6_IJSA_SC_SB_EEES9_SE_SG_Li256ELb0ELb1ELb1ELb0EEENS1_19SingleTileSchedulerILb0ELb1ELb1ELi128EEEEEEEEEvNT_6ParamsE --------------------------
	.section	.text._ZN7cutlass13device_kernelIN5flash11enable_sm90INS1_16FlashAttnFwdSm90INS1_25CollectiveMainloopFwdSm90ILi2EN4cute5tupleIJNS5_1CILi1EEES8_S8_EEENS6_IJNS7_ILi128EEENS7_ILi80EEENS7_ILi256EEEEEELi256ENS_10bfloat16_tEfNS_4arch4Sm90ELb0ELb0ELb0ELb0ELb1ELb0ELb0ELb1ELb1ELb1ELb1ELb0EEENS1_21CollectiveEpilogueFwdINS6_IJSA_SC_SB_EEES9_SE_SG_Li256ELb0ELb1ELb1ELb0EEENS1_19SingleTileSchedulerILb0ELb1ELb1ELi128EEEEEEEEEvNT_6ParamsE,"ax",@progbits
	.align	128
.text._ZN7cutlass13device_kernelIN5flash11enable_sm90INS1_16FlashAttnFwdSm90INS1_25CollectiveMainloopFwdSm90ILi2EN4cute5tupleIJNS5_1CILi1EEES8_S8_EEENS6_IJNS7_ILi128EEENS7_ILi80EEENS7_ILi256EEEEEELi256ENS_10bfloat16_tEfNS_4arch4Sm90ELb0ELb0ELb0ELb0ELb1ELb0ELb0ELb1ELb1ELb1ELb1ELb0EEENS1_21CollectiveEpilogueFwdINS6_IJSA_SC_SB_EEES9_SE_SG_Li256ELb0ELb1ELb1ELb0EEENS1_19SingleTileSchedulerILb0ELb1ELb1ELi128EEEEEEEEEvNT_6ParamsE:
        .type           _ZN7cutlass13device_kernelIN5flash11enable_sm90INS1_16FlashAttnFwdSm90INS1_25CollectiveMainloopFwdSm90ILi2EN4cute5tupleIJNS5_1CILi1EEES8_S8_EEENS6_IJNS7_ILi128EEENS7_ILi80EEENS7_ILi256EEEEEELi256ENS_10bfloat16_tEfNS_4arch4Sm90ELb0ELb0ELb0ELb0ELb1ELb0ELb0ELb1ELb1ELb1ELb1ELb0EEENS1_21CollectiveEpilogueFwdINS6_IJSA_SC_SB_EEES9_SE_SG_Li256ELb0ELb1ELb1ELb0EEENS1_19SingleTileSchedulerILb0ELb1ELb1ELi128EEEEEEEEEvNT_6ParamsE,@function
        .size           _ZN7cutlass13device_kernelIN5flash11enable_sm90INS1_16FlashAttnFwdSm90INS1_25CollectiveMainloopFwdSm90ILi2EN4cute5tupleIJNS5_1CILi1EEES8_S8_EEENS6_IJNS7_ILi128EEENS7_ILi80EEENS7_ILi256EEEEEELi256ENS_10bfloat16_tEfNS_4arch4Sm90ELb0ELb0ELb0ELb0ELb1ELb0ELb0ELb1ELb1ELb1ELb1ELb0EEENS1_21CollectiveEpilogueFwdINS6_IJSA_SC_SB_EEES9_SE_SG_Li256ELb0ELb1ELb1ELb0EEENS1_19SingleTileSchedulerILb0ELb1ELb1ELi128EEEEEEEEEvNT_6ParamsE,(.L_x_45 - _ZN7cutlass13device_kernelIN5flash11enable_sm90INS1_16FlashAttnFwdSm90INS1_25CollectiveMainloopFwdSm90ILi2EN4cute5tupleIJNS5_1CILi1EEES8_S8_EEENS6_IJNS7_ILi128EEENS7_ILi80EEENS7_ILi256EEEEEELi256ENS_10bfloat16_tEfNS_4arch4Sm90ELb0ELb0ELb0ELb0ELb1ELb0ELb0ELb1ELb1ELb1ELb1ELb0EEENS1_21CollectiveEpilogueFwdINS6_IJSA_SC_SB_EEES9_SE_SG_Li256ELb0ELb1ELb1ELb0EEENS1_19SingleTileSchedulerILb0ELb1ELb1ELi128EEEEEEEEEvNT_6ParamsE)
        .other          _ZN7cutlass13device_kernelIN5flash11enable_sm90INS1_16FlashAttnFwdSm90INS1_25CollectiveMainloopFwdSm90ILi2EN4cute5tupleIJNS5_1CILi1EEES8_S8_EEENS6_IJNS7_ILi128EEENS7_ILi80EEENS7_ILi256EEEEEELi256ENS_10bfloat16_tEfNS_4arch4Sm90ELb0ELb0ELb0ELb0ELb1ELb0ELb0ELb1ELb1ELb1ELb1ELb0EEENS1_21CollectiveEpilogueFwdINS6_IJSA_SC_SB_EEES9_SE_SG_Li256ELb0ELb1ELb1ELb0EEENS1_19SingleTileSchedulerILb0ELb1ELb1ELi128EEEEEEEEEvNT_6ParamsE,@"STO_CUDA_ENTRY STV_DEFAULT"
_ZN7cutlass13device_kernelIN5flash11enable_sm90INS1_16FlashAttnFwdSm90INS1_25CollectiveMainloopFwdSm90ILi2EN4cute5tupleIJNS5_1CILi1EEES8_S8_EEENS6_IJNS7_ILi128EEENS7_ILi80EEENS7_ILi256EEEEEELi256ENS_10bfloat16_tEfNS_4arch4Sm90ELb0ELb0ELb0ELb0ELb1ELb0ELb0ELb1ELb1ELb1ELb1ELb0EEENS1_21CollectiveEpilogueFwdINS6_IJSA_SC_SB_EEES9_SE_SG_Li256ELb0ELb1ELb1ELb0EEENS1_19SingleTileSchedulerILb0ELb1ELb1ELi128EEEEEEEEEvNT_6ParamsE:
[----:B------:R-:W-:Y:S01]  /*0000*/  LDC R1, c[0x0][0x37c] ;  /* 0x0000df00ff017b82 */ /* 0x000fe20000000800 */
[----:B------:R-:W-:Y:S05]  /*0010*/  EXIT ;  /* 0x000000000000794d */ /* 0x000fea0003800000 */
.L_x_0:
[----:B------:R-:W-:-:S00]  /*0020*/  BRA `(.L_x_0) ;  /* 0xfffffffc00fc7947 */ /* 0x000fc0000383ffff */
[----:B------:R-:W-:-:S00]  /*0030*/  NOP ;  /* 0x0000000000007918 */ /* 0x000fc00000000000 */
        /* <DEDUP_REMOVED lines=12> */
.L_x_45:


//--------------------- .text._ZN7cutlass13device_kernelIN5flash11enable_sm90INS1_16FlashAttnFwdSm90INS1_25CollectiveMainloopFwdSm90ILi2EN4cute5tupleIJNS5_1CILi1EEES8_S8_EEENS6_IJNS7_ILi128EEENS7_ILi80EEENS7_ILi256EEEEEELi256ENS_10bfloat16_tEfNS_4arch4Sm90ELb0ELb0ELb0ELb1ELb1ELb0ELb0ELb1ELb1ELb1ELb1ELb0EEENS1_21CollectiveEpilogueFwdINS6_IJSA_SC_SB_EEES9_SE_SG_Li256ELb1ELb1ELb1ELb0EEENS1_36VarlenDynamicPersistentTileSchedulerILi128ELi80ELi256ELi128ELb1ELb1ELb1ELb0ELb1ELb1EEEEEEEEEvNT_6ParamsE --------------------------
	.section	.text._ZN7cutlass13device_kernelIN5flash11enable_sm90INS1_16FlashAttnFwdSm90INS1_25CollectiveMainloopFwdSm90ILi2EN4cute5tupleIJNS5_1CILi1EEES8_S8_EEENS6_IJNS7_ILi128EEENS7_ILi80EEENS7_ILi256EEEEEELi256ENS_10bfloat16_tEfNS_4arch4Sm90ELb0ELb0ELb0ELb1ELb1ELb0ELb0ELb1ELb1ELb1ELb1ELb0EEENS1_21CollectiveEpilogueFwdINS6_IJSA_SC_SB_EEES9_SE_SG_Li256ELb1ELb1ELb1ELb0EEENS1_36VarlenDynamicPersistentTileSchedulerILi128ELi80ELi256ELi128ELb1ELb1ELb1ELb0ELb1ELb1EEEEEEEEEvNT_6ParamsE,"ax",@progbits
	.align	128
.text._ZN7cutlass13device_kernelIN5flash11enable_sm90INS1_16FlashAttnFwdSm90INS1_25CollectiveMainloopFwdSm90ILi2EN4cute5tupleIJNS5_1CILi1EEES8_S8_EEENS6_IJNS7_ILi128EEENS7_ILi80EEENS7_ILi256EEEEEELi256ENS_10bfloat16_tEfNS_4arch4Sm90ELb0ELb0ELb0ELb1ELb1ELb0ELb0ELb1ELb1ELb1ELb1ELb0EEENS1_21CollectiveEpilogueFwdINS6_IJSA_SC_SB_EEES9_SE_SG_Li256ELb1ELb1ELb1ELb0EEENS1_36VarlenDynamicPersistentTileSchedulerILi128ELi80ELi256ELi128ELb1ELb1ELb1ELb0ELb1ELb1EEEEEEEEEvNT_6ParamsE:
        .type           _ZN7cutlass13device_kernelIN5flash11enable_sm90INS1_16FlashAttnFwdSm90INS1_25CollectiveMainloopFwdSm90ILi2EN4cute5tupleIJNS5_1CILi1EEES8_S8_EEENS6_IJNS7_ILi128EEENS7_ILi80EEENS7_ILi256EEEEEELi256ENS_10bfloat16_tEfNS_4arch4Sm90ELb0ELb0ELb0ELb1ELb1ELb0ELb0ELb1ELb1ELb1ELb1ELb0EEENS1_21CollectiveEpilogueFwdINS6_IJSA_SC_SB_EEES9_SE_SG_Li256ELb1ELb1ELb1ELb0EEENS1_36VarlenDynamicPersistentTileSchedulerILi128ELi80ELi256ELi128ELb1ELb1ELb1ELb0ELb1ELb1EEEEEEEEEvNT_6ParamsE,@function
        .size           _ZN7cutlass13device_kernelIN5flash11enable_sm90INS1_16FlashAttnFwdSm90INS1_25CollectiveMainloopFwdSm90ILi2EN4cute5tupleIJNS5_1CILi1EEES8_S8_EEENS6_IJNS7_ILi128EEENS7_ILi80EEENS7_ILi256EEEEEELi256ENS_10bfloat16_tEfNS_4arch4Sm90ELb0ELb0ELb0ELb1ELb1ELb0ELb0ELb1ELb1ELb1ELb1ELb0EEENS1_21CollectiveEpilogueFwdINS6_IJSA_SC_SB_EEES9_SE_SG_Li256ELb1ELb1ELb1ELb0EEENS1_36VarlenDynamicPersistentTileSchedulerILi128ELi80ELi256ELi128ELb1ELb1ELb1ELb0ELb1ELb1EEEEEEEEEvNT_6ParamsE,(.L_x_46 - _ZN7cutlass13device_kernelIN5flash11enable_sm90INS1_16FlashAttnFwdSm90INS1_25CollectiveMainloopFwdSm90ILi2EN4cute5tupleIJNS5_1CILi1EEES8_S8_EEENS6_IJNS7_ILi128EEENS7_ILi80EEENS7_ILi256EEEEEELi256ENS_10bfloat16_tEfNS_4arch4Sm90ELb0ELb0ELb0ELb1ELb1ELb0ELb0ELb1ELb1ELb1ELb1ELb0EEENS1_21CollectiveEpilogueFwdINS6_IJSA_SC_SB_EEES9_SE_SG_Li256ELb1ELb1ELb1ELb0EEENS1_36VarlenDynamicPersistentTileSchedulerILi128ELi80ELi256ELi128ELb1ELb1ELb1ELb0ELb1ELb1EEEEEEEEEvNT_6ParamsE)
        .other          _ZN7cutlass13device_kernelIN5flash11enable_sm90INS1_16FlashAttnFwdSm90INS1_25CollectiveMainloopFwdSm90ILi2EN4cute5tupleIJNS5_1CILi1EEES8_S8_EEENS6_IJNS7_ILi128EEENS7_ILi80EEENS7_ILi256EEEEEELi256ENS_10bfloat16_tEfNS_4arch4Sm90ELb0ELb0ELb0ELb1ELb1ELb0ELb0ELb1ELb1ELb1ELb1ELb0EEENS1_21CollectiveEpilogueFwdINS6_IJSA_SC_SB_EEES9_SE_SG_Li256ELb1ELb1ELb1ELb0EEENS1_36VarlenDynamicPersistentTileSchedulerILi128ELi80ELi256ELi128ELb1ELb1ELb1ELb0ELb1ELb1EEEEEEEEEvNT_6ParamsE,@"STO_CUDA_ENTRY STV_DEFAULT"
_ZN7cutlass13device_kernelIN5flash11enable_sm90INS1_16FlashAttnFwdSm90INS1_25CollectiveMainloopFwdSm90ILi2EN4cute5tupleIJNS5_1CILi1EEES8_S8_EEENS6_IJNS7_ILi128EEENS7_ILi80EEENS7_ILi256EEEEEELi256ENS_10bfloat16_tEfNS_4arch4Sm90ELb0ELb0ELb0ELb1ELb1ELb0ELb0ELb1ELb1ELb1ELb1ELb0EEENS1_21CollectiveEpilogueFwdINS6_IJSA_SC_SB_EEES9_SE_SG_Li256ELb1ELb1ELb1ELb0EEENS1_36VarlenDynamicPersistentTileSchedulerILi128ELi80ELi256ELi128ELb1ELb1ELb1ELb0ELb1ELb1EEEEEEEEEvNT_6ParamsE:
[----:B------:R-:W-:Y:S01]  /*0000*/  LDC R1, c[0x0][0x37c] ;  /* 0x0000df00ff017b82 */ /* 0x000fe20000000800 */
[----:B------:R-:W-:Y:S05]  /*0010*/  EXIT ;  /* 0x000000000000794d */ /* 0x000fea0003800000 */
.L_x_1:
        /* <DEDUP_REMOVED lines=14> */
.L_x_46:


//--------------------- .text._ZN7cutlass13device_kernelIN5flash11enable_sm90INS1_16FlashAttnFwdSm90INS1_25CollectiveMainloopFwdSm90ILi2EN4cute5tupleIJNS5_1CILi1EEES8_S8_EEENS6_IJNS7_ILi128EEENS7_ILi80EEENS7_ILi256EEEEEELi256ENS_10bfloat16_tEfNS_4arch4Sm90ELb0ELb0ELb0ELb1ELb1ELb1ELb0ELb1ELb1ELb1ELb1ELb0EEENS1_21CollectiveEpilogueFwdINS6_IJSA_SC_SB_EEES9_SE_SG_Li256ELb1ELb1ELb1ELb0EEENS1_36VarlenDynamicPersistentTileSchedulerILi128ELi80ELi256ELi128ELb1ELb1ELb1ELb0ELb1ELb1EEEEEEEEEvNT_6ParamsE --------------------------
	.section	.text._ZN7cutlass13device_kernelIN5flash11enable_sm90INS1_16FlashAttnFwdSm90INS1_25CollectiveMainloopFwdSm90ILi2EN4cute5tupleIJNS5_1CILi1EEES8_S8_EEENS6_IJNS7_ILi128EEENS7_ILi80EEENS7_ILi256EEEEEELi256ENS_10bfloat16_tEfNS_4arch4Sm90ELb0ELb0ELb0ELb1ELb1ELb1ELb0ELb1ELb1ELb1ELb1ELb0EEENS1_21CollectiveEpilogueFwdINS6_IJSA_SC_SB_EEES9_SE_SG_Li256ELb1ELb1ELb1ELb0EEENS1_36VarlenDynamicPersistentTileSchedulerILi128ELi80ELi256ELi128ELb1ELb1ELb1ELb0ELb1ELb1EEEEEEEEEvNT_6ParamsE,"ax",@progbits
	.align	128
.text._ZN7cutlass13device_kernelIN5flash11enable_sm90INS1_16FlashAttnFwdSm90INS1_25CollectiveMainloopFwdSm90ILi2EN4cute5tupleIJNS5_1CILi1EEES8_S8_EEENS6_IJNS7_ILi128EEENS7_ILi80EEENS7_ILi256EEEEEELi256ENS_10bfloat16_tEfNS_4arch4Sm90ELb0ELb0ELb0ELb1ELb1ELb1ELb0ELb1ELb1ELb1ELb1ELb0EEENS1_21CollectiveEpilogueFwdINS6_IJSA_SC_SB_EEES9_SE_SG_Li256ELb1ELb1ELb1ELb0EEENS1_36VarlenDynamicPersistentTileSchedulerILi128ELi80ELi256ELi128ELb1ELb1ELb1ELb0ELb1ELb1EEEEEEEEEvNT_6ParamsE:
        .type           _ZN7cutlass13device_kernelIN5flash11enable_sm90INS1_16FlashAttnFwdSm90INS1_25CollectiveMainloopFwdSm90ILi2EN4cute5tupleIJNS5_1CILi1EEES8_S8_EEENS6_IJNS7_ILi128EEENS7_ILi80EEENS7_ILi256EEEEEELi256ENS_10bfloat16_tEfNS_4arch4Sm90ELb0ELb0ELb0ELb1ELb1ELb1ELb0ELb1ELb1ELb1ELb1ELb0EEENS1_21CollectiveEpilogueFwdINS6_IJSA_SC_SB_EEES9_SE_SG_Li256ELb1ELb1ELb1ELb0EEENS1_36VarlenDynamicPersistentTileSchedulerILi128ELi80ELi256ELi128ELb1ELb1ELb1ELb0ELb1ELb1EEEEEEEEEvNT_6ParamsE,@function
        .size           _ZN7cutlass13device_kernelIN5flash11enable_sm90INS1_16FlashAttnFwdSm90INS1_25CollectiveMainloopFwdSm90ILi2EN4cute5tupleIJNS5_1CILi1EEES8_S8_EEENS6_IJNS7_ILi128EEENS7_ILi80EEENS7_ILi256EEEEEELi256ENS_10bfloat16_tEfNS_4arch4Sm90ELb0ELb0ELb0ELb1ELb1ELb1ELb0ELb1ELb1ELb1ELb1ELb0EEENS1_21CollectiveEpilogueFwdINS6_IJSA_SC_SB_EEES9_SE_SG_Li256ELb1ELb1ELb1ELb0EEENS1_36VarlenDynamicPersistentTileSchedulerILi128ELi80ELi256ELi128ELb1ELb1ELb1ELb0ELb1ELb1EEEEEEEEEvNT_6ParamsE,(.L_x_47 - _ZN7cutlass13device_kernelIN5flash11enable_sm90INS1_16FlashAttnFwdSm90INS1_25CollectiveMainloopFwdSm90ILi2EN4cute5tupleIJNS5_1CILi1EEES8_S8_EEENS6_IJNS7_ILi128EEENS7_ILi80EEENS7_ILi256EEEEEELi256ENS_10bfloat16_tEfNS_4arch4Sm90ELb0ELb0ELb0ELb1ELb1ELb1ELb0ELb1ELb1ELb1ELb1ELb0EEENS1_21CollectiveEpilogueFwdINS6_IJSA_SC_SB_EEES9_SE_SG_Li256ELb1ELb1ELb1ELb0EEENS1_36VarlenDynamicPersistentTileSchedulerILi128ELi80ELi256ELi128ELb1ELb1ELb1ELb0ELb1ELb1EEEEEEEEEvNT_6ParamsE)
        .other          _ZN7cutlass13device_kernelIN5flash11enable_sm90INS1_16FlashAttnFwdSm90INS1_25CollectiveMainloopFwdSm90ILi2EN4cute5tupleIJNS5_1CILi1EEES8_S8_EEENS6_IJNS7_ILi128EEENS7_ILi80EEENS7_ILi256EEEEEELi256ENS_10bfloat16_tEfNS_4arch4Sm90ELb0ELb0ELb0ELb1ELb1ELb1ELb0ELb1ELb1ELb1ELb1ELb0EEENS1_21CollectiveEpilogueFwdINS6_IJSA_SC_SB_EEES9_SE_SG_Li256ELb1ELb1ELb1ELb0EEENS1_36VarlenDynamicPersistentTileSchedulerILi128ELi80ELi256ELi128ELb1ELb1ELb1ELb0ELb1ELb1EEEEEEEEEvNT_6ParamsE,@"STO_CUDA_ENTRY STV_DEFAULT"
_ZN7cutlass13device_kernelIN5flash11enable_sm90INS1_16FlashAttnFwdSm90INS1_25CollectiveMainloopFwdSm90ILi2EN4cute5tupleIJNS5_1CILi1EEES8_S8_EEENS6_IJNS7_ILi128EEENS7_ILi80EEENS7_ILi256EEEEEELi256ENS_10bfloat16_tEfNS_4arch4Sm90ELb0ELb0ELb0ELb1ELb1ELb1ELb0ELb1ELb1ELb1ELb1ELb0EEENS1_21CollectiveEpilogueFwdINS6_IJSA_SC_SB_EEES9_SE_SG_Li256ELb1ELb1ELb1ELb0EEENS1_36VarlenDynamicPersistentTileSchedulerILi128ELi80ELi256ELi128ELb1ELb1ELb1ELb0ELb1ELb1EEEEEEEEEvNT_6ParamsE:
[----:B------:R-:W-:Y:S01]  /*0000*/  LDC R1, c[0x0][0x37c] ;  /* 0x0000df00ff017b82 */ /* 0x000fe20000000800 */
[----:B------:R-:W-:Y:S05]  /*0010*/  EXIT ;  /* 0x000000000000794d */ /* 0x000fea0003800000 */
.L_x_2:
        /* <DEDUP_REMOVED lines=14> */
.L_x_47:


//--------------------- .text._ZN7cutlass13device_kernelIN5flash11enable_sm90INS1_16FlashAttnFwdSm90INS1_25CollectiveMainloopFwdSm90ILi2EN4cute5tupleIJNS5_1CILi1EEES8_S8_EEENS6_IJNS7_ILi128EEENS7_ILi64EEENS7_ILi256EEEEEELi256ENS_10bfloat16_tEfNS_4arch4Sm90ELb0ELb1ELb0ELb0ELb1ELb0ELb0ELb1ELb1ELb1ELb1ELb0EEENS1_21CollectiveEpilogueFwdINS6_IJSA_SC_SB_EEES9_SE_SG_Li256ELb0ELb1ELb1ELb0EEENS1_19SingleTileSchedulerILb0ELb1ELb1ELi128EEEEEEEEEvNT_6ParamsE --------------------------
	.section	.text._ZN7cutlass13device_kernelIN5flash11enable_sm90INS1_16FlashAttnFwdSm90INS1_25CollectiveMainloopFwdSm90ILi2EN4cute5tupleIJNS5_1CILi1EEES8_S8_EEENS6_IJNS7_ILi128EEENS7_ILi64EEENS7_ILi256EEEEEELi256ENS_10bfloat16_tEfNS_4arch4Sm90ELb0ELb1ELb0ELb0ELb1ELb0ELb0ELb1ELb1ELb1ELb1ELb0EEENS1_21CollectiveEpilogueFwdINS6_IJSA_SC_SB_EEES9_SE_SG_Li256ELb0ELb1ELb1ELb0EEENS1_19SingleTileSchedulerILb0ELb1ELb1ELi128EEEEEEEEEvNT_6ParamsE,"ax",@progbits
	.align	128
.text._ZN7cutlass13device_kernelIN5flash11enable_sm90INS1_16FlashAttnFwdSm90INS1_25CollectiveMainloopFwdSm90ILi2EN4cute5tupleIJNS5_1CILi1EEES8_S8_EEENS6_IJNS7_ILi128EEENS7_ILi64EEENS7_ILi256EEEEEELi256ENS_10bfloat16_tEfNS_4arch4Sm90ELb0ELb1ELb0ELb0ELb1ELb0ELb0ELb1ELb1ELb1ELb1ELb0EEENS1_21CollectiveEpilogueFwdINS6_IJSA_SC_SB_EEES9_SE_SG_Li256ELb0ELb1ELb1ELb0EEENS1_19SingleTileSchedulerILb0ELb1ELb1ELi128EEEEEEEEEvNT_6ParamsE:
        .type           _ZN7cutlass13device_kernelIN5flash11enable_sm90INS1_16FlashAttnFwdSm90INS1_25CollectiveMainloopFwdSm90ILi2EN4cute5tupleIJNS5_1CILi1EEES8_S8_EEENS6_IJNS7_ILi128EEENS7_ILi64EEENS7_ILi256EEEEEELi256ENS_10bfloat16_tEfNS_4arch4Sm90ELb0ELb1ELb0ELb0ELb1ELb0ELb0ELb1ELb1ELb1ELb1ELb0EEENS1_21CollectiveEpilogueFwdINS6_IJSA_SC_SB_EEES9_SE_SG_Li256ELb0ELb1ELb1ELb0EEENS1_19SingleTileSchedulerILb0ELb1ELb1ELi128EEEEEEEEEvNT_6ParamsE,@function
        .size           _ZN7cutlass13device_kernelIN5flash11enable_sm90INS1_16FlashAttnFwdSm90INS1_25CollectiveMainloopFwdSm90ILi2EN4cute5tupleIJNS5_1CILi1EEES8_S8_EEENS6_IJNS7_ILi128EEENS7_ILi64EEENS7_ILi256EEEEEELi256ENS_10bfloat16_tEfNS_4arch4Sm90ELb0ELb1ELb0ELb0ELb1ELb0ELb0ELb1ELb1ELb1ELb1ELb0EEENS1_21CollectiveEpilogueFwdINS6_IJSA_SC_SB_EEES9_SE_SG_Li256ELb0ELb1ELb1ELb0EEENS1_19SingleTileSchedulerILb0ELb1ELb1ELi128EEEEEEEEEvNT_6ParamsE,(.L_x_48 - _ZN7cutlass13device_kernelIN5flash11enable_sm90INS1_16FlashAttnFwdSm90INS1_25CollectiveMainloopFwdSm90ILi2EN4cute5tupleIJNS5_1CILi1EEES8_S8_EEENS6_IJNS7_ILi128EEENS7_ILi64EEENS7_ILi256EEEEEELi256ENS_10bfloat16_tEfNS_4arch4Sm90ELb0ELb1ELb0ELb0ELb1ELb0ELb0ELb1ELb1ELb1ELb1ELb0EEENS1_21CollectiveEpilogueFwdINS6_IJSA_SC_SB_EEES9_SE_SG_Li256ELb0ELb1ELb1ELb0EEENS1_19SingleTileSchedulerILb0ELb1ELb1ELi128EEEEEEEEEvNT_6ParamsE)
        .other          _ZN7cutlass13device_kernelIN5flash11enable_sm90INS1_16FlashAttnFwdSm90INS1_25CollectiveMainloopFwdSm90ILi2EN4cute5tupleIJNS5_1CILi1EEES8_S8_EEENS6_IJNS7_ILi128EEENS7_ILi64EEENS7_ILi256EEEEEELi256ENS_10bfloat16_tEfNS_4arch4Sm90ELb0ELb1ELb0ELb0ELb1ELb0ELb0ELb1ELb1ELb1ELb1ELb0EEENS1_21CollectiveEpilogueFwdINS6_IJSA_SC_SB_EEES9_SE_SG_Li256ELb0ELb1ELb1ELb0EEENS1_19SingleTileSchedulerILb0ELb1ELb1ELi128EEEEEEEEEvNT_6ParamsE,@"STO_CUDA_ENTRY STV_DEFAULT"
_ZN7cutlass13device_kernelIN5flash11enable_sm90INS1_16FlashAttnFwdSm90INS1_25CollectiveMainloopFwdSm90ILi2EN4cute5tupleIJNS5_1CILi1EEES8_S8_EEENS6_IJNS7_ILi128EEENS7_ILi64EEENS7_ILi256EEEEEELi256ENS_10bfloat16_tEfNS_4arch4Sm90ELb0ELb1ELb0ELb0ELb1ELb0ELb0ELb1ELb1ELb1ELb1ELb0EEENS1_21CollectiveEpilogueFwdINS6_IJSA_SC_SB_EEES9_SE_SG_Li256ELb0ELb1ELb1ELb0EEENS1_19SingleTileSchedulerILb0ELb1ELb1ELi128EEEEEEEEEvNT_6ParamsE:
[----:B------:R-:W-:Y:S01]  /*0000*/  LDC R1, c[0x0][0x37c] ;  /* 0x0000df00ff017b82 */ /* 0x000fe20000000800 */
[----:B------:R-:W-:Y:S05]  /*0010*/  EXIT ;  /* 0x000000000000794d */ /* 0x000fea0003800000 */
.L_x_3:
        /* <DEDUP_REMOVED lines=14> */
.L_x_48:


//--------------------- .text._ZN7cutlass13device_kernelIN5flash11enable_sm90INS1_16FlashAttnFwdSm90INS1_25CollectiveMainloopFwdSm90ILi2EN4cute5tupleIJNS5_1CILi1EEES8_S8_EEENS6_IJNS7_ILi128EEENS7_ILi64EEENS7_ILi256EEEEEELi256ENS_10bfloat16_tEfNS_4arch4Sm90ELb0ELb1ELb0ELb1ELb1ELb0ELb0ELb1ELb1ELb1ELb1ELb0EEENS1_21CollectiveEpilogueFwdINS6_IJSA_SC_SB_EEES9_SE_SG_Li256ELb1ELb1ELb1ELb0EEENS1_36VarlenDynamicPersistentTileSchedulerILi128ELi64ELi256ELi128ELb1ELb1ELb1ELb1ELb0ELb1EEEEEEEEEvNT_6ParamsE --------------------------
	.section	.text._ZN7cutlass13device_kernelIN5flash11enable_sm90INS1_16FlashAttnFwdSm90INS1_25CollectiveMainloopFwdSm90ILi2EN4cute5tupleIJNS5_1CILi1EEES8_S8_EEENS6_IJNS7_ILi128EEENS7_ILi64EEENS7_ILi256EEEEEELi256ENS_10bfloat16_tEfNS_4arch4Sm90ELb0ELb1ELb0ELb1ELb1ELb0ELb0ELb1ELb1ELb1ELb1ELb0EEENS1_21CollectiveEpilogueFwdINS6_IJSA_SC_SB_EEES9_SE_SG_Li256ELb1ELb1ELb1ELb0EEENS1_36VarlenDynamicPersistentTileSchedulerILi128ELi64ELi256ELi128ELb1ELb1ELb1ELb1ELb0ELb1EEEEEEEEEvNT_6ParamsE,"ax",@progbits
	.align	128
.text._ZN7cutlass13device_kernelIN5flash11enable_sm90INS1_16FlashAttnFwdSm90INS1_25CollectiveMainloopFwdSm90ILi2EN4cute5tupleIJNS5_1CILi1EEES8_S8_EEENS6_IJNS7_ILi128EEENS7_ILi64EEENS7_ILi256EEEEEELi256ENS_10bfloat16_tEfNS_4arch4Sm90ELb0ELb1ELb0ELb1ELb1ELb0ELb0ELb1ELb1ELb1ELb1ELb0EEENS1_21CollectiveEpilogueFwdINS6_IJSA_SC_SB_EEES9_SE_SG_Li256ELb1ELb1ELb1ELb0EEENS1_36VarlenDynamicPersistentTileSchedulerILi128ELi64ELi256ELi128ELb1ELb1ELb1ELb1ELb0ELb1EEEEEEEEEvNT_6ParamsE:
        .type           _ZN7cutlass13device_kernelIN5flash11enable_sm90INS1_16FlashAttnFwdSm90INS1_25CollectiveMainloopFwdSm90ILi2EN4cute5tupleIJNS5_1CILi1EEES8_S8_EEENS6_IJNS7_ILi128EEENS7_ILi64EEENS7_ILi256EEEEEELi256ENS_10bfloat16_tEfNS_4arch4Sm90ELb0ELb1ELb0ELb1ELb1ELb0ELb0ELb1ELb1ELb1ELb1ELb0EEENS1_21CollectiveEpilogueFwdINS6_IJSA_SC_SB_EEES9_SE_SG_Li256ELb1ELb1ELb1ELb0EEENS1_36VarlenDynamicPersistentTileSchedulerILi128ELi64ELi256ELi128ELb1ELb1ELb1ELb1ELb0ELb1EEEEEEEEEvNT_6ParamsE,@function
        .size           _ZN7cutlass13device_kernelIN5flash11enable_sm90INS1_16FlashAttnFwdSm90INS1_25CollectiveMainloopFwdSm90ILi2EN4cute5tupleIJNS5_1CILi1EEES8_S8_EEENS6_IJNS7_ILi128EEENS7_ILi64EEENS7_ILi256EEEEEELi256ENS_10bfloat16_tEfNS_4arch4Sm90ELb0ELb1ELb0ELb1ELb1ELb0ELb0ELb1ELb1ELb1ELb1ELb0EEENS1_21CollectiveEpilogueFwdINS6_IJSA_SC_SB_EEES9_SE_SG_Li256ELb1ELb1ELb1ELb0EEENS1_36VarlenDynamicPersistentTileSchedulerILi128ELi64ELi256ELi128ELb1ELb1ELb1ELb1ELb0ELb1EEEEEEEEEvNT_6ParamsE,(.L_x_49 - _ZN7cutlass13device_kernelIN5flash11enable_sm90INS1_16FlashAttnFwdSm90INS1_25CollectiveMainloopFwdSm90ILi2EN4cute5tupleIJNS5_1CILi1EEES8_S8_EEENS6_IJNS7_ILi128EEENS7_ILi64EEENS7_ILi256EEEEEELi256ENS_10bfloat16_tEfNS_4arch4Sm90ELb0ELb1ELb0ELb1ELb1ELb0ELb0ELb1ELb1ELb1ELb1ELb0EEENS1_21CollectiveEpilogueFwdINS6_IJSA_SC_SB_EEES9_SE_SG_Li256ELb1ELb1ELb1ELb0EEENS1_36VarlenDynamicPersistentTileSchedulerILi128ELi64ELi256ELi128ELb1ELb1ELb1ELb1ELb0ELb1EEEEEEEEEvNT_6ParamsE)
        .other          _ZN7cutlass13device_kernelIN5flash11enable_sm90INS1_16FlashAttnFwdSm90INS1_25CollectiveMainloopFwdSm90ILi2EN4cute5tupleIJNS5_1CILi1EEES8_S8_EEENS6_IJNS7_ILi128EEENS7_ILi64EEENS7_ILi256EEEEEELi256ENS_10bfloat16_tEfNS_4arch4Sm90ELb0ELb1ELb0ELb1ELb1ELb0ELb0ELb1ELb1ELb1ELb1ELb0EEENS1_21CollectiveEpilogueFwdINS6_IJSA_SC_SB_EEES9_SE_SG_Li256ELb1ELb1ELb1ELb0EEENS1_36VarlenDynamicPersistentTileSchedulerILi128ELi64ELi256ELi128ELb1ELb1ELb1ELb1ELb0ELb1EEEEEEEEEvNT_6ParamsE,@"STO_CUDA_ENTRY STV_DEFAULT"
_ZN7cutlass13device_kernelIN5flash11enable_sm90INS1_16FlashAttnFwdSm90INS1_25CollectiveMainloopFwdSm90ILi2EN4cute5tupleIJNS5_1CILi1EEES8_S8_EEENS6_IJNS7_ILi128EEENS7_ILi64EEENS7_ILi256EEEEEELi256ENS_10bfloat16_tEfNS_4arch4Sm90ELb0ELb1ELb0ELb1ELb1ELb0ELb0ELb1ELb1ELb1ELb1ELb0EEENS1_21CollectiveEpilogueFwdINS6_IJSA_SC_SB_EEES9_SE_SG_Li256ELb1ELb1ELb1ELb0EEENS1_36VarlenDynamicPersistentTileSchedulerILi128ELi64ELi256ELi128ELb1ELb1ELb1ELb1ELb0ELb1EEEEEEEEEvNT_6ParamsE:
[----:B------:R-:W-:Y:S01]  /*0000*/  LDC R1, c[0x0][0x37c] ;  /* 0x0000df00ff017b82 */ /* 0x000fe20000000800 */
[----:B------:R-:W-:Y:S05]  /*0010*/  EXIT ;  /* 0x000000000000794d */ /* 0x000fea0003800000 */
.L_x_4:
        /* <DEDUP_REMOVED lines=14> */
.L_x_49:


//--------------------- .text._ZN7cutlass13device_kernelIN5flash11enable_sm90INS1_16FlashAttnFwdSm90INS1_25CollectiveMainloopFwdSm90ILi2EN4cute5tupleIJNS5_1CILi1EEES8_S8_EEENS6_IJNS7_ILi128EEENS7_ILi64EEENS7_ILi256EEEEEELi256ENS_10bfloat16_tEfNS_4arch4Sm90ELb0ELb1ELb0ELb1ELb1ELb1ELb0ELb1ELb1ELb1ELb1ELb0EEENS1_21CollectiveEpilogueFwdINS6_IJSA_SC_SB_EEES9_SE_SG_Li256ELb1ELb1ELb1ELb0EEENS1_36VarlenDynamicPersistentTileSchedulerILi128ELi64ELi256ELi128ELb1ELb1ELb1ELb1ELb0ELb1EEEEEEEEEvNT_6ParamsE --------------------------
	.section	.text._ZN7cutlass13device_kernelIN5flash11enable_sm90INS1_16FlashAttnFwdSm90INS1_25CollectiveMainloopFwdSm90ILi2EN4cute5tupleIJNS5_1CILi1EEES8_S8_EEENS6_IJNS7_ILi128EEENS7_ILi64EEENS7_ILi256EEEEEELi256ENS_10bfloat16_tEfNS_4arch4Sm90ELb0ELb1ELb0ELb1ELb1ELb1ELb0ELb1ELb1ELb1ELb1ELb0EEENS1_21CollectiveEpilogueFwdINS6_IJSA_SC_SB_EEES9_SE_SG_Li256ELb1ELb1ELb1ELb0EEENS1_36VarlenDynamicPersistentTileSchedulerILi128ELi64ELi256ELi128ELb1ELb1ELb1ELb1ELb0ELb1EEEEEEEEEvNT_6ParamsE,"ax",@progbits
	.align	128
.text._ZN7cutlass13device_kernelIN5flash11enable_sm90INS1_16FlashAttnFwdSm90INS1_25CollectiveMainloopFwdSm90ILi2EN4cute5tupleIJNS5_1CILi1EEES8_S8_EEENS6_IJNS7_ILi128EEENS7_ILi64EEENS7_ILi256EEEEEELi256ENS_10bfloat16_tEfNS_4arch4Sm90ELb0ELb1ELb0ELb1ELb1ELb1ELb0ELb1ELb1ELb1ELb1ELb0EEENS1_21CollectiveEpilogueFwdINS6_IJSA_SC_SB_EEES9_SE_SG_Li256ELb1ELb1ELb1ELb0EEENS1_36VarlenDynamicPersistentTileSchedulerILi128ELi64ELi256ELi128ELb1ELb1ELb1ELb1ELb0ELb1EEEEEEEEEvNT_6ParamsE:
        .type           _ZN7cutlass13device_kernelIN5flash11enable_sm90INS1_16FlashAttnFwdSm90INS1_25CollectiveMainloopFwdSm90ILi2EN4cute5tupleIJNS5_1CILi1EEES8_S8_EEENS6_IJNS7_ILi128EEENS7_ILi64EEENS7_ILi256EEEEEELi256ENS_10bfloat16_tEfNS_4arch4Sm90ELb0ELb1ELb0ELb1ELb1ELb1ELb0ELb1ELb1ELb1ELb1ELb0EEENS1_21CollectiveEpilogueFwdINS6_IJSA_SC_SB_EEES9_SE_SG_Li256ELb1ELb1ELb1ELb0EEENS1_36VarlenDynamicPersistentTileSchedulerILi128ELi64ELi256ELi128ELb1ELb1ELb1ELb1ELb0ELb1EEEEEEEEEvNT_6ParamsE,@function
        .size           _ZN7cutlass13device_kernelIN5flash11enable_sm90INS1_16FlashAttnFwdSm90INS1_25CollectiveMainloopFwdSm90ILi2EN4cute5tupleIJNS5_1CILi1EEES8_S8_EEENS6_IJNS7_ILi128EEENS7_ILi64EEENS7_ILi256EEEEEELi256ENS_10bfloat16_tEfNS_4arch4Sm90ELb0ELb1ELb0ELb1ELb1ELb1ELb0ELb1ELb1ELb1ELb1ELb0EEENS1_21CollectiveEpilogueFwdINS6_IJSA_SC_SB_EEES9_SE_SG_Li256ELb1ELb1ELb1ELb0EEENS1_36VarlenDynamicPersistentTileSchedulerILi128ELi64ELi256ELi128ELb1ELb1ELb1ELb1ELb0ELb1EEEEEEEEEvNT_6ParamsE,(.L_x_50 - _ZN7cutlass13device_kernelIN5flash11enable_sm90INS1_16FlashAttnFwdSm90INS1_25CollectiveMainloopFwdSm90ILi2EN4cute5tupleIJNS5_1CILi1EEES8_S8_EEENS6_IJNS7_ILi128EEENS7_ILi64EEENS7_ILi256EEEEEELi256ENS_10bfloat16_tEfNS_4arch4Sm90ELb0ELb1ELb0ELb1ELb1ELb1ELb0ELb1ELb1ELb1ELb1ELb0EEENS1_21CollectiveEpilogueFwdINS6_IJSA_SC_SB_EEES9_SE_SG_Li256ELb1ELb1ELb1ELb0EEENS1_36VarlenDynamicPersistentTileSchedulerILi128ELi64ELi256ELi128ELb1ELb1ELb1ELb1ELb0ELb1EEEEEEEEEvNT_6ParamsE)
        .other          _ZN7cutlass13device_kernelIN5flash11enable_sm90INS1_16FlashAttnFwdSm90INS1_25CollectiveMainloopFwdSm90ILi2EN4cute5tupleIJNS5_1CILi1EEES8_S8_EEENS6_IJNS7_ILi128EEENS7_ILi64EEENS7_ILi256EEEEEELi256ENS_10bfloat16_tEfNS_4arch4Sm90ELb0ELb1ELb0ELb1ELb1ELb1ELb0ELb1ELb1ELb1ELb1ELb0EEENS1_21CollectiveEpilogueFwdINS6_IJSA_SC_SB_EEES9_SE_SG_Li256ELb1ELb1ELb1ELb0EEENS1_36VarlenDynamicPersistentTileSchedulerILi128ELi64ELi256ELi128ELb1ELb1ELb1ELb1ELb0ELb1EEEEEEEEEvNT_6ParamsE,@"STO_CUDA_ENTRY STV_DEFAULT"
_ZN7cutlass13device_kernelIN5flash11enable_sm90INS1_16FlashAttnFwdSm90INS1_25CollectiveMainloopFwdSm90ILi2EN4cute5tupleIJNS5_1CILi1EEES8_S8_EEENS6_IJNS7_ILi128EEENS7_ILi64EEENS7_ILi256EEEEEELi256ENS_10bfloat16_tEfNS_4arch4Sm90ELb0ELb1ELb0ELb1ELb1ELb1ELb0ELb1ELb1ELb1ELb1ELb0EEENS1_21CollectiveEpilogueFwdINS6_IJSA_SC_SB_EEES9_SE_SG_Li256ELb1ELb1ELb1ELb0EEENS1_36VarlenDynamicPersistentTileSchedulerILi128ELi64ELi256ELi128ELb1ELb1ELb1ELb1ELb0ELb1EEEEEEEEEvNT_6ParamsE:
[----:B------:R-:W-:Y:S01]  /*0000*/  LDC R1, c[0x0][0x37c] ;  /* 0x0000df00ff017b82 */ /* 0x000fe20000000800 */
[----:B------:R-:W-:Y:S05]  /*0010*/  EXIT ;  /* 0x000000000000794d */ /* 0x000fea0003800000 */
.L_x_5:
        /* <DEDUP_REMOVED lines=14> */
.L_x_50:


//--------------------- .text._ZN7cutlass13device_kernelIN5flash11enable_sm90INS1_16FlashAttnFwdSm90INS1_25CollectiveMainloopFwdSm90ILi2EN4cute5tupleIJNS5_1CILi1EEES8_S8_EEENS6_IJNS7_ILi128EEENS7_ILi80EEENS7_ILi256EEEEEELi256ENS_10bfloat16_tEfNS_4arch4Sm90ELb1ELb0ELb0ELb0ELb1ELb0ELb0ELb1ELb1ELb1ELb1ELb0EEENS1_21CollectiveEpilogueFwdINS6_IJSA_SC_SB_EEES9_SE_SG_Li256ELb0ELb1ELb1ELb0EEENS1_19SingleTileSchedulerILb0ELb1ELb1ELi128EEEEEEEEEvNT_6ParamsE --------------------------
	.section	.text._ZN7cutlass13device_kernelIN5flash11enable_sm90INS1_16FlashAttnFwdSm90INS1_25CollectiveMainloopFwdSm90ILi2EN4cute5tupleIJNS5_1CILi1EEES8_S8_EEENS6_IJNS7_ILi128EEENS7_ILi80EEENS7_ILi256EEEEEELi256ENS_10bfloat16_tEfNS_4arch4Sm90ELb1ELb0ELb0ELb0ELb1ELb0ELb0ELb1ELb1ELb1ELb1ELb0EEENS1_21CollectiveEpilogueFwdINS6_IJSA_SC_SB_EEES9_SE_SG_Li256ELb0ELb1ELb1ELb0EEENS1_19SingleTileSchedulerILb0ELb1ELb1ELi128EEEEEEEEEvNT_6ParamsE,"ax",@progbits
	.align	128
.text._ZN7cutlass13device_kernelIN5flash11enable_sm90INS1_16FlashAttnFwdSm90INS1_25CollectiveMainloopFwdSm90ILi2EN4cute5tupleIJNS5_1CILi1EEES8_S8_EEENS6_IJNS7_ILi128EEENS7_ILi80EEENS7_ILi256EEEEEELi256ENS_10bfloat16_tEfNS_4arch4Sm90ELb1ELb0ELb0ELb0ELb1ELb0ELb0ELb1ELb1ELb1ELb1ELb0EEENS1_21CollectiveEpilogueFwdINS6_IJSA_SC_SB_EEES9_SE_SG_Li256ELb0ELb1ELb1ELb0EEENS1_19SingleTileSchedulerILb0ELb1ELb1ELi128EEEEEEEEEvNT_6ParamsE:
        .type           _ZN7cutlass13device_kernelIN5flash11enable_sm90INS1_16FlashAttnFwdSm90INS1_25CollectiveMainloopFwdSm90ILi2EN4cute5tupleIJNS5_1CILi1EEES8_S8_EEENS6_IJNS7_ILi128EEENS7_ILi80EEENS7_ILi256EEEEEELi256ENS_10bfloat16_tEfNS_4arch4Sm90ELb1ELb0ELb0ELb0ELb1ELb0ELb0ELb1ELb1ELb1ELb1ELb0EEENS1_21CollectiveEpilogueFwdINS6_IJSA_SC_SB_EEES9_SE_SG_Li256ELb0ELb1ELb1ELb0EEENS1_19SingleTileSchedulerILb0ELb1ELb1ELi128EEEEEEEEEvNT_6ParamsE,@function
        .size           _ZN7cutlass13device_kernelIN5flash11enable_sm90INS1_16FlashAttnFwdSm90INS1_25CollectiveMainloopFwdSm90ILi2EN4cute5tupleIJNS5_1CILi1EEES8_S8_EEENS6_IJNS7_ILi128EEENS7_ILi80EEENS7_ILi256EEEEEELi256ENS_10bfloat16_tEfNS_4arch4Sm90ELb1ELb0ELb0ELb0ELb1ELb0ELb0ELb1ELb1ELb1ELb1ELb0EEENS1_21CollectiveEpilogueFwdINS6_IJSA_SC_SB_EEES9_SE_SG_Li256ELb0ELb1ELb1ELb0EEENS1_19SingleTileSchedulerILb0ELb1ELb1ELi128EEEEEEEEEvNT_6ParamsE,(.L_x_51 - _ZN7cutlass13device_kernelIN5flash11enable_sm90INS1_16FlashAttnFwdSm90INS1_25CollectiveMainloopFwdSm90ILi2EN4cute5tupleIJNS5_1CILi1EEES8_S8_EEENS6_IJNS7_ILi128EEENS7_ILi80EEENS7_ILi256EEEEEELi256ENS_10bfloat16_tEfNS_4arch4Sm90ELb1ELb0ELb0ELb0ELb1ELb0ELb0ELb1ELb1ELb1ELb1ELb0EEENS1_21CollectiveEpilogueFwdINS6_IJSA_SC_SB_EEES9_SE_SG_Li256ELb0ELb1ELb1ELb0EEENS1_19SingleTileSchedulerILb0ELb1ELb1ELi128EEEEEEEEEvNT_6ParamsE)
        .other          _ZN7cutlass13device_kernelIN5flash11enable_sm90INS1_16FlashAttnFwdSm90INS1_25CollectiveMainloopFwdSm90ILi2EN4cute5tupleIJNS5_1CILi1EEES8_S8_EEENS6_IJNS7_ILi128EEENS7_ILi80EEENS7_ILi256EEEEEELi256ENS_10bfloat16_tEfNS_4arch4Sm90ELb1ELb0ELb0ELb0ELb1ELb0ELb0ELb1ELb1ELb1ELb1ELb0EEENS1_21CollectiveEpilogueFwdINS6_IJSA_SC_SB_EEES9_SE_SG_Li256ELb0ELb1ELb1ELb0EEENS1_19SingleTileSchedulerILb0ELb1ELb1ELi128EEEEEEEEEvNT_6ParamsE,@"STO_CUDA_ENTRY STV_DEFAULT"
_ZN7cutlass13device_kernelIN5flash11enable_sm90INS1_16FlashAttnFwdSm90INS1_25CollectiveMainloopFwdSm90ILi2EN4cute5tupleIJNS5_1CILi1EEES8_S8_EEENS6_IJNS7_ILi128EEENS7_ILi80EEENS7_ILi256EEEEEELi256ENS_10bfloat16_tEfNS_4arch4Sm90ELb1ELb0ELb0ELb0ELb1ELb0ELb0ELb1ELb1ELb1ELb1ELb0EEENS1_21CollectiveEpilogueFwdINS6_IJSA_SC_SB_EEES9_SE_SG_Li256ELb0ELb1ELb1ELb0EEENS1_19SingleTileSchedulerILb0ELb1ELb1ELi128EEEEEEEEEvNT_6ParamsE:
[----:B------:R-:W-:Y:S01]  /*0000*/  LDC R1, c[0x0][0x37c] ;  /* 0x0000df00ff017b82 */ /* 0x000fe20000000800 */
[----:B------:R-:W-:Y:S05]  /*0010*/  EXIT ;  /* 0x000000000000794d */ /* 0x000fea0003800000 */
.L_x_6:
        /* <DEDUP_REMOVED lines=14> */
.L_x_51:


//--------------------- .text._ZN7cutlass13device_kernelIN5flash11enable_sm90INS1_16FlashAttnFwdSm90INS1_25CollectiveMainloopFwdSm90ILi2EN4cute5tupleIJNS5_1CILi1EEES8_S8_EEENS6_IJNS7_ILi128EEENS7_ILi80EEENS7_ILi256EEEEEELi256ENS_10bfloat16_tEfNS_4arch4Sm90ELb1ELb0ELb0ELb1ELb1ELb0ELb0ELb1ELb1ELb1ELb1ELb0EEENS1_21CollectiveEpilogueFwdINS6_IJSA_SC_SB_EEES9_SE_SG_Li256ELb1ELb1ELb1ELb0EEENS1_36VarlenDynamicPersistentTileSchedulerILi128ELi80ELi256ELi128ELb1ELb1ELb1ELb1ELb1ELb1EEEEEEEEEvNT_6ParamsE --------------------------
	.section	.text._ZN7cutlass13device_kernelIN5flash11enable_sm90INS1_16FlashAttnFwdSm90INS1_25CollectiveMainloopFwdSm90ILi2EN4cute5tupleIJNS5_1CILi1EEES8_S8_EEENS6_IJNS7_ILi128EEENS7_ILi80EEENS7_ILi256EEEEEELi256ENS_10bfloat16_tEfNS_4arch4Sm90ELb1ELb0ELb0ELb1ELb1ELb0ELb0ELb1ELb1ELb1ELb1ELb0EEENS1_21CollectiveEpilogueFwdINS6_IJSA_SC_SB_EEES9_SE_SG_Li256ELb1ELb1ELb1ELb0EEENS1_36VarlenDynamicPersistentTileSchedulerILi128ELi80ELi256ELi128ELb1ELb1ELb1ELb1ELb1ELb1EEEEEEEEEvNT_6ParamsE,"ax",@progbits
	.align	128
.text._ZN7cutlass13device_kernelIN5flash11enable_sm90INS1_16FlashAttnFwdSm90INS1_25CollectiveMainloopFwdSm90ILi2EN4cute5tupleIJNS5_1CILi1EEES8_S8_EEENS6_IJNS7_ILi128EEENS7_ILi80EEENS7_ILi256EEEEEELi256ENS_10bfloat16_tEfNS_4arch4Sm90ELb1ELb0ELb0ELb1ELb1ELb0ELb0ELb1ELb1ELb1ELb1ELb0EEENS1_21CollectiveEpilogueFwdINS6_IJSA_SC_SB_EEES9_SE_SG_Li256ELb1ELb1ELb1ELb0EEENS1_36VarlenDynamicPersistentTileSchedulerILi128ELi80ELi256ELi128ELb1ELb1ELb1ELb1ELb1ELb1EEEEEEEEEvNT_6ParamsE:
        .type           _ZN7cutlass13device_kernelIN5flash11enable_sm90INS1_16FlashAttnFwdSm90INS1_25CollectiveMainloopFwdSm90ILi2EN4cute5tupleIJNS5_1CILi1EEES8_S8_EEENS6_IJNS7_ILi128EEENS7_ILi80EEENS7_ILi256EEEEEELi256ENS_10bfloat16_tEfNS_4arch4Sm90ELb1ELb0ELb0ELb1ELb1ELb0ELb0ELb1ELb1ELb1ELb1ELb0EEENS1_21CollectiveEpilogueFwdINS6_IJSA_SC_SB_EEES9_SE_SG_Li256ELb1ELb1ELb1ELb0EEENS1_36VarlenDynamicPersistentTileSchedulerILi128ELi80ELi256ELi128ELb1ELb1ELb1ELb1ELb1ELb1EEEEEEEEEvNT_6ParamsE,@function
        .size           _ZN7cutlass13device_kernelIN5flash11enable_sm90INS1_16FlashAttnFwdSm90INS1_25CollectiveMainloopFwdSm90ILi2EN4cute5tupleIJNS5_1CILi1EEES8_S8_EEENS6_IJNS7_ILi128EEENS7_ILi80EEENS7_ILi256EEEEEELi256ENS_10bfloat16_tEfNS_4arch4Sm90ELb1ELb0ELb0ELb1ELb1ELb0ELb0ELb1ELb1ELb1ELb1ELb0EEENS1_21CollectiveEpilogueFwdINS6_IJSA_SC_SB_EEES9_SE_SG_Li256ELb1ELb1ELb1ELb0EEENS1_36VarlenDynamicPersistentTileSchedulerILi128ELi80ELi256ELi128ELb1ELb1ELb1ELb1ELb1ELb1EEEEEEEEEvNT_6ParamsE,(.L_x_52 - _ZN7cutlass13device_kernelIN5flash11enable_sm90INS1_16FlashAttnFwdSm90INS1_25CollectiveMainloopFwdSm90ILi2EN4cute5tupleIJNS5_1CILi1EEES8_S8_EEENS6_IJNS7_ILi128EEENS7_ILi80EEENS7_ILi256EEEEEELi256ENS_10bfloat16_tEfNS_4arch4Sm90ELb1ELb0ELb0ELb1ELb1ELb0ELb0ELb1ELb1ELb1ELb1ELb0EEENS1_21CollectiveEpilogueFwdINS6_IJSA_SC_SB_EEES9_SE_SG_Li256ELb1ELb1ELb1ELb0EEENS1_36VarlenDynamicPersistentTileSchedulerILi128ELi80ELi256ELi128ELb1ELb1ELb1ELb1ELb1ELb1EEEEEEEEEvNT_6ParamsE)
        .other          _ZN7cutlass13device_kernelIN5flash11enable_sm90INS1_16FlashAttnFwdSm90INS1_25CollectiveMainloopFwdSm90ILi2EN4cute5tupleIJNS5_1CILi1EEES8_S8_EEENS6_IJNS7_ILi128EEENS7_ILi80EEENS7_ILi256EEEEEELi256ENS_10bfloat16_tEfNS_4arch4Sm90ELb1ELb0ELb0ELb1ELb1ELb0ELb0ELb1ELb1ELb1ELb1ELb0EEENS1_21CollectiveEpilogueFwdINS6_IJSA_SC_SB_EEES9_SE_SG_Li256ELb1ELb1ELb1ELb0EEENS1_36VarlenDynamicPersistentTileSchedulerILi128ELi80ELi256ELi128ELb1ELb1ELb1ELb1ELb1ELb1EEEEEEEEEvNT_6ParamsE,@"STO_CUDA_ENTRY STV_DEFAULT"
_ZN7cutlass13device_kernelIN5flash11enable_sm90INS1_16FlashAttnFwdSm90INS1_25CollectiveMainloopFwdSm90ILi2EN4cute5tupleIJNS5_1CILi1EEES8_S8_EEENS6_IJNS7_ILi128EEENS7_ILi80EEENS7_ILi256EEEEEELi256ENS_10bfloat16_tEfNS_4arch4Sm90ELb1ELb0ELb0ELb1ELb1ELb0ELb0ELb1ELb1ELb1ELb1ELb0EEENS1_21CollectiveEpilogueFwdINS6_IJSA_SC_SB_EEES9_SE_SG_Li256ELb1ELb1ELb1ELb0EEENS1_36VarlenDynamicPersistentTileSchedulerILi128ELi80ELi256ELi128ELb1ELb1ELb1ELb1ELb1ELb1EEEEEEEEEvNT_6ParamsE:
[----:B------:R-:W-:Y:S01]  /*0000*/  LDC R1, c[0x0][0x37c] ;  /* 0x0000df00ff017b82 */ /* 0x000fe20000000800 */
[----:B------:R-:W-:Y:S05]  /*0010*/  EXIT ;  /* 0x000000000000794d */ /* 0x000fea0003800000 */
.L_x_7:
        /* <DEDUP_REMOVED lines=14> */
.L_x_52:


//--------------------- .text._ZN7cutlass13device_kernelIN5flash11enable_sm90INS1_16FlashAttnFwdSm90INS1_25CollectiveMainloopFwdSm90ILi2EN4cute5tupleIJNS5_1CILi1EEES8_S8_EEENS6_IJNS7_ILi128EEENS7_ILi80EEENS7_ILi256EEEEEELi256ENS_10bfloat16_tEfNS_4arch4Sm90ELb1ELb0ELb0ELb1ELb1ELb1ELb0ELb1ELb1ELb1ELb1ELb0EEENS1_21CollectiveEpilogueFwdINS6_IJSA_SC_SB_EEES9_SE_SG_Li256ELb1ELb1ELb1ELb0EEENS1_36VarlenDynamicPersistentTileSchedulerILi128ELi80ELi256ELi128ELb1ELb1ELb1ELb1ELb1ELb1EEEEEEEEEvNT_6ParamsE --------------------------
	.section	.text._ZN7cutlass13device_kernelIN5flash11enable_sm90INS1_16FlashAttnFwdSm90INS1_25CollectiveMainloopFwdSm90ILi2EN4cute5tupleIJNS5_1CILi1EEES8_S8_EEENS6_IJNS7_ILi128EEENS7_ILi80EEENS7_ILi256EEEEEELi256ENS_10bfloat16_tEfNS_4arch4Sm90ELb1ELb0ELb0ELb1ELb1ELb1ELb0ELb1ELb1ELb1ELb1ELb0EEENS1_21CollectiveEpilogueFwdINS6_IJSA_SC_SB_EEES9_SE_SG_Li256ELb1ELb1ELb1ELb0EEENS1_36VarlenDynamicPersistentTileSchedulerILi128ELi80ELi256ELi128ELb1ELb1ELb1ELb1ELb1ELb1EEEEEEEEEvNT_6ParamsE,"ax",@progbits
	.align	128
.text._ZN7cutlass13device_kernelIN5flash11enable_sm90INS1_16FlashAttnFwdSm90INS1_25CollectiveMainloopFwdSm90ILi2EN4cute5tupleIJNS5_1CILi1EEES8_S8_EEENS6_IJNS7_ILi128EEENS7_ILi80EEENS7_ILi256EEEEEELi256ENS_10bfloat16_tEfNS_4arch4Sm90ELb1ELb0ELb0ELb1ELb1ELb1ELb0ELb1ELb1ELb1ELb1ELb0EEENS1_21CollectiveEpilogueFwdINS6_IJSA_SC_SB_EEES9_SE_SG_Li256ELb1ELb1ELb1ELb0EEENS1_36VarlenDynamicPersistentTileSchedulerILi128ELi80ELi256ELi128ELb1ELb1ELb1ELb1ELb1ELb1EEEEEEEEEvNT_6ParamsE:
        .type           _ZN7cutlass13device_kernelIN5flash11enable_sm90INS1_16FlashAttnFwdSm90INS1_25CollectiveMainloopFwdSm90ILi2EN4cute5tupleIJNS5_1CILi1EEES8_S8_EEENS6_IJNS7_ILi128EEENS7_ILi80EEENS7_ILi256EEEEEELi256ENS_10bfloat16_tEfNS_4arch4Sm90ELb1ELb0ELb0ELb1ELb1ELb1ELb0ELb1ELb1ELb1ELb1ELb0EEENS1_21CollectiveEpilogueFwdINS6_IJSA_SC_SB_EEES9_SE_SG_Li256ELb1ELb1ELb1ELb0EEENS1_36VarlenDynamicPersistentTileSchedulerILi128ELi80ELi256ELi128ELb1ELb1ELb1ELb1ELb1ELb1EEEEEEEEEvNT_6ParamsE,@function
        .size           _ZN7cutlass13device_kernelIN5flash11enable_sm90INS1_16FlashAttnFwdSm90INS1_25CollectiveMainloopFwdSm90ILi2EN4cute5tupleIJNS5_1CILi1EEES8_S8_EEENS6_IJNS7_ILi128EEENS7_ILi80EEENS7_ILi256EEEEEELi256ENS_10bfloat16_tEfNS_4arch4Sm90ELb1ELb0ELb0ELb1ELb1ELb1ELb0ELb1ELb1ELb1ELb1ELb0EEENS1_21CollectiveEpilogueFwdINS6_IJSA_SC_SB_EEES9_SE_SG_Li256ELb1ELb1ELb1ELb0EEENS1_36VarlenDynamicPersistentTileSchedulerILi128ELi80ELi256ELi128ELb1ELb1ELb1ELb1ELb1ELb1EEEEEEEEEvNT_6ParamsE,(.L_x_53 - _ZN7cutlass13device_kernelIN5flash11enable_sm90INS1_16FlashAttnFwdSm90INS1_25CollectiveMainloopFwdSm90ILi2EN4cute5tupleIJNS5_1CILi1EEES8_S8_EEENS6_IJNS7_ILi128EEENS7_ILi80EEENS7_ILi256EEEEEELi256ENS_10bfloat16_tEfNS_4arch4Sm90ELb1ELb0ELb0ELb1ELb1ELb1ELb0ELb1ELb1ELb1ELb1ELb0EEENS1_21CollectiveEpilogueFwdINS6_IJSA_SC_SB_EEES9_SE_SG_Li256ELb1ELb1ELb1ELb0EEENS1_36VarlenDynamicPersistentTileSchedulerILi128ELi80ELi256ELi128ELb1ELb1ELb1ELb1ELb1ELb1EEEEEEEEEvNT_6ParamsE)
        .other          _ZN7cutlass13device_kernelIN5flash11enable_sm90INS1_16FlashAttnFwdSm90INS1_25CollectiveMainloopFwdSm90ILi2EN4cute5tupleIJNS5_1CILi1EEES8_S8_EEENS6_IJNS7_ILi128EEENS7_ILi80EEENS7_ILi256EEEEEELi256ENS_10bfloat16_tEfNS_4arch4Sm90ELb1ELb0ELb0ELb1ELb1ELb1ELb0ELb1ELb1ELb1ELb1ELb0EEENS1_21CollectiveEpilogueFwdINS6_IJSA_SC_SB_EEES9_SE_SG_Li256ELb1ELb1ELb1ELb0EEENS1_36VarlenDynamicPersistentTileSchedulerILi128ELi80ELi256ELi128ELb1ELb1ELb1ELb1ELb1ELb1EEEEEEEEEvNT_6ParamsE,@"STO_CUDA_ENTRY STV_DEFAULT"
_ZN7cutlass13device_kernelIN5flash11enable_sm90INS1_16FlashAttnFwdSm90INS1_25CollectiveMainloopFwdSm90ILi2EN4cute5tupleIJNS5_1CILi1EEES8_S8_EEENS6_IJNS7_ILi128EEENS7_ILi80EEENS7_ILi256EEEEEELi256ENS_10bfloat16_tEfNS_4arch4Sm90ELb1ELb0ELb0ELb1ELb1ELb1ELb0ELb1ELb1ELb1ELb1ELb0EEENS1_21CollectiveEpilogueFwdINS6_IJSA_SC_SB_EEES9_SE_SG_Li256ELb1ELb1ELb1ELb0EEENS1_36VarlenDynamicPersistentTileSchedulerILi128ELi80ELi256ELi128ELb1ELb1ELb1ELb1ELb1ELb1EEEEEEEEEvNT_6ParamsE:
[----:B------:R-:W-:Y:S01]  /*0000*/  LDC R1, c[0x0][0x37c] ;  /* 0x0000df00ff017b82 */ /* 0x000fe20000000800 */
[----:B------:R-:W-:Y:S05]  /*0010*/  EXIT ;  /* 0x000000000000794d */ /* 0x000fea0003800000 */
.L_x_8:
        /* <DEDUP_REMOVED lines=14> */
.L_x_53:


//--------------------- .text._ZN7cutlass13device_kernelIN5flash11enable_sm90INS1_16FlashAttnFwdSm90INS1_25CollectiveMainloopFwdSm90ILi2EN4cute5tupleIJNS5_1CILi1EEES8_S8_EEENS6_IJNS7_ILi128EEENS7_ILi96EEENS7_ILi192EEEEEELi192ENS_10bfloat16_tEfNS_4arch4Sm90ELb0ELb0ELb0ELb0ELb1ELb0ELb0ELb1ELb1ELb1ELb1ELb0EEENS1_21CollectiveEpilogueFwdINS6_IJSA_SC_SB_EEES9_SE_SG_Li256ELb0ELb1ELb1ELb0EEENS1_19SingleTileSchedulerILb0ELb1ELb1ELi128EEEEEEEEEvNT_6ParamsE --------------------------
	.section	.text._ZN7cutlass13device_kernelIN5flash11enable_sm90INS1_16FlashAttnFwdSm90INS1_25CollectiveMainloopFwdSm90ILi2EN4cute5tupleIJNS5_1CILi1EEES8_S8_EEENS6_IJNS7_ILi128EEENS7_ILi96EEENS7_ILi192EEEEEELi192ENS_10bfloat16_tEfNS_4arch4Sm90ELb0ELb0ELb0ELb0ELb1ELb0ELb0ELb1ELb1ELb1ELb1ELb0EEENS1_21CollectiveEpilogueFwdINS6_IJSA_SC_SB_EEES9_SE_SG_Li256ELb0ELb1ELb1ELb0EEENS1_19SingleTileSchedulerILb0ELb1ELb1ELi128EEEEEEEEEvNT_6ParamsE,"ax",@progbits
	.align	128
.text._ZN7cutlass13device_kernelIN5flash11enable_sm90INS1_16FlashAttnFwdSm90INS1_25CollectiveMainloopFwdSm90ILi2EN4cute5tupleIJNS5_1CILi1EEES8_S8_EEENS6_IJNS7_ILi128EEENS7_ILi96EEENS7_ILi192EEEEEELi192ENS_10bfloat16_tEfNS_4arch4Sm90ELb0ELb0ELb0ELb0ELb1ELb0ELb0ELb1ELb1ELb1ELb1ELb0EEENS1_21CollectiveEpilogueFwdINS6_IJSA_SC_SB_EEES9_SE_SG_Li256ELb0ELb1ELb1ELb0EEENS1_19SingleTileSchedulerILb0ELb1ELb1ELi128EEEEEEEEEvNT_6ParamsE:
        .type           _ZN7cutlass13device_kernelIN5flash11enable_sm90INS1_16FlashAttnFwdSm90INS1_25CollectiveMainloopFwdSm90ILi2EN4cute5tupleIJNS5_1CILi1EEES8_S8_EEENS6_IJNS7_ILi128EEENS7_ILi96EEENS7_ILi192EEEEEELi192ENS_10bfloat16_tEfNS_4arch4Sm90ELb0ELb0ELb0ELb0ELb1ELb0ELb0ELb1ELb1ELb1ELb1ELb0EEENS1_21CollectiveEpilogueFwdINS6_IJSA_SC_SB_EEES9_SE_SG_Li256ELb0ELb1ELb1ELb0EEENS1_19SingleTileSchedulerILb0ELb1ELb1ELi128EEEEEEEEEvNT_6ParamsE,@function
        .size           _ZN7cutlass13device_kernelIN5flash11enable_sm90INS1_16FlashAttnFwdSm90INS1_25CollectiveMainloopFwdSm90ILi2EN4cute5tupleIJNS5_1CILi1EEES8_S8_EEENS6_IJNS7_ILi128EEENS7_ILi96EEENS7_ILi192EEEEEELi192ENS_10bfloat16_tEfNS_4arch4Sm90ELb0ELb0ELb0ELb0ELb1ELb0ELb0ELb1ELb1ELb1ELb1ELb0EEENS1_21CollectiveEpilogueFwdINS6_IJSA_SC_SB_EEES9_SE_SG_Li256ELb0ELb1ELb1ELb0EEENS1_19SingleTileSchedulerILb0ELb1ELb1ELi128EEEEEEEEEvNT_6ParamsE,(.L_x_54 - _ZN7cutlass13device_kernelIN5flash11enable_sm90INS1_16FlashAttnFwdSm90INS1_25CollectiveMainloopFwdSm90ILi2EN4cute5tupleIJNS5_1CILi1EEES8_S8_EEENS6_IJNS7_ILi128EEENS7_ILi96EEENS7_ILi192EEEEEELi192ENS_10bfloat16_tEfNS_4arch4Sm90ELb0ELb0ELb0ELb0ELb1ELb0ELb0ELb1ELb1ELb1ELb1ELb0EEENS1_21CollectiveEpilogueFwdINS6_IJSA_SC_SB_EEES9_SE_SG_Li256ELb0ELb1ELb1ELb0EEENS1_19SingleTileSchedulerILb0ELb1ELb1ELi128EEEEEEEEEvNT_6ParamsE)
        .other          _ZN7cutlass13device_kernelIN5flash11enable_sm90INS1_16FlashAttnFwdSm90INS1_25CollectiveMainloopFwdSm90ILi2EN4cute5tupleIJNS5_1CILi1EEES8_S8_EEENS6_IJNS7_ILi128EEENS7_ILi96EEENS7_ILi192EEEEEELi192ENS_10bfloat16_tEfNS_4arch4Sm90ELb0ELb0ELb0ELb0ELb1ELb0ELb0ELb1ELb1ELb1ELb1ELb0EEENS1_21CollectiveEpilogueFwdINS6_IJSA_SC_SB_EEES9_SE_SG_Li256ELb0ELb1ELb1ELb0EEENS1_19SingleTileSchedulerILb0ELb1ELb1ELi128EEEEEEEEEvNT_6ParamsE,@"STO_CUDA_ENTRY STV_DEFAULT"
_ZN7cutlass13device_kernelIN5flash11enable_sm90INS1_16FlashAttnFwdSm90INS1_25CollectiveMainloopFwdSm90ILi2EN4cute5tupleIJNS5_1CILi1EEES8_S8_EEENS6_IJNS7_ILi128EEENS7_ILi96EEENS7_ILi192EEEEEELi192ENS_10bfloat16_tEfNS_4arch4Sm90ELb0ELb0ELb0ELb0ELb1ELb0ELb0ELb1ELb1ELb1ELb1ELb0EEENS1_21CollectiveEpilogueFwdINS6_IJSA_SC_SB_EEES9_SE_SG_Li256ELb0ELb1ELb1ELb0EEENS1_19SingleTileSchedulerILb0ELb1ELb1ELi128EEEEEEEEEvNT_6ParamsE:
[----:B------:R-:W-:Y:S01]  /*0000*/  LDC R1, c[0x0][0x37c] ;  /* 0x0000df00ff017b82 */ /* 0x000fe20000000800 */
[----:B------:R-:W-:Y:S05]  /*0010*/  EXIT ;  /* 0x000000000000794d */ /* 0x000fea0003800000 */
.L_x_9:
        /* <DEDUP_REMOVED lines=14> */
.L_x_54:


//--------------------- .text._ZN7cutlass13device_kernelIN5flash11enable_sm90INS1_16FlashAttnFwdSm90INS1_25CollectiveMainloopFwdSm90ILi2EN4cute5tupleIJNS5_1CILi1EEES8_S8_EEENS6_IJNS7_ILi128EEENS7_ILi96EEENS7_ILi192EEEEEELi192ENS_10bfloat16_tEfNS_4arch4Sm90ELb0ELb0ELb0ELb1ELb1ELb0ELb0ELb1ELb1ELb1ELb1ELb0EEENS1_21CollectiveEpilogueFwdINS6_IJSA_SC_SB_EEES9_SE_SG_Li256ELb1ELb1ELb1ELb0EEENS1_36VarlenDynamicPersistentTileSchedulerILi128ELi96ELi256ELi128ELb1ELb1ELb1ELb0ELb1ELb1EEEEEEEEEvNT_6ParamsE --------------------------
	.section	.text._ZN7cutlass13device_kernelIN5flash11enable_sm90INS1_16FlashAttnFwdSm90INS1_25CollectiveMainloopFwdSm90ILi2EN4cute5tupleIJNS5_1CILi1EEES8_S8_EEENS6_IJNS7_ILi128EEENS7_ILi96EEENS7_ILi192EEEEEELi192ENS_10bfloat16_tEfNS_4arch4Sm90ELb0ELb0ELb0ELb1ELb1ELb0ELb0ELb1ELb1ELb1ELb1ELb0EEENS1_21CollectiveEpilogueFwdINS6_IJSA_SC_SB_EEES9_SE_SG_Li256ELb1ELb1ELb1ELb0EEENS1_36VarlenDynamicPersistentTileSchedulerILi128ELi96ELi256ELi128ELb1ELb1ELb1ELb0ELb1ELb1EEEEEEEEEvNT_6ParamsE,"ax",@progbits
	.align	128
.text._ZN7cutlass13device_kernelIN5flash11enable_sm90INS1_16FlashAttnFwdSm90INS1_25CollectiveMainloopFwdSm90ILi2EN4cute5tupleIJNS5_1CILi1EEES8_S8_EEENS6_IJNS7_ILi128EEENS7_ILi96EEENS7_ILi192EEEEEELi192ENS_10bfloat16_tEfNS_4arch4Sm90ELb0ELb0ELb0ELb1ELb1ELb0ELb0ELb1ELb1ELb1ELb1ELb0EEENS1_21CollectiveEpilogueFwdINS6_IJSA_SC_SB_EEES9_SE_SG_Li256ELb1ELb1ELb1ELb0EEENS1_36VarlenDynamicPersistentTileSchedulerILi128ELi96ELi256ELi128ELb1ELb1ELb1ELb0ELb1ELb1EEEEEEEEEvNT_6ParamsE:
        .type           _ZN7cutlass13device_kernelIN5flash11enable_sm90INS1_16FlashAttnFwdSm90INS1_25CollectiveMainloopFwdSm90ILi2EN4cute5tupleIJNS5_1CILi1EEES8_S8_EEENS6_IJNS7_ILi128EEENS7_ILi96EEENS7_ILi192EEEEEELi192ENS_10bfloat16_tEfNS_4arch4Sm90ELb0ELb0ELb0ELb1ELb1ELb0ELb0ELb1ELb1ELb1ELb1ELb0EEENS1_21CollectiveEpilogueFwdINS6_IJSA_SC_SB_EEES9_SE_SG_Li256ELb1ELb1ELb1ELb0EEENS1_36VarlenDynamicPersistentTileSchedulerILi128ELi96ELi256ELi128ELb1ELb1ELb1ELb0ELb1ELb1EEEEEEEEEvNT_6ParamsE,@function
        .size           _ZN7cutlass13device_kernelIN5flash11enable_sm90INS1_16FlashAttnFwdSm90INS1_25CollectiveMainloopFwdSm90ILi2EN4cute5tupleIJNS5_1CILi1EEES8_S8_EEENS6_IJNS7_ILi128EEENS7_ILi96EEENS7_ILi192EEEEEELi192ENS_10bfloat16_tEfNS_4arch4Sm90ELb0ELb0ELb0ELb1ELb1ELb0ELb0ELb1ELb1ELb1ELb1ELb0EEENS1_21CollectiveEpilogueFwdINS6_IJSA_SC_SB_EEES9_SE_SG_Li256ELb1ELb1ELb1ELb0EEENS1_36VarlenDynamicPersistentTileSchedulerILi128ELi96ELi256ELi128ELb1ELb1ELb1ELb0ELb1ELb1EEEEEEEEEvNT_6ParamsE,(.L_x_55 - _ZN7cutlass13device_kernelIN5flash11enable_sm90INS1_16FlashAttnFwdSm90INS1_25CollectiveMainloopFwdSm90ILi2EN4cute5tupleIJNS5_1CILi1EEES8_S8_EEENS6_IJNS7_ILi128EEENS7_ILi96EEENS7_ILi192EEEEEELi192ENS_10bfloat16_tEfNS_4arch4Sm90ELb0ELb0ELb0ELb1ELb1ELb0ELb0ELb1ELb1ELb1ELb1ELb0EEENS1_21CollectiveEpilogueFwdINS6_IJSA_SC_SB_EEES9_SE_SG_Li256ELb1ELb1ELb1ELb0EEENS1_36VarlenDynamicPersistentTileSchedulerILi128ELi96ELi256ELi128ELb1ELb1ELb1ELb0ELb1ELb1EEEEEEEEEvNT_6ParamsE)
        .other          _ZN7cutlass13device_kernelIN5flash11enable_sm90INS1_16FlashAttnFwdSm90INS1_25CollectiveMainloopFwdSm90ILi2EN4cute5tupleIJNS5_1CILi1EEES8_S8_EEENS6_IJNS7_ILi128EEENS7_ILi96EEENS7_ILi192EEEEEELi192ENS_10bfloat16_tEfNS_4arch4Sm90ELb0ELb0ELb0ELb1ELb1ELb0ELb0ELb1ELb1ELb1ELb1ELb0EEENS1_21CollectiveEpilogueFwdINS6_IJSA_SC_SB_EEES9_SE_SG_Li256ELb1ELb1ELb1ELb0EEENS1_36VarlenDynamicPersistentTileSchedulerILi128ELi96ELi256ELi128ELb1ELb1ELb1ELb0ELb1ELb1EEEEEEEEEvNT_6ParamsE,@"STO_CUDA_ENTRY STV_DEFAULT"
_ZN7cutlass13device_kernelIN5flash11enable_sm90INS1_16FlashAttnFwdSm90INS1_25CollectiveMainloopFwdSm90ILi2EN4cute5tupleIJNS5_1CILi1EEES8_S8_EEENS6_IJNS7_ILi128EEENS7_ILi96EEENS7_ILi192EEEEEELi192ENS_10bfloat16_tEfNS_4arch4Sm90ELb0ELb0ELb0ELb1ELb1ELb0ELb0ELb1ELb1ELb1ELb1ELb0EEENS1_21CollectiveEpilogueFwdINS6_IJSA_SC_SB_EEES9_SE_SG_Li256ELb1ELb1ELb1ELb0EEENS1_36VarlenDynamicPersistentTileSchedulerILi128ELi96ELi256ELi128ELb1ELb1ELb1ELb0ELb1ELb1EEEEEEEEEvNT_6ParamsE:
[----:B------:R-:W-:Y:S01]  /*0000*/  LDC R1, c[0x0][0x37c] ;  /* 0x0000df00ff017b82 */ /* 0x000fe20000000800 */
[----:B------:R-:W-:Y:S05]  /*0010*/  EXIT ;  /* 0x000000000000794d */ /* 0x000fea0003800000 */
.L_x_10:
        /* <DEDUP_REMOVED lines=14> */
.L_x_55:


//--------------------- .text._ZN7cutlass13device_kernelIN5flash11enable_sm90INS1_16FlashAttnFwdSm90INS1_25CollectiveMainloopFwdSm90ILi2EN4cute5tupleIJNS5_1CILi1EEES8_S8_EEENS6_IJNS7_ILi128EEENS7_ILi96EEENS7_ILi192EEEEEELi192ENS_10bfloat16_tEfNS_4arch4Sm90ELb0ELb0ELb0ELb1ELb1ELb1ELb0ELb1ELb1ELb1ELb1ELb0EEENS1_21CollectiveEpilogueFwdINS6_IJSA_SC_SB_EEES9_SE_SG_Li256ELb1ELb1ELb1ELb0EEENS1_36VarlenDynamicPersistentTileSchedulerILi128ELi96ELi256ELi128ELb1ELb1ELb1ELb0ELb1ELb1EEEEEEEEEvNT_6ParamsE --------------------------
	.section	.text._ZN7cutlass13device_kernelIN5flash11enable_sm90INS1_16FlashAttnFwdSm90INS1_25CollectiveMainloopFwdSm90ILi2EN4cute5tupleIJNS5_1CILi1EEES8_S8_EEENS6_IJNS7_ILi128EEENS7_ILi96EEENS7_ILi192EEEEEELi192ENS_10bfloat16_tEfNS_4arch4Sm90ELb0ELb0ELb0ELb1ELb1ELb1ELb0ELb1ELb1ELb1ELb1ELb0EEENS1_21CollectiveEpilogueFwdINS6_IJSA_SC_SB_EEES9_SE_SG_Li256ELb1ELb1ELb1ELb0EEENS1_36VarlenDynamicPersistentTileSchedulerILi128ELi96ELi256ELi128ELb1ELb1ELb1ELb0ELb1ELb1EEEEEEEEEvNT_6ParamsE,"ax",@progbits
	.align	128
.text._ZN7cutlass13device_kernelIN5flash11enable_sm90INS1_16FlashAttnFwdSm90INS1_25CollectiveMainloopFwdSm90ILi2EN4cute5tupleIJNS5_1CILi1EEES8_S8_EEENS6_IJNS7_ILi128EEENS7_ILi96EEENS7_ILi192EEEEEELi192ENS_10bfloat16_tEfNS_4arch4Sm90ELb0ELb0ELb0ELb1ELb1ELb1ELb0ELb1ELb1ELb1ELb1ELb0EEENS1_21CollectiveEpilogueFwdINS6_IJSA_SC_SB_EEES9_SE_SG_Li256ELb1ELb1ELb1ELb0EEENS1_36VarlenDynamicPersistentTileSchedulerILi128ELi96ELi256ELi128ELb1ELb1ELb1ELb0ELb1ELb1EEEEEEEEEvNT_6ParamsE:
        .type           _ZN7cutlass13device_kernelIN5flash11enable_sm90INS1_16FlashAttnFwdSm90INS1_25CollectiveMainloopFwdSm90ILi2EN4cute5tupleIJNS5_1CILi1EEES8_S8_EEENS6_IJNS7_ILi128EEENS7_ILi96EEENS7_ILi192EEEEEELi192ENS_10bfloat16_tEfNS_4arch4Sm90ELb0ELb0ELb0ELb1ELb1ELb1ELb0ELb1ELb1ELb1ELb1ELb0EEENS1_21CollectiveEpilogueFwdINS6_IJSA_SC_SB_EEES9_SE_SG_Li256ELb1ELb1ELb1ELb0EEENS1_36VarlenDynamicPersistentTileSchedulerILi128ELi96ELi256ELi128ELb1ELb1ELb1ELb0ELb1ELb1EEEEEEEEEvNT_6ParamsE,@function
        .size           _ZN7cutlass13device_kernelIN5flash11enable_sm90INS1_16FlashAttnFwdSm90INS1_25CollectiveMainloopFwdSm90ILi2EN4cute5tupleIJNS5_1CILi1EEES8_S8_EEENS6_IJNS7_ILi128EEENS7_ILi96EEENS7_ILi192EEEEEELi192ENS_10bfloat16_tEfNS_4arch4Sm90ELb0ELb0ELb0ELb1ELb1ELb1ELb0ELb1ELb1ELb1ELb1ELb0EEENS1_21CollectiveEpilogueFwdINS6_IJSA_SC_SB_EEES9_SE_SG_Li256ELb1ELb1ELb1ELb0EEENS1_36VarlenDynamicPersistentTileSchedulerILi128ELi96ELi256ELi128ELb1ELb1ELb1ELb0ELb1ELb1EEEEEEEEEvNT_6ParamsE,(.L_x_56 - _ZN7cutlass13device_kernelIN5flash11enable_sm90INS1_16FlashAttnFwdSm90INS1_25CollectiveMainloopFwdSm90ILi2EN4cute5tupleIJNS5_1CILi1EEES8_S8_EEENS6_IJNS7_ILi128EEENS7_ILi96EEENS7_ILi192EEEEEELi192ENS_10bfloat16_tEfNS_4arch4Sm90ELb0ELb0ELb0ELb1ELb1ELb1ELb0ELb1ELb1ELb1ELb1ELb0EEENS1_21CollectiveEpilogueFwdINS6_IJSA_SC_SB_EEES9_SE_SG_Li256ELb1ELb1ELb1ELb0EEENS1_36VarlenDynamicPersistentTileSchedulerILi128ELi96ELi256ELi128ELb1ELb1ELb1ELb0ELb1ELb1EEEEEEEEEvNT_6ParamsE)
        .other          _ZN7cutlass13device_kernelIN5flash11enable_sm90INS1_16FlashAttnFwdSm90INS1_25CollectiveMainloopFwdSm90ILi2EN4cute5tupleIJNS5_1CILi1EEES8_S8_EEENS6_IJNS7_ILi128EEENS7_ILi96EEENS7_ILi192EEEEEELi192ENS_10bfloat16_tEfNS_4arch4Sm90ELb0ELb0ELb0ELb1ELb1ELb1ELb0ELb1ELb1ELb1ELb1ELb0EEENS1_21CollectiveEpilogueFwdINS6_IJSA_SC_SB_EEES9_SE_SG_Li256ELb1ELb1ELb1ELb0EEENS1_36VarlenDynamicPersistentTileSchedulerILi128ELi96ELi256ELi128ELb1ELb1ELb1ELb0ELb1ELb1EEEEEEEEEvNT_6ParamsE,@"STO_CUDA_ENTRY STV_DEFAULT"
_ZN7cutlass13device_kernelIN5flash11enable_sm90INS1_16FlashAttnFwdSm90INS1_25CollectiveMainloopFwdSm90ILi2EN4cute5tupleIJNS5_1CILi1EEES8_S8_EEENS6_IJNS7_ILi128EEENS7_ILi96EEENS7_ILi192EEEEEELi192ENS_10bfloat16_tEfNS_4arch4Sm90ELb0ELb0ELb0ELb1ELb1ELb1ELb0ELb1ELb1ELb1ELb1ELb0EEENS1_21CollectiveEpilogueFwdINS6_IJSA_SC_SB_EEES9_SE_SG_Li256ELb1ELb1ELb1ELb0EEENS1_36VarlenDynamicPersistentTileSchedulerILi128ELi96ELi256ELi128ELb1ELb1ELb1ELb0ELb1ELb1EEEEEEEEEvNT_6ParamsE:
[----:B------:R-:W-:Y:S01]  /*0000*/  LDC R1, c[0x0][0x37c] ;  /* 0x0000df00ff017b82 */ /* 0x000fe20000000800 */
[----:B------:R-:W-:Y:S05]  /*0010*/  EXIT ;  /* 0x000000000000794d */ /* 0x000fea0003800000 */
.L_x_11:
        /* <DEDUP_REMOVED lines=14> */
.L_x_56:


//--------------------- .text._ZN7cutlass13device_kernelIN5flash11enable_sm90INS1_16FlashAttnFwdSm90INS1_25CollectiveMainloopFwdSm90ILi2EN4cute5tupleIJNS5_1CILi1EEES8_S8_EEENS6_IJNS7_ILi128EEENS7_ILi96EEENS7_ILi192EEEEEELi192ENS_10bfloat16_tEfNS_4arch4Sm90ELb0ELb1ELb0ELb0ELb1ELb0ELb0ELb1ELb1ELb1ELb1ELb0EEENS1_21CollectiveEpilogueFwdINS6_IJSA_SC_SB_EEES9_SE_SG_Li256ELb0ELb1ELb1ELb0EEENS1_19SingleTileSchedulerILb0ELb1ELb1ELi128EEEEEEEEEvNT_6ParamsE --------------------------
	.section	.text._ZN7cutlass13device_kernelIN5flash11enable_sm90INS1_16FlashAttnFwdSm90INS1_25CollectiveMainloopFwdSm90ILi2EN4cute5tupleIJNS5_1CILi1EEES8_S8_EEENS6_IJNS7_ILi128EEENS7_ILi96EEENS7_ILi192EEEEEELi192ENS_10bfloat16_tEfNS_4arch4Sm90ELb0ELb1ELb0ELb0ELb1ELb0ELb0ELb1ELb1ELb1ELb1ELb0EEENS1_21CollectiveEpilogueFwdINS6_IJSA_SC_SB_EEES9_SE_SG_Li256ELb0ELb1ELb1ELb0EEENS1_19SingleTileSchedulerILb0ELb1ELb1ELi128EEEEEEEEEvNT_6ParamsE,"ax",@progbits
	.align	128
.text._ZN7cutlass13device_kernelIN5flash11enable_sm90INS1_16FlashAttnFwdSm90INS1_25CollectiveMainloopFwdSm90ILi2EN4cute5tupleIJNS5_1CILi1EEES8_S8_EEENS6_IJNS7_ILi128EEENS7_ILi96EEENS7_ILi192EEEEEELi192ENS_10bfloat16_tEfNS_4arch4Sm90ELb0ELb1ELb0ELb0ELb1ELb0ELb0ELb1ELb1ELb1ELb1ELb0EEENS1_21CollectiveEpilogueFwdINS6_IJSA_SC_SB_EEES9_SE_SG_Li256ELb0ELb1ELb1ELb0EEENS1_19SingleTileSchedulerILb0ELb1ELb1ELi128EEEEEEEEEvNT_6ParamsE:
        .type           _ZN7cutlass13device_kernelIN5flash11enable_sm90INS1_16FlashAttnFwdSm90INS1_25CollectiveMainloopFwdSm90ILi2EN4cute5tupleIJNS5_1CILi1EEES8_S8_EEENS6_IJNS7_ILi128EEENS7_ILi96EEENS7_ILi192EEEEEELi192ENS_10bfloat16_tEfNS_4arch4Sm90ELb0ELb1ELb0ELb0ELb1ELb0ELb0ELb1ELb1ELb1ELb1ELb0EEENS1_21CollectiveEpilogueFwdINS6_IJSA_SC_SB_EEES9_SE_SG_Li256ELb0ELb1ELb1ELb0EEENS1_19SingleTileSchedulerILb0ELb1ELb1ELi128EEEEEEEEEvNT_6ParamsE,@function
        .size           _ZN7cutlass13device_kernelIN5flash11enable_sm90INS1_16FlashAttnFwdSm90INS1_25CollectiveMainloopFwdSm90ILi2EN4cute5tupleIJNS5_1CILi1EEES8_S8_EEENS6_IJNS7_ILi128EEENS7_ILi96EEENS7_ILi192EEEEEELi192ENS_10bfloat16_tEfNS_4arch4Sm90ELb0ELb1ELb0ELb0ELb1ELb0ELb0ELb1ELb1ELb1ELb1ELb0EEENS1_21CollectiveEpilogueFwdINS6_IJSA_SC_SB_EEES9_SE_SG_Li256ELb0ELb1ELb1ELb0EEENS1_19SingleTileSchedulerILb0ELb1ELb1ELi128EEEEEEEEEvNT_6ParamsE,(.L_x_57 - _ZN7cutlass13device_kernelIN5flash11enable_sm90INS1_16FlashAttnFwdSm90INS1_25CollectiveMainloopFwdSm90ILi2EN4cute5tupleIJNS5_1CILi1EEES8_S8_EEENS6_IJNS7_ILi128EEENS7_ILi96EEENS7_ILi192EEEEEELi192ENS_10bfloat16_tEfNS_4arch4Sm90ELb0ELb1ELb0ELb0ELb1ELb0ELb0ELb1ELb1ELb1ELb1ELb0EEENS1_21CollectiveEpilogueFwdINS6_IJSA_SC_SB_EEES9_SE_SG_Li256ELb0ELb1ELb1ELb0EEENS1_19SingleTileSchedulerILb0ELb1ELb1ELi128EEEEEEEEEvNT_6ParamsE)
        .other          _ZN7cutlass13device_kernelIN5flash11enable_sm90INS1_16FlashAttnFwdSm90INS1_25CollectiveMainloopFwdSm90ILi2EN4cute5tupleIJNS5_1CILi1EEES8_S8_EEENS6_IJNS7_ILi128EEENS7_ILi96EEENS7_ILi192EEEEEELi192ENS_10bfloat16_tEfNS_4arch4Sm90ELb0ELb1ELb0ELb0ELb1ELb0ELb0ELb1ELb1ELb1ELb1ELb0EEENS1_21CollectiveEpilogueFwdINS6_IJSA_SC_SB_EEES9_SE_SG_Li256ELb0ELb1ELb1ELb0EEENS1_19SingleTileSchedulerILb0ELb1ELb1ELi128EEEEEEEEEvNT_6ParamsE,@"STO_CUDA_ENTRY STV_DEFAULT"
_ZN7cutlass13device_kernelIN5flash11enable_sm90INS1_16FlashAttnFwdSm90INS1_25CollectiveMainloopFwdSm90ILi2EN4cute5tupleIJNS5_1CILi1EEES8_S8_EEENS6_IJNS7_ILi128EEENS7_ILi96EEENS7_ILi192EEEEEELi192ENS_10bfloat16_tEfNS_4arch4Sm90ELb0ELb1ELb0ELb0ELb1ELb0ELb0ELb1ELb1ELb1ELb1ELb0EEENS1_21CollectiveEpilogueFwdINS6_IJSA_SC_SB_EEES9_SE_SG_Li256ELb0ELb1ELb1ELb0EEENS1_19SingleTileSchedulerILb0ELb1ELb1ELi128EEEEEEEEEvNT_6ParamsE:
[----:B------:R-:W-:Y:S01]  /*0000*/  LDC R1, c[0x0][0x37c] ;  /* 0x0000df00ff017b82 */ /* 0x000fe20000000800 */
[----:B------:R-:W-:Y:S05]  /*0010*/  EXIT ;  /* 0x000000000000794d */ /* 0x000fea0003800000 */
.L_x_12:
        /* <DEDUP_REMOVED lines=14> */
.L_x_57:


//--------------------- .text._ZN7cutlass13device_kernelIN5flash11enable_sm90INS1_16FlashAttnFwdSm90INS1_25CollectiveMainloopFwdSm90ILi2EN4cute5tupleIJNS5_1CILi1EEES8_S8_EEENS6_IJNS7_ILi128EEENS7_ILi96EEENS7_ILi192EEEEEELi192ENS_10bfloat16_tEfNS_4arch4Sm90ELb0ELb1ELb0ELb1ELb1ELb0ELb0ELb1ELb1ELb1ELb1ELb0EEENS1_21CollectiveEpilogueFwdINS6_IJSA_SC_SB_EEES9_SE_SG_Li256ELb1ELb1ELb1ELb0EEENS1_36VarlenDynamicPersistentTileSchedulerILi128ELi96ELi256ELi128ELb1ELb1ELb1ELb1ELb0ELb1EEEEEEEEEvNT_6ParamsE --------------------------
	.section	.text._ZN7cutlass13device_kernelIN5flash11enable_sm90INS1_16FlashAttnFwdSm90INS1_25CollectiveMainloopFwdSm90ILi2EN4cute5tupleIJNS5_1CILi1EEES8_S8_EEENS6_IJNS7_ILi128EEENS7_ILi96EEENS7_ILi192EEEEEELi192ENS_10bfloat16_tEfNS_4arch4Sm90ELb0ELb1ELb0ELb1ELb1ELb0ELb0ELb1ELb1ELb1ELb1ELb0EEENS1_21CollectiveEpilogueFwdINS6_IJSA_SC_SB_EEES9_SE_SG_Li256ELb1ELb1ELb1ELb0EEENS1_36VarlenDynamicPersistentTileSchedulerILi128ELi96ELi256ELi128ELb1ELb1ELb1ELb1ELb0ELb1EEEEEEEEEvNT_6ParamsE,"ax",@progbits
	.align	128
.text._ZN7cutlass13device_kernelIN5flash11enable_sm90INS1_16FlashAttnFwdSm90INS1_25CollectiveMainloopFwdSm90ILi2EN4cute5tupleIJNS5_1CILi1EEES8_S8_EEENS6_IJNS7_ILi128EEENS7_ILi96EEENS7_ILi192EEEEEELi192ENS_10bfloat16_tEfNS_4arch4Sm90ELb0ELb1ELb0ELb1ELb1ELb0ELb0ELb1ELb1ELb1ELb1ELb0EEENS1_21CollectiveEpilogueFwdINS6_IJSA_SC_SB_EEES9_SE_SG_Li256ELb1ELb1ELb1ELb0EEENS1_36VarlenDynamicPersistentTileSchedulerILi128ELi96ELi256ELi128ELb1ELb1ELb1ELb1ELb0ELb1EEEEEEEEEvNT_6ParamsE:
        .type           _ZN7cutlass13device_kernelIN5flash11enable_sm90INS1_16FlashAttnFwdSm90INS1_25CollectiveMainloopFwdSm90ILi2EN4cute5tupleIJNS5_1CILi1EEES8_S8_EEENS6_IJNS7_ILi128EEENS7_ILi96EEENS7_ILi192EEEEEELi192ENS_10bfloat16_tEfNS_4arch4Sm90ELb0ELb1ELb0ELb1ELb1ELb0ELb0ELb1ELb1ELb1ELb1ELb0EEENS1_21CollectiveEpilogueFwdINS6_IJSA_SC_SB_EEES9_SE_SG_Li256ELb1ELb1ELb1ELb0EEENS1_36VarlenDynamicPersistentTileSchedulerILi128ELi96ELi256ELi128ELb1ELb1ELb1ELb1ELb0ELb1EEEEEEEEEvNT_6ParamsE,@function
        .size           _ZN7cutlass13device_kernelIN5flash11enable_sm90INS1_16FlashAttnFwdSm90INS1_25CollectiveMainloopFwdSm90ILi2EN4cute5tupleIJNS5_1CILi1EEES8_S8_EEENS6_IJNS7_ILi128EEENS7_ILi96EEENS7_ILi192EEEEEELi192ENS_10bfloat16_tEfNS_4arch4Sm90ELb0ELb1ELb0ELb1ELb1ELb0ELb0ELb1ELb1ELb1ELb1ELb0EEENS1_21CollectiveEpilogueFwdINS6_IJSA_SC_SB_EEES9_SE_SG_Li256ELb1ELb1ELb1ELb0EEENS1_36VarlenDynamicPersistentTileSchedulerILi128ELi96ELi256ELi128ELb1ELb1ELb1ELb1ELb0ELb1EEEEEEEEEvNT_6ParamsE,(.L_x_58 - _ZN7cutlass13device_kernelIN5flash11enable_sm90INS1_16FlashAttnFwdSm90INS1_25CollectiveMainloopFwdSm90ILi2EN4cute5tupleIJNS5_1CILi1EEES8_S8_EEENS6_IJNS7_ILi128EEENS7_ILi96EEENS7_ILi192EEEEEELi192ENS_10bfloat16_tEfNS_4arch4Sm90ELb0ELb1ELb0ELb1ELb1ELb0ELb0ELb1ELb1ELb1ELb1ELb0EEENS1_21CollectiveEpilogueFwdINS6_IJSA_SC_SB_EEES9_SE_SG_Li256ELb1ELb1ELb1ELb0EEENS1_36VarlenDynamicPersistentTileSchedulerILi128ELi96ELi256ELi128ELb1ELb1ELb1ELb1ELb0ELb1EEEEEEEEEvNT_6ParamsE)
        .other          _ZN7cutlass13device_kernelIN5flash11enable_sm90INS1_16FlashAttnFwdSm90INS1_25CollectiveMainloopFwdSm90ILi2EN4cute5tupleIJNS5_1CILi1EEES8_S8_EEENS6_IJNS7_ILi128EEENS7_ILi96EEENS7_ILi192EEEEEELi192ENS_10bfloat16_tEfNS_4arch4Sm90ELb0ELb1ELb0ELb1ELb1ELb0ELb0ELb1ELb1ELb1ELb1ELb0EEENS1_21CollectiveEpilogueFwdINS6_IJSA_SC_SB_EEES9_SE_SG_Li256ELb1ELb1ELb1ELb0EEENS1_36VarlenDynamicPersistentTileSchedulerILi128ELi96ELi256ELi128ELb1ELb1ELb1ELb1ELb0ELb1EEEEEEEEEvNT_6ParamsE,@"STO_CUDA_ENTRY STV_DEFAULT"
_ZN7cutlass13device_kernelIN5flash11enable_sm90INS1_16FlashAttnFwdSm90INS1_25CollectiveMainloopFwdSm90ILi2EN4cute5tupleIJNS5_1CILi1EEES8_S8_EEENS6_IJNS7_ILi128EEENS7_ILi96EEENS7_ILi192EEEEEELi192ENS_10bfloat16_tEfNS_4arch4Sm90ELb0ELb1ELb0ELb1ELb1ELb0ELb0ELb1ELb1ELb1ELb1ELb0EEENS1_21CollectiveEpilogueFwdINS6_IJSA_SC_SB_EEES9_SE_SG_Li256ELb1ELb1ELb1ELb0EEENS1_36VarlenDynamicPersistentTileSchedulerILi128ELi96ELi256ELi128ELb1ELb1ELb1ELb1ELb0ELb1EEEEEEEEEvNT_6ParamsE:
[----:B------:R-:W-:Y:S01]  /*0000*/  LDC R1, c[0x0][0x37c] ;  /* 0x0000df00ff017b82 */ /* 0x000fe20000000800 */
[----:B------:R-:W-:Y:S05]  /*0010*/  EXIT ;  /* 0x000000000000794d */ /* 0x000fea0003800000 */
.L_x_13:
        /* <DEDUP_REMOVED lines=14> */
.L_x_58:


//--------------------- .text._ZN7cutlass13device_kernelIN5flash11enable_sm90INS1_16FlashAttnFwdSm90INS1_25CollectiveMainloopFwdSm90ILi2EN4cute5tupleIJNS5_1CILi1EEES8_S8_EEENS6_IJNS7_ILi128EEENS7_ILi96EEENS7_ILi192EEEEEELi192ENS_10bfloat16_tEfNS_4arch4Sm90ELb0ELb1ELb0ELb1ELb1ELb1ELb0ELb1ELb1ELb1ELb1ELb0EEENS1_21CollectiveEpilogueFwdINS6_IJSA_SC_SB_EEES9_SE_SG_Li256ELb1ELb1ELb1ELb0EEENS1_36VarlenDynamicPersistentTileSchedulerILi128ELi96ELi256ELi128ELb1ELb1ELb1ELb1ELb0ELb1EEEEEEEEEvNT_6ParamsE --------------------------
	.section	.text._ZN7cutlass13device_kernelIN5flash11enable_sm90INS1_16FlashAttnFwdSm90INS1_25CollectiveMainloopFwdSm90ILi2EN4cute5tupleIJNS5_1CILi1EEES8_S8_EEENS6_IJNS7_ILi128EEENS7_ILi96EEENS7_ILi192EEEEEELi192ENS_10bfloat16_tEfNS_4arch4Sm90ELb0ELb1ELb0ELb1ELb1ELb1ELb0ELb1ELb1ELb1ELb1ELb0EEENS1_21CollectiveEpilogueFwdINS6_IJSA_SC_SB_EEES9_SE_SG_Li256ELb1ELb1ELb1ELb0EEENS1_36VarlenDynamicPersistentTileSchedulerILi128ELi96ELi256ELi128ELb1ELb1ELb1ELb1ELb0ELb1EEEEEEEEEvNT_6ParamsE,"ax",@progbits
	.align	128
.text._ZN7cutlass13device_kernelIN5flash11enable_sm90INS1_16FlashAttnFwdSm90INS1_25CollectiveMainloopFwdSm90ILi2EN4cute5tupleIJNS5_1CILi1EEES8_S8_EEENS6_IJNS7_ILi128EEENS7_ILi96EEENS7_ILi192EEEEEELi192ENS_10bfloat16_tEfNS_4arch4Sm90ELb0ELb1ELb0ELb1ELb1ELb1ELb0ELb1ELb1ELb1ELb1ELb0EEENS1_21CollectiveEpilogueFwdINS6_IJSA_SC_SB_EEES9_SE_SG_Li256ELb1ELb1ELb1ELb0EEENS1_36VarlenDynamicPersistentTileSchedulerILi128ELi96ELi256ELi128ELb1ELb1ELb1ELb1ELb0ELb1EEEEEEEEEvNT_6ParamsE:
        .type           _ZN7cutlass13device_kernelIN5flash11enable_sm90INS1_16FlashAttnFwdSm90INS1_25CollectiveMainloopFwdSm90ILi2EN4cute5tupleIJNS5_1CILi1EEES8_S8_EEENS6_IJNS7_ILi128EEENS7_ILi96EEENS7_ILi192EEEEEELi192ENS_10bfloat16_tEfNS_4arch4Sm90ELb0ELb1ELb0ELb1ELb1ELb1ELb0ELb1ELb1ELb1ELb1ELb0EEENS1_21CollectiveEpilogueFwdINS6_IJSA_SC_SB_EEES9_SE_SG_Li256ELb1ELb1ELb1ELb0EEENS1_36VarlenDynamicPersistentTileSchedulerILi128ELi96ELi256ELi128ELb1ELb1ELb1ELb1ELb0ELb1EEEEEEEEEvNT_6ParamsE,@function
        .size           _ZN7cutlass13device_kernelIN5flash11enable_sm90INS1_16FlashAttnFwdSm90INS1_25CollectiveMainloopFwdSm90ILi2EN4cute5tupleIJNS5_1CILi1EEES8_S8_EEENS6_IJNS7_ILi128EEENS7_ILi96EEENS7_ILi192EEEEEELi192ENS_10bfloat16_tEfNS_4arch4Sm90ELb0ELb1ELb0ELb1ELb1ELb1ELb0ELb1ELb1ELb1ELb1ELb0EEENS1_21CollectiveEpilogueFwdINS6_IJSA_SC_SB_EEES9_SE_SG_Li256ELb1ELb1ELb1ELb0EEENS1_36VarlenDynamicPersistentTileSchedulerILi128ELi96ELi256ELi128ELb1ELb1ELb1ELb1ELb0ELb1EEEEEEEEEvNT_6ParamsE,(.L_x_59 - _ZN7cutlass13device_kernelIN5flash11enable_sm90INS1_16FlashAttnFwdSm90INS1_25CollectiveMainloopFwdSm90ILi2EN4cute5tupleIJNS5_1CILi1EEES8_S8_EEENS6_IJNS7_ILi128EEENS7_ILi96EEENS7_ILi192EEEEEELi192ENS_10bfloat16_tEfNS_4arch4Sm90ELb0ELb1ELb0ELb1ELb1ELb1ELb0ELb1ELb1ELb1ELb1ELb0EEENS1_21CollectiveEpilogueFwdINS6_IJSA_SC_SB_EEES9_SE_SG_Li256ELb1ELb1ELb1ELb0EEENS1_36VarlenDynamicPersistentTileSchedulerILi128ELi96ELi256ELi128ELb1ELb1ELb1ELb1ELb0ELb1EEEEEEEEEvNT_6ParamsE)
        .other          _ZN7cutlass13device_kernelIN5flash11enable_sm90INS1_16FlashAttnFwdSm90INS1_25CollectiveMainloopFwdSm90ILi2EN4cute5tupleIJNS5_1CILi1EEES8_S8_EEENS6_IJNS7_ILi128EEENS7_ILi96EEENS7_ILi192EEEEEELi192ENS_10bfloat16_tEfNS_4arch4Sm90ELb0ELb1ELb0ELb1ELb1ELb1ELb0ELb1ELb1ELb1ELb1ELb0EEENS1_21CollectiveEpilogueFwdINS6_IJSA_SC_SB_EEES9_SE_SG_Li256ELb1ELb1ELb1ELb0EEENS1_36VarlenDynamicPersistentTileSchedulerILi128ELi96ELi256ELi128ELb1ELb1ELb1ELb1ELb0ELb1EEEEEEEEEvNT_6ParamsE,@"STO_CUDA_ENTRY STV_DEFAULT"
_ZN7cutlass13device_kernelIN5flash11enable_sm90INS1_16FlashAttnFwdSm90INS1_25CollectiveMainloopFwdSm90ILi2EN4cute5tupleIJNS5_1CILi1EEES8_S8_EEENS6_IJNS7_ILi128EEENS7_ILi96EEENS7_ILi192EEEEEELi192ENS_10bfloat16_tEfNS_4arch4Sm90ELb0ELb1ELb0ELb1ELb1ELb1ELb0ELb1ELb1ELb1ELb1ELb0EEENS1_21CollectiveEpilogueFwdINS6_IJSA_SC_SB_EEES9_SE_SG_Li256ELb1ELb1ELb1ELb0EEENS1_36VarlenDynamicPersistentTileSchedulerILi128ELi96ELi256ELi128ELb1ELb1ELb1ELb1ELb0ELb1EEEEEEEEEvNT_6ParamsE:
[----:B------:R-:W-:Y:S01]  /*0000*/  LDC R1, c[0x0][0x37c] ;  /* 0x0000df00ff017b82 */ /* 0x000fe20000000800 */
[----:B------:R-:W-:Y:S05]  /*0010*/  EXIT ;  /* 0x000000000000794d */ /* 0x000fea0003800000 */
.L_x_14:
        /* <DEDUP_REMOVED lines=14> */
.L_x_59:


//--------------------- .text._ZN7cutlass13device_kernelIN5flash11enable_sm90INS1_16FlashAttnFwdSm90INS1_25CollectiveMainloopFwdSm90ILi2EN4cute5tupleIJNS5_1CILi1EEES8_S8_EEENS6_IJNS7_ILi128EEENS7_ILi96EEENS7_ILi192EEEEEELi192ENS_10bfloat16_tEfNS_4arch4Sm90ELb1ELb0ELb0ELb0ELb1ELb0ELb0ELb1ELb1ELb1ELb1ELb0EEENS1_21CollectiveEpilogueFwdINS6_IJSA_SC_SB_EEES9_SE_SG_Li256ELb0ELb1ELb1ELb0EEENS1_19SingleTileSchedulerILb0ELb1ELb1ELi128EEEEEEEEEvNT_6ParamsE --------------------------
	.section	.text._ZN7cutlass13device_kernelIN5flash11enable_sm90INS1_16FlashAttnFwdSm90INS1_25CollectiveMainloopFwdSm90ILi2EN4cute5tupleIJNS5_1CILi1EEES8_S8_EEENS6_IJNS7_ILi128EEENS7_ILi96EEENS7_ILi192EEEEEELi192ENS_10bfloat16_tEfNS_4arch4Sm90ELb1ELb0ELb0ELb0ELb1ELb0ELb0ELb1ELb1ELb1ELb1ELb0EEENS1_21CollectiveEpilogueFwdINS6_IJSA_SC_SB_EEES9_SE_SG_Li256ELb0ELb1ELb1ELb0EEENS1_19SingleTileSchedulerILb0ELb1ELb1ELi128EEEEEEEEEvNT_6ParamsE,"ax",@progbits
	.align	128
.text._ZN7cutlass13device_kernelIN5flash11enable_sm90INS1_16FlashAttnFwdSm90INS1_25CollectiveMainloopFwdSm90ILi2EN4cute5tupleIJNS5_1CILi1EEES8_S8_EEENS6_IJNS7_ILi128EEENS7_ILi96EEENS7_ILi192EEEEEELi192ENS_10bfloat16_tEfNS_4arch4Sm90ELb1ELb0ELb0ELb0ELb1ELb0ELb0ELb1ELb1ELb1ELb1ELb0EEENS1_21CollectiveEpilogueFwdINS6_IJSA_SC_SB_EEES9_SE_SG_Li256ELb0ELb1ELb1ELb0EEENS1_19SingleTileSchedulerILb0ELb1ELb1ELi128EEEEEEEEEvNT_6ParamsE:
        .type           _ZN7cutlass13device_kernelIN5flash11enable_sm90INS1_16FlashAttnFwdSm90INS1_25CollectiveMainloopFwdSm90ILi2EN4cute5tupleIJNS5_1CILi1EEES8_S8_EEENS6_IJNS7_ILi128EEENS7_ILi96EEENS7_ILi192EEEEEELi192ENS_10bfloat16_tEfNS_4arch4Sm90ELb1ELb0ELb0ELb0ELb1ELb0ELb0ELb1ELb1ELb1ELb1ELb0EEENS1_21CollectiveEpilogueFwdINS6_IJSA_SC_SB_EEES9_SE_SG_Li256ELb0ELb1ELb1ELb0EEENS1_19SingleTileSchedulerILb0ELb1ELb1ELi128EEEEEEEEEvNT_6ParamsE,@function
        .size           _ZN7cutlass13device_kernelIN5flash11enable_sm90INS1_16FlashAttnFwdSm90INS1_25CollectiveMainloopFwdSm90ILi2EN4cute5tupleIJNS5_1CILi1EEES8_S8_EEENS6_IJNS7_ILi128EEENS7_ILi96EEENS7_ILi192EEEEEELi192ENS_10bfloat16_tEfNS_4arch4Sm90ELb1ELb0ELb0ELb0ELb1ELb0ELb0ELb1ELb1ELb1ELb1ELb0EEENS1_21CollectiveEpilogueFwdINS6_IJSA_SC_SB_EEES9_SE_SG_Li256ELb0ELb1ELb1ELb0EEENS1_19SingleTileSchedulerILb0ELb1ELb1ELi128EEEEEEEEEvNT_6ParamsE,(.L_x_60 - _ZN7cutlass13device_kernelIN5flash11enable_sm90INS1_16FlashAttnFwdSm90INS1_25CollectiveMainloopFwdSm90ILi2EN4cute5tupleIJNS5_1CILi1EEES8_S8_EEENS6_IJNS7_ILi128EEENS7_ILi96EEENS7_ILi192EEEEEELi192ENS_10bfloat16_tEfNS_4arch4Sm90ELb1ELb0ELb0ELb0ELb1ELb0ELb0ELb1ELb1ELb1ELb1ELb0EEENS1_21CollectiveEpilogueFwdINS6_IJSA_SC_SB_EEES9_SE_SG_Li256ELb0ELb1ELb1ELb0EEENS1_19SingleTileSchedulerILb0ELb1ELb1ELi128EEEEEEEEEvNT_6ParamsE)
        .other          _ZN7cutlass13device_kernelIN5flash11enable_sm90INS1_16FlashAttnFwdSm90INS1_25CollectiveMainloopFwdSm90ILi2EN4cute5tupleIJNS5_1CILi1EEES8_S8_EEENS6_IJNS7_ILi128EEENS7_ILi96EEENS7_ILi192EEEEEELi192ENS_10bfloat16_tEfNS_4arch4Sm90ELb1ELb0ELb0ELb0ELb1ELb0ELb0ELb1ELb1ELb1ELb1ELb0EEENS1_21CollectiveEpilogueFwdINS6_IJSA_SC_SB_EEES9_SE_SG_Li256ELb0ELb1ELb1ELb0EEENS1_19SingleTileSchedulerILb0ELb1ELb1ELi128EEEEEEEEEvNT_6ParamsE,@"STO_CUDA_ENTRY STV_DEFAULT"
_ZN7cutlass13device_kernelIN5flash11enable_sm90INS1_16FlashAttnFwdSm90INS1_25CollectiveMainloopFwdSm90ILi2EN4cute5tupleIJNS5_1CILi1EEES8_S8_EEENS6_IJNS7_ILi128EEENS7_ILi96EEENS7_ILi192EEEEEELi192ENS_10bfloat16_tEfNS_4arch4Sm90ELb1ELb0ELb0ELb0ELb1ELb0ELb0ELb1ELb1ELb1ELb1ELb0EEENS1_21CollectiveEpilogueFwdINS6_IJSA_SC_SB_EEES9_SE_SG_Li256ELb0ELb1ELb1ELb0EEENS1_19SingleTileSchedulerILb0ELb1ELb1ELi128EEEEEEEEEvNT_6ParamsE:
[----:B------:R-:W-:Y:S01]  /*0000*/  LDC R1, c[0x0][0x37c] ;  /* 0x0000df00ff017b82 */ /* 0x000fe20000000800 */
[----:B------:R-:W-:Y:S05]  /*0010*/  EXIT ;  /* 0x000000000000794d */ /* 0x000fea0003800000 */
.L_x_15:
        /* <DEDUP_REMOVED lines=14> */
.L_x_60:


//--------------------- .text._ZN7cutlass13device_kernelIN5flash11enable_sm90INS1_16FlashAttnFwdSm90INS1_25CollectiveMainloopFwdSm90ILi2EN4cute5tupleIJNS5_1CILi1EEES8_S8_EEENS6_IJNS7_ILi128EEENS7_ILi96EEENS7_ILi192EEEEEELi192ENS_10bfloat16_tEfNS_4arch4Sm90ELb1ELb0ELb0ELb1ELb1ELb0ELb0ELb1ELb1ELb1ELb1ELb0EEENS1_21CollectiveEpilogueFwdINS6_IJSA_SC_SB_EEES9_SE_SG_Li256ELb1ELb1ELb1ELb0EEENS1_36VarlenDynamicPersistentTileSchedulerILi128ELi96ELi256ELi128ELb1ELb1ELb1ELb1ELb1ELb1EEEEEEEEEvNT_6ParamsE --------------------------
	.section	.text._ZN7cutlass13device_kernelIN5flash11enable_sm90INS1_16FlashAttnFwdSm90INS1_25CollectiveMainloopFwdSm90ILi2EN4cute5tupleIJNS5_1CILi1EEES8_S8_EEENS6_IJNS7_ILi128EEENS7_ILi96EEENS7_ILi192EEEEEELi192ENS_10bfloat16_tEfNS_4arch4Sm90ELb1ELb0ELb0ELb1ELb1ELb0ELb0ELb1ELb1ELb1ELb1ELb0EEENS1_21CollectiveEpilogueFwdINS6_IJSA_SC_SB_EEES9_SE_SG_Li256ELb1ELb1ELb1ELb0EEENS1_36VarlenDynamicPersistentTileSchedulerILi128ELi96ELi256ELi128ELb1ELb1ELb1ELb1ELb1ELb1EEEEEEEEEvNT_6ParamsE,"ax",@progbits
	.align	128
.text._ZN7cutlass13device_kernelIN5flash11enable_sm90INS1_16FlashAttnFwdSm90INS1_25CollectiveMainloopFwdSm90ILi2EN4cute5tupleIJNS5_1CILi1EEES8_S8_EEENS6_IJNS7_ILi128EEENS7_ILi96EEENS7_ILi192EEEEEELi192ENS_10bfloat16_tEfNS_4arch4Sm90ELb1ELb0ELb0ELb1ELb1ELb0ELb0ELb1ELb1ELb1ELb1ELb0EEENS1_21CollectiveEpilogueFwdINS6_IJSA_SC_SB_EEES9_SE_SG_Li256ELb1ELb1ELb1ELb0EEENS1_36VarlenDynamicPersistentTileSchedulerILi128ELi96ELi256ELi128ELb1ELb1ELb1ELb1ELb1ELb1EEEEEEEEEvNT_6ParamsE:
        .type           _ZN7cutlass13device_kernelIN5flash11enable_sm90INS1_16FlashAttnFwdSm90INS1_25CollectiveMainloopFwdSm90ILi2EN4cute5tupleIJNS5_1CILi1EEES8_S8_EEENS6_IJNS7_ILi128EEENS7_ILi96EEENS7_ILi192EEEEEELi192ENS_10bfloat16_tEfNS_4arch4Sm90ELb1ELb0ELb0ELb1ELb1ELb0ELb0ELb1ELb1ELb1ELb1ELb0EEENS1_21CollectiveEpilogueFwdINS6_IJSA_SC_SB_EEES9_SE_SG_Li256ELb1ELb1ELb1ELb0EEENS1_36VarlenDynamicPersistentTileSchedulerILi128ELi96ELi256ELi128ELb1ELb1ELb1ELb1ELb1ELb1EEEEEEEEEvNT_6ParamsE,@function
        .size           _ZN7cutlass13device_kernelIN5flash11enable_sm90INS1_16FlashAttnFwdSm90INS1_25CollectiveMainloopFwdSm90ILi2EN4cute5tupleIJNS5_1CILi1EEES8_S8_EEENS6_IJNS7_ILi128EEENS7_ILi96EEENS7_ILi192EEEEEELi192ENS_10bfloat16_tEfNS_4arch4Sm90ELb1ELb0ELb0ELb1ELb1ELb0ELb0ELb1ELb1ELb1ELb1ELb0EEENS1_21CollectiveEpilogueFwdINS6_IJSA_SC_SB_EEES9_SE_SG_Li256ELb1ELb1ELb1ELb0EEENS1_36VarlenDynamicPersistentTileSchedulerILi128ELi96ELi256ELi128ELb1ELb1ELb1ELb1ELb1ELb1EEEEEEEEEvNT_6ParamsE,(.L_x_61 - _ZN7cutlass13device_kernelIN5flash11enable_sm90INS1_16FlashAttnFwdSm90INS1_25CollectiveMainloopFwdSm90ILi2EN4cute5tupleIJNS5_1CILi1EEES8_S8_EEENS6_IJNS7_ILi128EEENS7_ILi96EEENS7_ILi192EEEEEELi192ENS_10bfloat16_tEfNS_4arch4Sm90ELb1ELb0ELb0ELb1ELb1ELb0ELb0ELb1ELb1ELb1ELb1ELb0EEENS1_21CollectiveEpilogueFwdINS6_IJSA_SC_SB_EEES9_SE_SG_Li256ELb1ELb1ELb1ELb0EEENS1_36VarlenDynamicPersistentTileSchedulerILi128ELi96ELi256ELi128ELb1ELb1ELb1ELb1ELb1ELb1EEEEEEEEEvNT_6ParamsE)
        .other          _ZN7cutlass13device_kernelIN5flash11enable_sm90INS1_16FlashAttnFwdSm90INS1_25CollectiveMainloopFwdSm90ILi2EN4cute5tupleIJNS5_1CILi1EEES8_S8_EEENS6_IJNS7_ILi128EEENS7_ILi96EEENS7_ILi192EEEEEELi192ENS_10bfloat16_tEfNS_4arch4Sm90ELb1ELb0ELb0ELb1ELb1ELb0ELb0ELb1ELb1ELb1ELb1ELb0EEENS1_21CollectiveEpilogueFwdINS6_IJSA_SC_SB_EEES9_SE_SG_Li256ELb1ELb1ELb1ELb0EEENS1_36VarlenDynamicPersistentTileSchedulerILi128ELi96ELi256ELi128ELb1ELb1ELb1ELb1ELb1ELb1EEEEEEEEEvNT_6ParamsE,@"STO_CUDA_ENTRY STV_DEFAULT"
_ZN7cutlass13device_kernelIN5flash11enable_sm90INS1_16FlashAttnFwdSm90INS1_25CollectiveMainloopFwdSm90ILi2EN4cute5tupleIJNS5_1CILi1EEES8_S8_EEENS6_IJNS7_ILi128EEENS7_ILi96EEENS7_ILi192EEEEEELi192ENS_10bfloat16_tEfNS_4arch4Sm90ELb1ELb0ELb0ELb1ELb1ELb0ELb0ELb1ELb1ELb1ELb1ELb0EEENS1_21CollectiveEpilogueFwdINS6_IJSA_SC_SB_EEES9_SE_SG_Li256ELb1ELb1ELb1ELb0EEENS1_36VarlenDynamicPersistentTileSchedulerILi128ELi96ELi256ELi128ELb1ELb1ELb1ELb1ELb1ELb1EEEEEEEEEvNT_6ParamsE:
[----:B------:R-:W-:Y:S01]  /*0000*/  LDC R1, c[0x0][0x37c] ;  /* 0x0000df00ff017b82 */ /* 0x000fe20000000800 */
[----:B------:R-:W-:Y:S05]  /*0010*/  EXIT ;  /* 0x000000000000794d */ /* 0x000fea0003800000 */
.L_x_16:
        /* <DEDUP_REMOVED lines=14> */
.L_x_61:


//--------------------- .text._ZN7cutlass13device_kernelIN5flash11enable_sm90INS1_16FlashAttnFwdSm90INS1_25CollectiveMainloopFwdSm90ILi2EN4cute5tupleIJNS5_1CILi1EEES8_S8_EEENS6_IJNS7_ILi128EEENS7_ILi96EEENS7_ILi192EEEEEELi192ENS_10bfloat16_tEfNS_4arch4Sm90ELb1ELb0ELb0ELb1ELb1ELb1ELb0ELb1ELb1ELb1ELb1ELb0EEENS1_21CollectiveEpilogueFwdINS6_IJSA_SC_SB_EEES9_SE_SG_Li256ELb1ELb1ELb1ELb0EEENS1_36VarlenDynamicPersistentTileSchedulerILi128ELi96ELi256ELi128ELb1ELb1ELb1ELb1ELb1ELb1EEEEEEEEEvNT_6ParamsE --------------------------
	.section	.text._ZN7cutlass13device_kernelIN5flash11enable_sm90INS1_16FlashAttnFwdSm90INS1_25CollectiveMainloopFwdSm90ILi2EN4cute5tupleIJNS5_1CILi1EEES8_S8_EEENS6_IJNS7_ILi128EEENS7_ILi96EEENS7_ILi192EEEEEELi192ENS_10bfloat16_tEfNS_4arch4Sm90ELb1ELb0ELb0ELb1ELb1ELb1ELb0ELb1ELb1ELb1ELb1ELb0EEENS1_21CollectiveEpilogueFwdINS6_IJSA_SC_SB_EEES9_SE_SG_Li256ELb1ELb1ELb1ELb0EEENS1_36VarlenDynamicPersistentTileSchedulerILi128ELi96ELi256ELi128ELb1ELb1ELb1ELb1ELb1ELb1EEEEEEEEEvNT_6ParamsE,"ax",@progbits
	.align	128
.text._ZN7cutlass13device_kernelIN5flash11enable_sm90INS1_16FlashAttnFwdSm90INS1_25CollectiveMainloopFwdSm90ILi2EN4cute5tupleIJNS5_1CILi1EEES8_S8_EEENS6_IJNS7_ILi128EEENS7_ILi96EEENS7_ILi192EEEEEELi192ENS_10bfloat16_tEfNS_4arch4Sm90ELb1ELb0ELb0ELb1ELb1ELb1ELb0ELb1ELb1ELb1ELb1ELb0EEENS1_21CollectiveEpilogueFwdINS6_IJSA_SC_SB_EEES9_SE_SG_Li256ELb1ELb1ELb1ELb0EEENS1_36VarlenDynamicPersistentTileSchedulerILi128ELi96ELi256ELi128ELb1ELb1ELb1ELb1ELb1ELb1EEEEEEEEEvNT_6ParamsE:
        .type           _ZN7cutlass13device_kernelIN5flash11enable_sm90INS1_16FlashAttnFwdSm90INS1_25CollectiveMainloopFwdSm90ILi2EN4cute5tupleIJNS5_1CILi1EEES8_S8_EEENS6_IJNS7_ILi128EEENS7_ILi96EEENS7_ILi192EEEEEELi192ENS_10bfloat16_tEfNS_4arch4Sm90ELb1ELb0ELb0ELb1ELb1ELb1ELb0ELb1ELb1ELb1ELb1ELb0EEENS1_21CollectiveEpilogueFwdINS6_IJSA_SC_SB_EEES9_SE_SG_Li256ELb1ELb1ELb1ELb0EEENS1_36VarlenDynamicPersistentTileSchedulerILi128ELi96ELi256ELi128ELb1ELb1ELb1ELb1ELb1ELb1EEEEEEEEEvNT_6ParamsE,@function
        .size           _ZN7cutlass13device_kernelIN5flash11enable_sm90INS1_16FlashAttnFwdSm90INS1_25CollectiveMainloopFwdSm90ILi2EN4cute5tupleIJNS5_1CILi1EEES8_S8_EEENS6_IJNS7_ILi128EEENS7_ILi96EEENS7_ILi192EEEEEELi192ENS_10bfloat16_tEfNS_4arch4Sm90ELb1ELb0ELb0ELb1ELb1ELb1ELb0ELb1ELb1ELb1ELb1ELb0EEENS1_21CollectiveEpilogueFwdINS6_IJSA_SC_SB_EEES9_SE_SG_Li256ELb1ELb1ELb1ELb0EEENS1_36VarlenDynamicPersistentTileSchedulerILi128ELi96ELi256ELi128ELb1ELb1ELb1ELb1ELb1ELb1EEEEEEEEEvNT_6ParamsE,(.L_x_62 - _ZN7cutlass13device_kernelIN5flash11enable_sm90INS1_16FlashAttnFwdSm90INS1_25CollectiveMainloopFwdSm90ILi2EN4cute5tupleIJNS5_1CILi1EEES8_S8_EEENS6_IJNS7_ILi128EEENS7_ILi96EEENS7_ILi192EEEEEELi192ENS_10bfloat16_tEfNS_4arch4Sm90ELb1ELb0ELb0ELb1ELb1ELb1ELb0ELb1ELb1ELb1ELb1ELb0EEENS1_21CollectiveEpilogueFwdINS6_IJSA_SC_SB_EEES9_SE_SG_Li256ELb1ELb1ELb1ELb0EEENS1_36VarlenDynamicPersistentTileSchedulerILi128ELi96ELi256ELi128ELb1ELb1ELb1ELb1ELb1ELb1EEEEEEEEEvNT_6ParamsE)
        .other          _ZN7cutlass13device_kernelIN5flash11enable_sm90INS1_16FlashAttnFwdSm90INS1_25CollectiveMainloopFwdSm90ILi2EN4cute5tupleIJNS5_1CILi1EEES8_S8_EEENS6_IJNS7_ILi128EEENS7_ILi96EEENS7_ILi192EEEEEELi192ENS_10bfloat16_tEfNS_4arch4Sm90ELb1ELb0ELb0ELb1ELb1ELb1ELb0ELb1ELb1ELb1ELb1ELb0EEENS1_21CollectiveEpilogueFwdINS6_IJSA_SC_SB_EEES9_SE_SG_Li256ELb1ELb1ELb1ELb0EEENS1_36VarlenDynamicPersistentTileSchedulerILi128ELi96ELi256ELi128ELb1ELb1ELb1ELb1ELb1ELb1EEEEEEEEEvNT_6ParamsE,@"STO_CUDA_ENTRY STV_DEFAULT"
_ZN7cutlass13device_kernelIN5flash11enable_sm90INS1_16FlashAttnFwdSm90INS1_25CollectiveMainloopFwdSm90ILi2EN4cute5tupleIJNS5_1CILi1EEES8_S8_EEENS6_IJNS7_ILi128EEENS7_ILi96EEENS7_ILi192EEEEEELi192ENS_10bfloat16_tEfNS_4arch4Sm90ELb1ELb0ELb0ELb1ELb1ELb1ELb0ELb1ELb1ELb1ELb1ELb0EEENS1_21CollectiveEpilogueFwdINS6_IJSA_SC_SB_EEES9_SE_SG_Li256ELb1ELb1ELb1ELb0EEENS1_36VarlenDynamicPersistentTileSchedulerILi128ELi96ELi256ELi128ELb1ELb1ELb1ELb1ELb1ELb1EEEEEEEEEvNT_6ParamsE:
[----:B------:R-:W-:Y:S01]  /*0000*/  LDC R1, c[0x0][0x37c] ;  /* 0x0000df00ff017b82 */ /* 0x000fe20000000800 */
[----:B------:R-:W-:Y:S05]  /*0010*/  EXIT ;  /* 0x000000000000794d */ /* 0x000fea0003800000 */
.L_x_17:
        /* <DEDUP_REMOVED lines=14> */
.L_x_62:


//--------------------- .text._ZN7cutlass13device_kernelIN5flash11enable_sm90INS1_16FlashAttnFwdSm90INS1_25CollectiveMainloopFwdSm90ILi2EN4cute5tupleIJNS5_1CILi1EEES8_S8_EEENS6_IJNS7_ILi128EEESA_SA_EEELi128ENS_10bfloat16_tEfNS_4arch4Sm90ELb0ELb0ELb0ELb0ELb1ELb0ELb0ELb1ELb1ELb1ELb1ELb0EEENS1_21CollectiveEpilogueFwdISB_S9_SC_SE_Li256ELb0ELb1ELb1ELb0EEENS1_19SingleTileSchedulerILb0ELb1ELb1ELi128EEEEEEEEEvNT_6ParamsE --------------------------
	.section	.text._ZN7cutlass13device_kernelIN5flash11enable_sm90INS1_16FlashAttnFwdSm90INS1_25CollectiveMainloopFwdSm90ILi2EN4cute5tupleIJNS5_1CILi1EEES8_S8_EEENS6_IJNS7_ILi128EEESA_SA_EEELi128ENS_10bfloat16_tEfNS_4arch4Sm90ELb0ELb0ELb0ELb0ELb1ELb0ELb0ELb1ELb1ELb1ELb1ELb0EEENS1_21CollectiveEpilogueFwdISB_S9_SC_SE_Li256ELb0ELb1ELb1ELb0EEENS1_19SingleTileSchedulerILb0ELb1ELb1ELi128EEEEEEEEEvNT_6ParamsE,"ax",@progbits
	.align	128
.text._ZN7cutlass13device_kernelIN5flash11enable_sm90INS1_16FlashAttnFwdSm90INS1_25CollectiveMainloopFwdSm90ILi2EN4cute5tupleIJNS5_1CILi1EEES8_S8_EEENS6_IJNS7_ILi128EEESA_SA_EEELi128ENS_10bfloat16_tEfNS_4arch4Sm90ELb0ELb0ELb0ELb0ELb1ELb0ELb0ELb1ELb1ELb1ELb1ELb0EEENS1_21CollectiveEpilogueFwdISB_S9_SC_SE_Li256ELb0ELb1ELb1ELb0EEENS1_19SingleTileSchedulerILb0ELb1ELb1ELi128EEEEEEEEEvNT_6ParamsE:
        .type           _ZN7cutlass13device_kernelIN5flash11enable_sm90INS1_16FlashAttnFwdSm90INS1_25CollectiveMainloopFwdSm90ILi2EN4cute5tupleIJNS5_1CILi1EEES8_S8_EEENS6_IJNS7_ILi128EEESA_SA_EEELi128ENS_10bfloat16_tEfNS_4arch4Sm90ELb0ELb0ELb0ELb0ELb1ELb0ELb0ELb1ELb1ELb1ELb1ELb0EEENS1_21CollectiveEpilogueFwdISB_S9_SC_SE_Li256ELb0ELb1ELb1ELb0EEENS1_19SingleTileSchedulerILb0ELb1ELb1ELi128EEEEEEEEEvNT_6ParamsE,@function
        .size           _ZN7cutlass13device_kernelIN5flash11enable_sm90INS1_16FlashAttnFwdSm90INS1_25CollectiveMainloopFwdSm90ILi2EN4cute5tupleIJNS5_1CILi1EEES8_S8_EEENS6_IJNS7_ILi128EEESA_SA_EEELi128ENS_10bfloat16_tEfNS_4arch4Sm90ELb0ELb0ELb0ELb0ELb1ELb0ELb0ELb1ELb1ELb1ELb1ELb0EEENS1_21CollectiveEpilogueFwdISB_S9_SC_SE_Li256ELb0ELb1ELb1ELb0EEENS1_19SingleTileSchedulerILb0ELb1ELb1ELi128EEEEEEEEEvNT_6ParamsE,(.L_x_63 - _ZN7cutlass13device_kernelIN5flash11enable_sm90INS1_16FlashAttnFwdSm90INS1_25CollectiveMainloopFwdSm90ILi2EN4cute5tupleIJNS5_1CILi1EEES8_S8_EEENS6_IJNS7_ILi128EEESA_SA_EEELi128ENS_10bfloat16_tEfNS_4arch4Sm90ELb0ELb0ELb0ELb0ELb1ELb0ELb0ELb1ELb1ELb1ELb1ELb0EEENS1_21CollectiveEpilogueFwdISB_S9_SC_SE_Li256ELb0ELb1ELb1ELb0EEENS1_19SingleTileSchedulerILb0ELb1ELb1ELi128EEEEEEEEEvNT_6ParamsE)
        .other          _ZN7cutlass13device_kernelIN5flash11enable_sm90INS1_16FlashAttnFwdSm90INS1_25CollectiveMainloopFwdSm90ILi2EN4cute5tupleIJNS5_1CILi1EEES8_S8_EEENS6_IJNS7_ILi128EEESA_SA_EEELi128ENS_10bfloat16_tEfNS_4arch4Sm90ELb0ELb0ELb0ELb0ELb1ELb0ELb0ELb1ELb1ELb1ELb1ELb0EEENS1_21CollectiveEpilogueFwdISB_S9_SC_SE_Li256ELb0ELb1ELb1ELb0EEENS1_19SingleTileSchedulerILb0ELb1ELb1ELi128EEEEEEEEEvNT_6ParamsE,@"STO_CUDA_ENTRY STV_DEFAULT"
_ZN7cutlass13device_kernelIN5flash11enable_sm90INS1_16FlashAttnFwdSm90INS1_25CollectiveMainloopFwdSm90ILi2EN4cute5tupleIJNS5_1CILi1EEES8_S8_EEENS6_IJNS7_ILi128EEESA_SA_EEELi128ENS_10bfloat16_tEfNS_4arch4Sm90ELb0ELb0ELb0ELb0ELb1ELb0ELb0ELb1ELb1ELb1ELb1ELb0EEENS1_21CollectiveEpilogueFwdISB_S9_SC_SE_Li256ELb0ELb1ELb1ELb0EEENS1_19SingleTileSchedulerILb0ELb1ELb1ELi128EEEEEEEEEvNT_6ParamsE:
[----:B------:R-:W-:Y:S01]  /*0000*/  LDC R1, c[0x0][0x37c] ;  /* 0x0000df00ff017b82 */ /* 0x000fe20000000800 */
[----:B------:R-:W-:Y:S05]  /*0010*/  EXIT ;  /* 0x000000000000794d */ /* 0x000fea0003800000 */
.L_x_18:
        /* <DEDUP_REMOVED lines=14> */
.L_x_63:


//--------------------- .text._ZN7cutlass13device_kernelIN5flash11enable_sm90INS1_16FlashAttnFwdSm90INS1_25CollectiveMainloopFwdSm90ILi2EN4cute5tupleIJNS5_1CILi1EEES8_S8_EEENS6_IJNS7_ILi128EEESA_SA_EEELi128ENS_10bfloat16_tEfNS_4arch4Sm90ELb0ELb0ELb0ELb1ELb1ELb0ELb0ELb1ELb1ELb1ELb1ELb0EEENS1_21CollectiveEpilogueFwdISB_S9_SC_SE_Li256ELb1ELb1ELb1ELb0EEENS1_36VarlenDynamicPersistentTileSchedulerILi128ELi128ELi256ELi128ELb1ELb1ELb1ELb0ELb1ELb1EEEEEEEEEvNT_6ParamsE --------------------------
	.section	.text._ZN7cutlass13device_kernelIN5flash11enable_sm90INS1_16FlashAttnFwdSm90INS1_25CollectiveMainloopFwdSm90ILi2EN4cute5tupleIJNS5_1CILi1EEES8_S8_EEENS6_IJNS7_ILi128EEESA_SA_EEELi128ENS_10bfloat16_tEfNS_4arch4Sm90ELb0ELb0ELb0ELb1ELb1ELb0ELb0ELb1ELb1ELb1ELb1ELb0EEENS1_21CollectiveEpilogueFwdISB_S9_SC_SE_Li256ELb1ELb1ELb1ELb0EEENS1_36VarlenDynamicPersistentTileSchedulerILi128ELi128ELi256ELi128ELb1ELb1ELb1ELb0ELb1ELb1EEEEEEEEEvNT_6ParamsE,"ax",@progbits
	.align	128
.text._ZN7cutlass13device_kernelIN5flash11enable_sm90INS1_16FlashAttnFwdSm90INS1_25CollectiveMainloopFwdSm90ILi2EN4cute5tupleIJNS5_1CILi1EEES8_S8_EEENS6_IJNS7_ILi128EEESA_SA_EEELi128ENS_10bfloat16_tEfNS_4arch4Sm90ELb0ELb0ELb0ELb1ELb1ELb0ELb0ELb1ELb1ELb1ELb1ELb0EEENS1_21CollectiveEpilogueFwdISB_S9_SC_SE_Li256ELb1ELb1ELb1ELb0EEENS1_36VarlenDynamicPersistentTileSchedulerILi128ELi128ELi256ELi128ELb1ELb1ELb1ELb0ELb1ELb1EEEEEEEEEvNT_6ParamsE:
        .type           _ZN7cutlass13device_kernelIN5flash11enable_sm90INS1_16FlashAttnFwdSm90INS1_25CollectiveMainloopFwdSm90ILi2EN4cute5tupleIJNS5_1CILi1EEES8_S8_EEENS6_IJNS7_ILi128EEESA_SA_EEELi128ENS_10bfloat16_tEfNS_4arch4Sm90ELb0ELb0ELb0ELb1ELb1ELb0ELb0ELb1ELb1ELb1ELb1ELb0EEENS1_21CollectiveEpilogueFwdISB_S9_SC_SE_Li256ELb1ELb1ELb1ELb0EEENS1_36VarlenDynamicPersistentTileSchedulerILi128ELi128ELi256ELi128ELb1ELb1ELb1ELb0ELb1ELb1EEEEEEEEEvNT_6ParamsE,@function
        .size           _ZN7cutlass13device_kernelIN5flash11enable_sm90INS1_16FlashAttnFwdSm90INS1_25CollectiveMainloopFwdSm90ILi2EN4cute5tupleIJNS5_1CILi1EEES8_S8_EEENS6_IJNS7_ILi128EEESA_SA_EEELi128ENS_10bfloat16_tEfNS_4arch4Sm90ELb0ELb0ELb0ELb1ELb1ELb0ELb0ELb1ELb1ELb1ELb1ELb0EEENS1_21CollectiveEpilogueFwdISB_S9_SC_SE_Li256ELb1ELb1ELb1ELb0EEENS1_36VarlenDynamicPersistentTileSchedulerILi128ELi128ELi256ELi128ELb1ELb1ELb1ELb0ELb1ELb1EEEEEEEEEvNT_6ParamsE,(.L_x_64 - _ZN7cutlass13device_kernelIN5flash11enable_sm90INS1_16FlashAttnFwdSm90INS1_25CollectiveMainloopFwdSm90ILi2EN4cute5tupleIJNS5_1CILi1EEES8_S8_EEENS6_IJNS7_ILi128EEESA_SA_EEELi128ENS_10bfloat16_tEfNS_4arch4Sm90ELb0ELb0ELb0ELb1ELb1ELb0ELb0ELb1ELb1ELb1ELb1ELb0EEENS1_21CollectiveEpilogueFwdISB_S9_SC_SE_Li256ELb1ELb1ELb1ELb0EEENS1_36VarlenDynamicPersistentTileSchedulerILi128ELi128ELi256ELi128ELb1ELb1ELb1ELb0ELb1ELb1EEEEEEEEEvNT_6ParamsE)
        .other          _ZN7cutlass13device_kernelIN5flash11enable_sm90INS1_16FlashAttnFwdSm90INS1_25CollectiveMainloopFwdSm90ILi2EN4cute5tupleIJNS5_1CILi1EEES8_S8_EEENS6_IJNS7_ILi128EEESA_SA_EEELi128ENS_10bfloat16_tEfNS_4arch4Sm90ELb0ELb0ELb0ELb1ELb1ELb0ELb0ELb1ELb1ELb1ELb1ELb0EEENS1_21CollectiveEpilogueFwdISB_S9_SC_SE_Li256ELb1ELb1ELb1ELb0EEENS1_36VarlenDynamicPersistentTileSchedulerILi128ELi128ELi256ELi128ELb1ELb1ELb1ELb0ELb1ELb1EEEEEEEEEvNT_6ParamsE,@"STO_CUDA_ENTRY STV_DEFAULT"
_ZN7cutlass13device_kernelIN5flash11enable_sm90INS1_16FlashAttnFwdSm90INS1_25CollectiveMainloopFwdSm90ILi2EN4cute5tupleIJNS5_1CILi1EEES8_S8_EEENS6_IJNS7_ILi128EEESA_SA_EEELi128ENS_10bfloat16_tEfNS_4arch4Sm90ELb0ELb0ELb0ELb1ELb1ELb0ELb0ELb1ELb1ELb1ELb1ELb0EEENS1_21CollectiveEpilogueFwdISB_S9_SC_SE_Li256ELb1ELb1ELb1ELb0EEENS1_36VarlenDynamicPersistentTileSchedulerILi128ELi128ELi256ELi128ELb1ELb1ELb1ELb0ELb1ELb1EEEEEEEEEvNT_6ParamsE:
[----:B------:R-:W-:Y:S01]  /*0000*/  LDC R1, c[0x0][0x37c] ;  /* 0x0000df00ff017b82 */ /* 0x000fe20000000800 */
[----:B------:R-:W-:Y:S05]  /*0010*/  EXIT ;  /* 0x000000000000794d */ /* 0x000fea0003800000 */
.L_x_19:
        /* <DEDUP_REMOVED lines=14> */
.L_x_64:


//--------------------- .text._ZN7cutlass13device_kernelIN5flash11enable_sm90INS1_16FlashAttnFwdSm90INS1_25CollectiveMainloopFwdSm90ILi2EN4cute5tupleIJNS5_1CILi1EEES8_S8_EEENS6_IJNS7_ILi128EEESA_SA_EEELi128ENS_10bfloat16_tEfNS_4arch4Sm90ELb0ELb0ELb0ELb1ELb1ELb1ELb0ELb1ELb1ELb1ELb1ELb0EEENS1_21CollectiveEpilogueFwdISB_S9_SC_SE_Li256ELb1ELb1ELb1ELb0EEENS1_36VarlenDynamicPersistentTileSchedulerILi128ELi128ELi256ELi128ELb1ELb1ELb1ELb0ELb1ELb1EEEEEEEEEvNT_6ParamsE --------------------------
	.section	.text._ZN7cutlass13device_kernelIN5flash11enable_sm90INS1_16FlashAttnFwdSm90INS1_25CollectiveMainloopFwdSm90ILi2EN4cute5tupleIJNS5_1CILi1EEES8_S8_EEENS6_IJNS7_ILi128EEESA_SA_EEELi128ENS_10bfloat16_tEfNS_4arch4Sm90ELb0ELb0ELb0ELb1ELb1ELb1ELb0ELb1ELb1ELb1ELb1ELb0EEENS1_21CollectiveEpilogueFwdISB_S9_SC_SE_Li256ELb1ELb1ELb1ELb0EEENS1_36VarlenDynamicPersistentTileSchedulerILi128ELi128ELi256ELi128ELb1ELb1ELb1ELb0ELb1ELb1EEEEEEEEEvNT_6ParamsE,"ax",@progbits
	.align	128
.text._ZN7cutlass13device_kernelIN5flash11enable_sm90INS1_16FlashAttnFwdSm90INS1_25CollectiveMainloopFwdSm90ILi2EN4cute5tupleIJNS5_1CILi1EEES8_S8_EEENS6_IJNS7_ILi128EEESA_SA_EEELi128ENS_10bfloat16_tEfNS_4arch4Sm90ELb0ELb0ELb0ELb1ELb1ELb1ELb0ELb1ELb1ELb1ELb1ELb0EEENS1_21CollectiveEpilogueFwdISB_S9_SC_SE_Li256ELb1ELb1ELb1ELb0EEENS1_36VarlenDynamicPersistentTileSchedulerILi128ELi128ELi256ELi128ELb1ELb1ELb1ELb0ELb1ELb1EEEEEEEEEvNT_6ParamsE:
        .type           _ZN7cutlass13device_kernelIN5flash11enable_sm90INS1_16FlashAttnFwdSm90INS1_25CollectiveMainloopFwdSm90ILi2EN4cute5tupleIJNS5_1CILi1EEES8_S8_EEENS6_IJNS7_ILi128EEESA_SA_EEELi128ENS_10bfloat16_tEfNS_4arch4Sm90ELb0ELb0ELb0ELb1ELb1ELb1ELb0ELb1ELb1ELb1ELb1ELb0EEENS1_21CollectiveEpilogueFwdISB_S9_SC_SE_Li256ELb1ELb1ELb1ELb0EEENS1_36VarlenDynamicPersistentTileSchedulerILi128ELi128ELi256ELi128ELb1ELb1ELb1ELb0ELb1ELb1EEEEEEEEEvNT_6ParamsE,@function
        .size           _ZN7cutlass13device_kernelIN5flash11enable_sm90INS1_16FlashAttnFwdSm90INS1_25CollectiveMainloopFwdSm90ILi2EN4cute5tupleIJNS5_1CILi1EEES8_S8_EEENS6_IJNS7_ILi128EEESA_SA_EEELi128ENS_10bfloat16_tEfNS_4arch4Sm90ELb0ELb0ELb0ELb1ELb1ELb1ELb0ELb1ELb1ELb1ELb1ELb0EEENS1_21CollectiveEpilogueFwdISB_S9_SC_SE_Li256ELb1ELb1ELb1ELb0EEENS1_36VarlenDynamicPersistentTileSchedulerILi128ELi128ELi256ELi128ELb1ELb1ELb1ELb0ELb1ELb1EEEEEEEEEvNT_6ParamsE,(.L_x_65 - _ZN7cutlass13device_kernelIN5flash11enable_sm90INS1_16FlashAttnFwdSm90INS1_25CollectiveMainloopFwdSm90ILi2EN4cute5tupleIJNS5_1CILi1EEES8_S8_EEENS6_IJNS7_ILi128EEESA_SA_EEELi128ENS_10bfloat16_tEfNS_4arch4Sm90ELb0ELb0ELb0ELb1ELb1ELb1ELb0ELb1ELb1ELb1ELb1ELb0EEENS1_21CollectiveEpilogueFwdISB_S9_SC_SE_Li256ELb1ELb1ELb1ELb0EEENS1_36VarlenDynamicPersistentTileSchedulerILi128ELi128ELi256ELi128ELb1ELb1ELb1ELb0ELb1ELb1EEEEEEEEEvNT_6ParamsE)
        .other          _ZN7cutlass13device_kernelIN5flash11enable_sm90INS1_16FlashAttnFwdSm90INS1_25CollectiveMainloopFwdSm90ILi2EN4cute5tupleIJNS5_1CILi1EEES8_S8_EEENS6_IJNS7_ILi128EEESA_SA_EEELi128ENS_10bfloat16_tEfNS_4arch4Sm90ELb0ELb0ELb0ELb1ELb1ELb1ELb0ELb1ELb1ELb1ELb1ELb0EEENS1_21CollectiveEpilogueFwdISB_S9_SC_SE_Li256ELb1ELb1ELb1ELb0EEENS1_36VarlenDynamicPersistentTileSchedulerILi128ELi128ELi256ELi128ELb1ELb1ELb1ELb0ELb1ELb1EEEEEEEEEvNT_6ParamsE,@"STO_CUDA_ENTRY STV_DEFAULT"
_ZN7cutlass13device_kernelIN5flash11enable_sm90INS1_16FlashAttnFwdSm90INS1_25CollectiveMainloopFwdSm90ILi2EN4cute5tupleIJNS5_1CILi1EEES8_S8_EEENS6_IJNS7_ILi128EEESA_SA_EEELi128ENS_10bfloat16_tEfNS_4arch4Sm90ELb0ELb0ELb0ELb1ELb1ELb1ELb0ELb1ELb1ELb1ELb1ELb0EEENS1_21CollectiveEpilogueFwdISB_S9_SC_SE_Li256ELb1ELb1ELb1ELb0EEENS1_36VarlenDynamicPersistentTileSchedulerILi128ELi128ELi256ELi128ELb1ELb1ELb1ELb0ELb1ELb1EEEEEEEEEvNT_6ParamsE:
[----:B------:R-:W-:Y:S01]  /*0000*/  LDC R1, c[0x0][0x37c] ;  /* 0x0000df00ff017b82 */ /* 0x000fe20000000800 */
[----:B------:R-:W-:Y:S05]  /*0010*/  EXIT ;  /* 0x000000000000794d */ /* 0x000fea0003800000 */
.L_x_20:
        /* <DEDUP_REMOVED lines=14> */
.L_x_65:


//--------------------- .text._ZN7cutlass13device_kernelIN5flash11enable_sm90INS1_16FlashAttnFwdSm90INS1_25CollectiveMainloopFwdSm90ILi2EN4cute5tupleIJNS5_1CILi1EEES8_S8_EEENS6_IJNS7_ILi128EEESA_SA_EEELi128ENS_10bfloat16_tEfNS_4arch4Sm90ELb0ELb1ELb0ELb0ELb1ELb0ELb0ELb1ELb1ELb1ELb1ELb0EEENS1_21CollectiveEpilogueFwdISB_S9_SC_SE_Li256ELb0ELb1ELb1ELb0EEENS1_19SingleTileSchedulerILb0ELb1ELb1ELi128EEEEEEEEEvNT_6ParamsE --------------------------
	.section	.text._ZN7cutlass13device_kernelIN5flash11enable_sm90INS1_16FlashAttnFwdSm90INS1_25CollectiveMainloopFwdSm90ILi2EN4cute5tupleIJNS5_1CILi1EEES8_S8_EEENS6_IJNS7_ILi128EEESA_SA_EEELi128ENS_10bfloat16_tEfNS_4arch4Sm90ELb0ELb1ELb0ELb0ELb1ELb0ELb0ELb1ELb1ELb1ELb1ELb0EEENS1_21CollectiveEpilogueFwdISB_S9_SC_SE_Li256ELb0ELb1ELb1ELb0EEENS1_19SingleTileSchedulerILb0ELb1ELb1ELi128EEEEEEEEEvNT_6ParamsE,"ax",@progbits
	.align	128
.text._ZN7cutlass13device_kernelIN5flash11enable_sm90INS1_16FlashAttnFwdSm90INS1_25CollectiveMainloopFwdSm90ILi2EN4cute5tupleIJNS5_1CILi1EEES8_S8_EEENS6_IJNS7_ILi128EEESA_SA_EEELi128ENS_10bfloat16_tEfNS_4arch4Sm90ELb0ELb1ELb0ELb0ELb1ELb0ELb0ELb1ELb1ELb1ELb1ELb0EEENS1_21CollectiveEpilogueFwdISB_S9_SC_SE_Li256ELb0ELb1ELb1ELb0EEENS1_19SingleTileSchedulerILb0ELb1ELb1ELi128EEEEEEEEEvNT_6ParamsE:
        .type           _ZN7cutlass13device_kernelIN5flash11enable_sm90INS1_16FlashAttnFwdSm90INS1_25CollectiveMainloopFwdSm90ILi2EN4cute5tupleIJNS5_1CILi1EEES8_S8_EEENS6_IJNS7_ILi128EEESA_SA_EEELi128ENS_10bfloat16_tEfNS_4arch4Sm90ELb0ELb1ELb0ELb0ELb1ELb0ELb0ELb1ELb1ELb1ELb1ELb0EEENS1_21CollectiveEpilogueFwdISB_S9_SC_SE_Li256ELb0ELb1ELb1ELb0EEENS1_19SingleTileSchedulerILb0ELb1ELb1ELi128EEEEEEEEEvNT_6ParamsE,@function
        .size           _ZN7cutlass13device_kernelIN5flash11enable_sm90INS1_16FlashAttnFwdSm90INS1_25CollectiveMainloopFwdSm90ILi2EN4cute5tupleIJNS5_1CILi1EEES8_S8_EEENS6_IJNS7_ILi128EEESA_SA_EEELi128ENS_10bfloat16_tEfNS_4arch4Sm90ELb0ELb1ELb0ELb0ELb1ELb0ELb0ELb1ELb1ELb1ELb1ELb0EEENS1_21CollectiveEpilogueFwdISB_S9_SC_SE_Li256ELb0ELb1ELb1ELb0EEENS1_19SingleTileSchedulerILb0ELb1ELb1ELi128EEEEEEEEEvNT_6ParamsE,(.L_x_66 - _ZN7cutlass13device_kernelIN5flash11enable_sm90INS1_16FlashAttnFwdSm90INS1_25CollectiveMainloopFwdSm90ILi2EN4cute5tupleIJNS5_1CILi1EEES8_S8_EEENS6_IJNS7_ILi128EEESA_SA_EEELi128ENS_10bfloat16_tEfNS_4arch4Sm90ELb0ELb1ELb0ELb0ELb1ELb0ELb0ELb1ELb1ELb1ELb1ELb0EEENS1_21CollectiveEpilogueFwdISB_S9_SC_SE_Li256ELb0ELb1ELb1ELb0EEENS1_19SingleTileSchedulerILb0ELb1ELb1ELi128EEEEEEEEEvNT_6ParamsE)
        .other          _ZN7cutlass13device_kernelIN5flash11enable_sm90INS1_16FlashAttnFwdSm90INS1_25CollectiveMainloopFwdSm90ILi2EN4cute5tupleIJNS5_1CILi1EEES8_S8_EEENS6_IJNS7_ILi128EEESA_SA_EEELi128ENS_10bfloat16_tEfNS_4arch4Sm90ELb0ELb1ELb0ELb0ELb1ELb0ELb0ELb1ELb1ELb1ELb1ELb0EEENS1_21CollectiveEpilogueFwdISB_S9_SC_SE_Li256ELb0ELb1ELb1ELb0EEENS1_19SingleTileSchedulerILb0ELb1ELb1ELi128EEEEEEEEEvNT_6ParamsE,@"STO_CUDA_ENTRY STV_DEFAULT"
_ZN7cutlass13device_kernelIN5flash11enable_sm90INS1_16FlashAttnFwdSm90INS1_25CollectiveMainloopFwdSm90ILi2EN4cute5tupleIJNS5_1CILi1EEES8_S8_EEENS6_IJNS7_ILi128EEESA_SA_EEELi128ENS_10bfloat16_tEfNS_4arch4Sm90ELb0ELb1ELb0ELb0ELb1ELb0ELb0ELb1ELb1ELb1ELb1ELb0EEENS1_21CollectiveEpilogueFwdISB_S9_SC_SE_Li256ELb0ELb1ELb1ELb0EEENS1_19SingleTileSchedulerILb0ELb1ELb1ELi128EEEEEEEEEvNT_6ParamsE:
[----:B------:R-:W-:Y:S01]  /*0000*/  LDC R1, c[0x0][0x37c] ;  /* 0x0000df00ff017b82 */ /* 0x000fe20000000800 */
[----:B------:R-:W-:Y:S05]  /*0010*/  EXIT ;  /* 0x000000000000794d */ /* 0x000fea0003800000 */
.L_x_21:
        /* <DEDUP_REMOVED lines=14> */
.L_x_66:


//--------------------- .text._ZN7cutlass13device_kernelIN5flash11enable_sm90INS1_16FlashAttnFwdSm90INS1_25CollectiveMainloopFwdSm90ILi2EN4cute5tupleIJNS5_1CILi1EEES8_S8_EEENS6_IJNS7_ILi128EEESA_SA_EEELi128ENS_10bfloat16_tEfNS_4arch4Sm90ELb0ELb1ELb0ELb1ELb1ELb0ELb0ELb1ELb1ELb1ELb1ELb0EEENS1_21CollectiveEpilogueFwdISB_S9_SC_SE_Li256ELb1ELb1ELb1ELb0EEENS1_36VarlenDynamicPersistentTileSchedulerILi128ELi128ELi256ELi128ELb1ELb1ELb1ELb1ELb0ELb1EEEEEEEEEvNT_6ParamsE --------------------------
	.section	.text._ZN7cutlass13device_kernelIN5flash11enable_sm90INS1_16FlashAttnFwdSm90INS1_25CollectiveMainloopFwdSm90ILi2EN4cute5tupleIJNS5_1CILi1EEES8_S8_EEENS6_IJNS7_ILi128EEESA_SA_EEELi128ENS_10bfloat16_tEfNS_4arch4Sm90ELb0ELb1ELb0ELb1ELb1ELb0ELb0ELb1ELb1ELb1ELb1ELb0EEENS1_21CollectiveEpilogueFwdISB_S9_SC_SE_Li256ELb1ELb1ELb1ELb0EEENS1_36VarlenDynamicPersistentTileSchedulerILi128ELi128ELi256ELi128ELb1ELb1ELb1ELb1ELb0ELb1EEEEEEEEEvNT_6ParamsE,"ax",@progbits
	.align	128
.text._ZN7cutlass13device_kernelIN5flash11enable_sm90INS1_16FlashAttnFwdSm90INS1_25CollectiveMainloopFwdSm90ILi2EN4cute5tupleIJNS5_1CILi1EEES8_S8_EEENS6_IJNS7_ILi128EEESA_SA_EEELi128ENS_10bfloat16_tEfNS_4arch4Sm90ELb0ELb1ELb0ELb1ELb1ELb0ELb0ELb1ELb1ELb1ELb1ELb0EEENS1_21CollectiveEpilogueFwdISB_S9_SC_SE_Li256ELb1ELb1ELb1ELb0EEENS1_36VarlenDynamicPersistentTileSchedulerILi128ELi128ELi256ELi128ELb1ELb1ELb1ELb1ELb0ELb1EEEEEEEEEvNT_6ParamsE:
        .type           _ZN7cutlass13device_kernelIN5flash11enable_sm90INS1_16FlashAttnFwdSm90INS1_25CollectiveMainloopFwdSm90ILi2EN4cute5tupleIJNS5_1CILi1EEES8_S8_EEENS6_IJNS7_ILi128EEESA_SA_EEELi128ENS_10bfloat16_tEfNS_4arch4Sm90ELb0ELb1ELb0ELb1ELb1ELb0ELb0ELb1ELb1ELb1ELb1ELb0EEENS1_21CollectiveEpilogueFwdISB_S9_SC_SE_Li256ELb1ELb1ELb1ELb0EEENS1_36VarlenDynamicPersistentTileSchedulerILi128ELi128ELi256ELi128ELb1ELb1ELb1ELb1ELb0ELb1EEEEEEEEEvNT_6ParamsE,@function
        .size           _ZN7cutlass13device_kernelIN5flash11enable_sm90INS1_16FlashAttnFwdSm90INS1_25CollectiveMainloopFwdSm90ILi2EN4cute5tupleIJNS5_1CILi1EEES8_S8_EEENS6_IJNS7_ILi128EEESA_SA_EEELi128ENS_10bfloat16_tEfNS_4arch4Sm90ELb0ELb1ELb0ELb1ELb1ELb0ELb0ELb1ELb1ELb1ELb1ELb0EEENS1_21CollectiveEpilogueFwdISB_S9_SC_SE_Li256ELb1ELb1ELb1ELb0EEENS1_36VarlenDynamicPersistentTileSchedulerILi128ELi128ELi256ELi128ELb1ELb1ELb1ELb1ELb0ELb1EEEEEEEEEvNT_6ParamsE,(.L_x_67 - _ZN7cutlass13device_kernelIN5flash11enable_sm90INS1_16FlashAttnFwdSm90INS1_25CollectiveMainloopFwdSm90ILi2EN4cute5tupleIJNS5_1CILi1EEES8_S8_EEENS6_IJNS7_ILi128EEESA_SA_EEELi128ENS_10bfloat16_tEfNS_4arch4Sm90ELb0ELb1ELb0ELb1ELb1ELb0ELb0ELb1ELb1ELb1ELb1ELb0EEENS1_21CollectiveEpilogueFwdISB_S9_SC_SE_Li256ELb1ELb1ELb1ELb0EEENS1_36VarlenDynamicPersistentTileSchedulerILi128ELi128ELi256ELi128ELb1ELb1ELb1ELb1ELb0ELb1EEEEEEEEEvNT_6ParamsE)
        .other          _ZN7cutlass13device_kernelIN5flash11enable_sm90INS1_16FlashAttnFwdSm90INS1_25CollectiveMainloopFwdSm90ILi2EN4cute5tupleIJNS5_1CILi1EEES8_S8_EEENS6_IJNS7_ILi128EEESA_SA_EEELi128ENS_10bfloat16_tEfNS_4arch4Sm90ELb0ELb1ELb0ELb1ELb1ELb0ELb0ELb1ELb1ELb1ELb1ELb0EEENS1_21CollectiveEpilogueFwdISB_S9_SC_SE_Li256ELb1ELb1ELb1ELb0EEENS1_36VarlenDynamicPersistentTileSchedulerILi128ELi128ELi256ELi128ELb1ELb1ELb1ELb1ELb0ELb1EEEEEEEEEvNT_6ParamsE,@"STO_CUDA_ENTRY STV_DEFAULT"
_ZN7cutlass13device_kernelIN5flash11enable_sm90INS1_16FlashAttnFwdSm90INS1_25CollectiveMainloopFwdSm90ILi2EN4cute5tupleIJNS5_1CILi1EEES8_S8_EEENS6_IJNS7_ILi128EEESA_SA_EEELi128ENS_10bfloat16_tEfNS_4arch4Sm90ELb0ELb1ELb0ELb1ELb1ELb0ELb0ELb1ELb1ELb1ELb1ELb0EEENS1_21CollectiveEpilogueFwdISB_S9_SC_SE_Li256ELb1ELb1ELb1ELb0EEENS1_36VarlenDynamicPersistentTileSchedulerILi128ELi128ELi256ELi128ELb1ELb1ELb1ELb1ELb0ELb1EEEEEEEEEvNT_6ParamsE:
[----:B------:R-:W-:Y:S01]  /*0000*/  LDC R1, c[0x0][0x37c] ;  /* 0x0000df00ff017b82 */ /* 0x000fe20000000800 */
[----:B------:R-:W-:Y:S05]  /*0010*/  EXIT ;  /* 0x000000000000794d */ /* 0x000fea0003800000 */
.L_x_22:
        /* <DEDUP_REMOVED lines=14> */
.L_x_67:


//--------------------- .text._ZN7cutlass13device_kernelIN5flash11enable_sm90INS1_16FlashAttnFwdSm90INS1_25CollectiveMainloopFwdSm90ILi2EN4cute5tupleIJNS5_1CILi1EEES8_S8_EEENS6_IJNS7_ILi128EEESA_SA_EEELi128ENS_10bfloat16_tEfNS_4arch4Sm90ELb0ELb1ELb0ELb1ELb1ELb1ELb0ELb1ELb1ELb1ELb1ELb0EEENS1_21CollectiveEpilogueFwdISB_S9_SC_SE_Li256ELb1ELb1ELb1ELb0EEENS1_36VarlenDynamicPersistentTileSchedulerILi128ELi128ELi256ELi128ELb1ELb1ELb1ELb1ELb0ELb1EEEEEEEEEvNT_6ParamsE --------------------------
	.section	.text._ZN7cutlass13device_kernelIN5flash11enable_sm90INS1_16FlashAttnFwdSm90INS1_25CollectiveMainloopFwdSm90ILi2EN4cute5tupleIJNS5_1CILi1EEES8_S8_EEENS6_IJNS7_ILi128EEESA_SA_EEELi128ENS_10bfloat16_tEfNS_4arch4Sm90ELb0ELb1ELb0ELb1ELb1ELb1ELb0ELb1ELb1ELb1ELb1ELb0EEENS1_21CollectiveEpilogueFwdISB_S9_SC_SE_Li256ELb1ELb1ELb1ELb0EEENS1_36VarlenDynamicPersistentTileSchedulerILi128ELi128ELi256ELi128ELb1ELb1ELb1ELb1ELb0ELb1EEEEEEEEEvNT_6ParamsE,"ax",@progbits
	.align	128
.text._ZN7cutlass13device_kernelIN5flash11enable_sm90INS1_16FlashAttnFwdSm90INS1_25CollectiveMainloopFwdSm90ILi2EN4cute5tupleIJNS5_1CILi1EEES8_S8_EEENS6_IJNS7_ILi128EEESA_SA_EEELi128ENS_10bfloat16_tEfNS_4arch4Sm90ELb0ELb1ELb0ELb1ELb1ELb1ELb0ELb1ELb1ELb1ELb1ELb0EEENS1_21CollectiveEpilogueFwdISB_S9_SC_SE_Li256ELb1ELb1ELb1ELb0EEENS1_36VarlenDynamicPersistentTileSchedulerILi128ELi128ELi256ELi128ELb1ELb1ELb1ELb1ELb0ELb1EEEEEEEEEvNT_6ParamsE:
        .type           _ZN7cutlass13device_kernelIN5flash11enable_sm90INS1_16FlashAttnFwdSm90INS1_25CollectiveMainloopFwdSm90ILi2EN4cute5tupleIJNS5_1CILi1EEES8_S8_EEENS6_IJNS7_ILi128EEESA_SA_EEELi128ENS_10bfloat16_tEfNS_4arch4Sm90ELb0ELb1ELb0ELb1ELb1ELb1ELb0ELb1ELb1ELb1ELb1ELb0EEENS1_21CollectiveEpilogueFwdISB_S9_SC_SE_Li256ELb1ELb1ELb1ELb0EEENS1_36VarlenDynamicPersistentTileSchedulerILi128ELi128ELi256ELi128ELb1ELb1ELb1ELb1ELb0ELb1EEEEEEEEEvNT_6ParamsE,@function
        .size           _ZN7cutlass13device_kernelIN5flash11enable_sm90INS1_16FlashAttnFwdSm90INS1_25CollectiveMainloopFwdSm90ILi2EN4cute5tupleIJNS5_1CILi1EEES8_S8_EEENS6_IJNS7_ILi128EEESA_SA_EEELi128ENS_10bfloat16_tEfNS_4arch4Sm90ELb0ELb1ELb0ELb1ELb1ELb1ELb0ELb1ELb1ELb1ELb1ELb0EEENS1_21CollectiveEpilogueFwdISB_S9_SC_SE_Li256ELb1ELb1ELb1ELb0EEENS1_36VarlenDynamicPersistentTileSchedulerILi128ELi128ELi256ELi128ELb1ELb1ELb1ELb1ELb0ELb1EEEEEEEEEvNT_6ParamsE,(.L_x_68 - _ZN7cutlass13device_kernelIN5flash11enable_sm90INS1_16FlashAttnFwdSm90INS1_25CollectiveMainloopFwdSm90ILi2EN4cute5tupleIJNS5_1CILi1EEES8_S8_EEENS6_IJNS7_ILi128EEESA_SA_EEELi128ENS_10bfloat16_tEfNS_4arch4Sm90ELb0ELb1ELb0ELb1ELb1ELb1ELb0ELb1ELb1ELb1ELb1ELb0EEENS1_21CollectiveEpilogueFwdISB_S9_SC_SE_Li256ELb1ELb1ELb1ELb0EEENS1_36VarlenDynamicPersistentTileSchedulerILi128ELi128ELi256ELi128ELb1ELb1ELb1ELb1ELb0ELb1EEEEEEEEEvNT_6ParamsE)
        .other          _ZN7cutlass13device_kernelIN5flash11enable_sm90INS1_16FlashAttnFwdSm90INS1_25CollectiveMainloopFwdSm90ILi2EN4cute5tupleIJNS5_1CILi1EEES8_S8_EEENS6_IJNS7_ILi128EEESA_SA_EEELi128ENS_10bfloat16_tEfNS_4arch4Sm90ELb0ELb1ELb0ELb1ELb1ELb1ELb0ELb1ELb1ELb1ELb1ELb0EEENS1_21CollectiveEpilogueFwdISB_S9_SC_SE_Li256ELb1ELb1ELb1ELb0EEENS1_36VarlenDynamicPersistentTileSchedulerILi128ELi128ELi256ELi128ELb1ELb1ELb1ELb1ELb0ELb1EEEEEEEEEvNT_6ParamsE,@"STO_CUDA_ENTRY STV_DEFAULT"
_ZN7cutlass13device_kernelIN5flash11enable_sm90INS1_16FlashAttnFwdSm90INS1_25CollectiveMainloopFwdSm90ILi2EN4cute5tupleIJNS5_1CILi1EEES8_S8_EEENS6_IJNS7_ILi128EEESA_SA_EEELi128ENS_10bfloat16_tEfNS_4arch4Sm90ELb0ELb1ELb0ELb1ELb1ELb1ELb0ELb1ELb1ELb1ELb1ELb0EEENS1_21CollectiveEpilogueFwdISB_S9_SC_SE_Li256ELb1ELb1ELb1ELb0EEENS1_36VarlenDynamicPersistentTileSchedulerILi128ELi128ELi256ELi128ELb1ELb1ELb1ELb1ELb0ELb1EEEEEEEEEvNT_6ParamsE:
[----:B------:R-:W-:Y:S01]  /*0000*/  LDC R1, c[0x0][0x37c] ;  /* 0x0000df00ff017b82 */ /* 0x000fe20000000800 */
[----:B------:R-:W-:Y:S05]  /*0010*/  EXIT ;  /* 0x000000000000794d */ /* 0x000fea0003800000 */
.L_x_23:
        /* <DEDUP_REMOVED lines=14> */
.L_x_68:


//--------------------- .text._ZN7cutlass13device_kernelIN5flash11enable_sm90INS1_16FlashAttnFwdSm90INS1_25CollectiveMainloopFwdSm90ILi2EN4cute5tupleIJNS5_1CILi1EEES8_S8_EEENS6_IJNS7_ILi128EEESA_SA_EEELi128ENS_10bfloat16_tEfNS_4arch4Sm90ELb1ELb0ELb0ELb0ELb1ELb0ELb0ELb1ELb1ELb1ELb1ELb0EEENS1_21CollectiveEpilogueFwdISB_S9_SC_SE_Li256ELb0ELb1ELb1ELb0EEENS1_19SingleTileSchedulerILb0ELb1ELb1ELi128EEEEEEEEEvNT_6ParamsE --------------------------
	.section	.text._ZN7cutlass13device_kernelIN5flash11enable_sm90INS1_16FlashAttnFwdSm90INS1_25CollectiveMainloopFwdSm90ILi2EN4cute5tupleIJNS5_1CILi1EEES8_S8_EEENS6_IJNS7_ILi128EEESA_SA_EEELi128ENS_10bfloat16_tEfNS_4arch4Sm90ELb1ELb0ELb0ELb0ELb1ELb0ELb0ELb1ELb1ELb1ELb1ELb0EEENS1_21CollectiveEpilogueFwdISB_S9_SC_SE_Li256ELb0ELb1ELb1ELb0EEENS1_19SingleTileSchedulerILb0ELb1ELb1ELi128EEEEEEEEEvNT_6ParamsE,"ax",@progbits
	.align	128
.text._ZN7cutlass13device_kernelIN5flash11enable_sm90INS1_16FlashAttnFwdSm90INS1_25CollectiveMainloopFwdSm90ILi2EN4cute5tupleIJNS5_1CILi1EEES8_S8_EEENS6_IJNS7_ILi128EEESA_SA_EEELi128ENS_10bfloat16_tEfNS_4arch4Sm90ELb1ELb0ELb0ELb0ELb1ELb0ELb0ELb1ELb1ELb1ELb1ELb0EEENS1_21CollectiveEpilogueFwdISB_S9_SC_SE_Li256ELb0ELb1ELb1ELb0EEENS1_19SingleTileSchedulerILb0ELb1ELb1ELi128EEEEEEEEEvNT_6ParamsE:
        .type           _ZN7cutlass13device_kernelIN5flash11enable_sm90INS1_16FlashAttnFwdSm90INS1_25CollectiveMainloopFwdSm90ILi2EN4cute5tupleIJNS5_1CILi1EEES8_S8_EEENS6_IJNS7_ILi128EEESA_SA_EEELi128ENS_10bfloat16_tEfNS_4arch4Sm90ELb1ELb0ELb0ELb0ELb1ELb0ELb0ELb1ELb1ELb1ELb1ELb0EEENS1_21CollectiveEpilogueFwdISB_S9_SC_SE_Li256ELb0ELb1ELb1ELb0EEENS1_19SingleTileSchedulerILb0ELb1ELb1ELi128EEEEEEEEEvNT_6ParamsE,@function
        .size           _ZN7cutlass13device_kernelIN5flash11enable_sm90INS1_16FlashAttnFwdSm90INS1_25CollectiveMainloopFwdSm90ILi2EN4cute5tupleIJNS5_1CILi1EEES8_S8_EEENS6_IJNS7_ILi128EEESA_SA_EEELi128ENS_10bfloat16_tEfNS_4arch4Sm90ELb1ELb0ELb0ELb0ELb1ELb0ELb0ELb1ELb1ELb1ELb1ELb0EEENS1_21CollectiveEpilogueFwdISB_S9_SC_SE_Li256ELb0ELb1ELb1ELb0EEENS1_19SingleTileSchedulerILb0ELb1ELb1ELi128EEEEEEEEEvNT_6ParamsE,(.L_x_69 - _ZN7cutlass13device_kernelIN5flash11enable_sm90INS1_16FlashAttnFwdSm90INS1_25CollectiveMainloopFwdSm90ILi2EN4cute5tupleIJNS5_1CILi1EEES8_S8_EEENS6_IJNS7_ILi128EEESA_SA_EEELi128ENS_10bfloat16_tEfNS_4arch4Sm90ELb1ELb0ELb0ELb0ELb1ELb0ELb0ELb1ELb1ELb1ELb1ELb0EEENS1_21CollectiveEpilogueFwdISB_S9_SC_SE_Li256ELb0ELb1ELb1ELb0EEENS1_19SingleTileSchedulerILb0ELb1ELb1ELi128EEEEEEEEEvNT_6ParamsE)
        .other          _ZN7cutlass13device_kernelIN5flash11enable_sm90INS1_16FlashAttnFwdSm90INS1_25CollectiveMainloopFwdSm90ILi2EN4cute5tupleIJNS5_1CILi1EEES8_S8_EEENS6_IJNS7_ILi128EEESA_SA_EEELi128ENS_10bfloat16_tEfNS_4arch4Sm90ELb1ELb0ELb0ELb0ELb1ELb0ELb0ELb1ELb1ELb1ELb1ELb0EEENS1_21CollectiveEpilogueFwdISB_S9_SC_SE_Li256ELb0ELb1ELb1ELb0EEENS1_19SingleTileSchedulerILb0ELb1ELb1ELi128EEEEEEEEEvNT_6ParamsE,@"STO_CUDA_ENTRY STV_DEFAULT"
_ZN7cutlass13device_kernelIN5flash11enable_sm90INS1_16FlashAttnFwdSm90INS1_25CollectiveMainloopFwdSm90ILi2EN4cute5tupleIJNS5_1CILi1EEES8_S8_EEENS6_IJNS7_ILi128EEESA_SA_EEELi128ENS_10bfloat16_tEfNS_4arch4Sm90ELb1ELb0ELb0ELb0ELb1ELb0ELb0ELb1ELb1ELb1ELb1ELb0EEENS1_21CollectiveEpilogueFwdISB_S9_SC_SE_Li256ELb0ELb1ELb1ELb0EEENS1_19SingleTileSchedulerILb0ELb1ELb1ELi128EEEEEEEEEvNT_6ParamsE:
[----:B------:R-:W-:Y:S01]  /*0000*/  LDC R1, c[0x0][0x37c] ;  /* 0x0000df00ff017b82 */ /* 0x000fe20000000800 */
[----:B------:R-:W-:Y:S05]  /*0010*/  EXIT ;  /* 0x000000000000794d */ /* 0x000fea0003800000 */
.L_x_24:
        /* <DEDUP_REMOVED lines=14> */
.L_x_69:


//--------------------- .text._ZN7cutlass13device_kernelIN5flash11enable_sm90INS1_16FlashAttnFwdSm90INS1_25CollectiveMainloopFwdSm90ILi2EN4cute5tupleIJNS5_1CILi1EEES8_S8_EEENS6_IJNS7_ILi128EEESA_SA_EEELi128ENS_10bfloat16_tEfNS_4arch4Sm90ELb1ELb0ELb0ELb1ELb1ELb0ELb0ELb1ELb1ELb1ELb1ELb0EEENS1_21CollectiveEpilogueFwdISB_S9_SC_SE_Li256ELb1ELb1ELb1ELb0EEENS1_36VarlenDynamicPersistentTileSchedulerILi128ELi128ELi256ELi128ELb1ELb1ELb1ELb1ELb1ELb1EEEEEEEEEvNT_6ParamsE --------------------------
	.section	.text._ZN7cutlass13device_kernelIN5flash11enable_sm90INS1_16FlashAttnFwdSm90INS1_25CollectiveMainloopFwdSm90ILi2EN4cute5tupleIJNS5_1CILi1EEES8_S8_EEENS6_IJNS7_ILi128EEESA_SA_EEELi128ENS_10bfloat16_tEfNS_4arch4Sm90ELb1ELb0ELb0ELb1ELb1ELb0ELb0ELb1ELb1ELb1ELb1ELb0EEENS1_21CollectiveEpilogueFwdISB_S9_SC_SE_Li256ELb1ELb1ELb1ELb0EEENS1_36VarlenDynamicPersistentTileSchedulerILi128ELi128ELi256ELi128ELb1ELb1ELb1ELb1ELb1ELb1EEEEEEEEEvNT_6ParamsE,"ax",@progbits
	.align	128
.text._ZN7cutlass13device_kernelIN5flash11enable_sm90INS1_16FlashAttnFwdSm90INS1_25CollectiveMainloopFwdSm90ILi2EN4cute5tupleIJNS5_1CILi1EEES8_S8_EEENS6_IJNS7_ILi128EEESA_SA_EEELi128ENS_10bfloat16_tEfNS_4arch4Sm90ELb1ELb0ELb0ELb1ELb1ELb0ELb0ELb1ELb1ELb1ELb1ELb0EEENS1_21CollectiveEpilogueFwdISB_S9_SC_SE_Li256ELb1ELb1ELb1ELb0EEENS1_36VarlenDynamicPersistentTileSchedulerILi128ELi128ELi256ELi128ELb1ELb1ELb1ELb1ELb1ELb1EEEEEEEEEvNT_6ParamsE:
        .type           _ZN7cutlass13device_kernelIN5flash11enable_sm90INS1_16FlashAttnFwdSm90INS1_25CollectiveMainloopFwdSm90ILi2EN4cute5tupleIJNS5_1CILi1EEES8_S8_EEENS6_IJNS7_ILi128EEESA_SA_EEELi128ENS_10bfloat16_tEfNS_4arch4Sm90ELb1ELb0ELb0ELb1ELb1ELb0ELb0ELb1ELb1ELb1ELb1ELb0EEENS1_21CollectiveEpilogueFwdISB_S9_SC_SE_Li256ELb1ELb1ELb1ELb0EEENS1_36VarlenDynamicPersistentTileSchedulerILi128ELi128ELi256ELi128ELb1ELb1ELb1ELb1ELb1ELb1EEEEEEEEEvNT_6ParamsE,@function
        .size           _ZN7cutlass13device_kernelIN5flash11enable_sm90INS1_16FlashAttnFwdSm90INS1_25CollectiveMainloopFwdSm90ILi2EN4cute5tupleIJNS5_1CILi1EEES8_S8_EEENS6_IJNS7_ILi128EEESA_SA_EEELi128ENS_10bfloat16_tEfNS_4arch4Sm90ELb1ELb0ELb0ELb1ELb1ELb0ELb0ELb1ELb1ELb1ELb1ELb0EEENS1_21CollectiveEpilogueFwdISB_S9_SC_SE_Li256ELb1ELb1ELb1ELb0EEENS1_36VarlenDynamicPersistentTileSchedulerILi128ELi128ELi256ELi128ELb1ELb1ELb1ELb1ELb1ELb1EEEEEEEEEvNT_6ParamsE,(.L_x_70 - _ZN7cutlass13device_kernelIN5flash11enable_sm90INS1_16FlashAttnFwdSm90INS1_25CollectiveMainloopFwdSm90ILi2EN4cute5tupleIJNS5_1CILi1EEES8_S8_EEENS6_IJNS7_ILi128EEESA_SA_EEELi128ENS_10bfloat16_tEfNS_4arch4Sm90ELb1ELb0ELb0ELb1ELb1ELb0ELb0ELb1ELb1ELb1ELb1ELb0EEENS1_21CollectiveEpilogueFwdISB_S9_SC_SE_Li256ELb1ELb1ELb1ELb0EEENS1_36VarlenDynamicPersistentTileSchedulerILi128ELi128ELi256ELi128ELb1ELb1ELb1ELb1ELb1ELb1EEEEEEEEEvNT_6ParamsE)
        .other          _ZN7cutlass13device_kernelIN5flash11enable_sm90INS1_16FlashAttnFwdSm90INS1_25CollectiveMainloopFwdSm90ILi2EN4cute5tupleIJNS5_1CILi1EEES8_S8_EEENS6_IJNS7_ILi128EEESA_SA_EEELi128ENS_10bfloat16_tEfNS_4arch4Sm90ELb1ELb0ELb0ELb1ELb1ELb0ELb0ELb1ELb1ELb1ELb1ELb0EEENS1_21CollectiveEpilogueFwdISB_S9_SC_SE_Li256ELb1ELb1ELb1ELb0EEENS1_36VarlenDynamicPersistentTileSchedulerILi128ELi128ELi256ELi128ELb1ELb1ELb1ELb1ELb1ELb1EEEEEEEEEvNT_6ParamsE,@"STO_CUDA_ENTRY STV_DEFAULT"
_ZN7cutlass13device_kernelIN5flash11enable_sm90INS1_16FlashAttnFwdSm90INS1_25CollectiveMainloopFwdSm90ILi2EN4cute5tupleIJNS5_1CILi1EEES8_S8_EEENS6_IJNS7_ILi128EEESA_SA_EEELi128ENS_10bfloat16_tEfNS_4arch4Sm90ELb1ELb0ELb0ELb1ELb1ELb0ELb0ELb1ELb1ELb1ELb1ELb0EEENS1_21CollectiveEpilogueFwdISB_S9_SC_SE_Li256ELb1ELb1ELb1ELb0EEENS1_36VarlenDynamicPersistentTileSchedulerILi128ELi128ELi256ELi128ELb1ELb1ELb1ELb1ELb1ELb1EEEEEEEEEvNT_6ParamsE:
[----:B------:R-:W-:Y:S01]  /*0000*/  LDC R1, c[0x0][0x37c] ;  /* 0x0000df00ff017b82 */ /* 0x000fe20000000800 */
[----:B------:R-:W-:Y:S05]  /*0010*/  EXIT ;  /* 0x000000000000794d */ /* 0x000fea0003800000 */
.L_x_25:
        /* <DEDUP_REMOVED lines=14> */
.L_x_70:


//--------------------- .text._ZN7cutlass13device_kernelIN5flash11enable_sm90INS1_16FlashAttnFwdSm90INS1_25CollectiveMainloopFwdSm90ILi2EN4cute5tupleIJNS5_1CILi1EEES8_S8_EEENS6_IJNS7_ILi128EEESA_SA_EEELi128ENS_10bfloat16_tEfNS_4arch4Sm90ELb1ELb0ELb0ELb1ELb1ELb1ELb0ELb1ELb1ELb1ELb1ELb0EEENS1_21CollectiveEpilogueFwdISB_S9_SC_SE_Li256ELb1ELb1ELb1ELb0EEENS1_36VarlenDynamicPersistentTileSchedulerILi128ELi128ELi256ELi128ELb1ELb1ELb1ELb1ELb1ELb1EEEEEEEEEvNT_6ParamsE --------------------------
	.section	.text._ZN7cutlass13device_kernelIN5flash11enable_sm90INS1_16FlashAttnFwdSm90INS1_25CollectiveMainloopFwdSm90ILi2EN4cute5tupleIJNS5_1CILi1EEES8_S8_EEENS6_IJNS7_ILi128EEESA_SA_EEELi128ENS_10bfloat16_tEfNS_4arch4Sm90ELb1ELb0ELb0ELb1ELb1ELb1ELb0ELb1ELb1ELb1ELb1ELb0EEENS1_21CollectiveEpilogueFwdISB_S9_SC_SE_Li256ELb1ELb1ELb1ELb0EEENS1_36VarlenDynamicPersistentTileSchedulerILi128ELi128ELi256ELi128ELb1ELb1ELb1ELb1ELb1ELb1EEEEEEEEEvNT_6ParamsE,"ax",@progbits
	.align	128
.text._ZN7cutlass13device_kernelIN5flash11enable_sm90INS1_16FlashAttnFwdSm90INS1_25CollectiveMainloopFwdSm90ILi2EN4cute5tupleIJNS5_1CILi1EEES8_S8_EEENS6_IJNS7_ILi128EEESA_SA_EEELi128ENS_10bfloat16_tEfNS_4arch4Sm90ELb1ELb0ELb0ELb1ELb1ELb1ELb0ELb1ELb1ELb1ELb1ELb0EEENS1_21CollectiveEpilogueFwdISB_S9_SC_SE_Li256ELb1ELb1ELb1ELb0EEENS1_36VarlenDynamicPersistentTileSchedulerILi128ELi128ELi256ELi128ELb1ELb1ELb1ELb1ELb1ELb1EEEEEEEEEvNT_6ParamsE:
        .type           _ZN7cutlass13device_kernelIN5flash11enable_sm90INS1_16FlashAttnFwdSm90INS1_25CollectiveMainloopFwdSm90ILi2EN4cute5tupleIJNS5_1CILi1EEES8_S8_EEENS6_IJNS7_ILi128EEESA_SA_EEELi128ENS_10bfloat16_tEfNS_4arch4Sm90ELb1ELb0ELb0ELb1ELb1ELb1ELb0ELb1ELb1ELb1ELb1ELb0EEENS1_21CollectiveEpilogueFwdISB_S9_SC_SE_Li256ELb1ELb1ELb1ELb0EEENS1_36VarlenDynamicPersistentTileSchedulerILi128ELi128ELi256ELi128ELb1ELb1ELb1ELb1ELb1ELb1EEEEEEEEEvNT_6ParamsE,@function
        .size           _ZN7cutlass13device_kernelIN5flash11enable_sm90INS1_16FlashAttnFwdSm90INS1_25CollectiveMainloopFwdSm90ILi2EN4cute5tupleIJNS5_1CILi1EEES8_S8_EEENS6_IJNS7_ILi128EEESA_SA_EEELi128ENS_10bfloat16_tEfNS_4arch4Sm90ELb1ELb0ELb0ELb1ELb1ELb1ELb0ELb1ELb1ELb1ELb1ELb0EEENS1_21CollectiveEpilogueFwdISB_S9_SC_SE_Li256ELb1ELb1ELb1ELb0EEENS1_36VarlenDynamicPersistentTileSchedulerILi128ELi128ELi256ELi128ELb1ELb1ELb1ELb1ELb1ELb1EEEEEEEEEvNT_6ParamsE,(.L_x_71 - _ZN7cutlass13device_kernelIN5flash11enable_sm90INS1_16FlashAttnFwdSm90INS1_25CollectiveMainloopFwdSm90ILi2EN4cute5tupleIJNS5_1CILi1EEES8_S8_EEENS6_IJNS7_ILi128EEESA_SA_EEELi128ENS_10bfloat16_tEfNS_4arch4Sm90ELb1ELb0ELb0ELb1ELb1ELb1ELb0ELb1ELb1ELb1ELb1ELb0EEENS1_21CollectiveEpilogueFwdISB_S9_SC_SE_Li256ELb1ELb1ELb1ELb0EEENS1_36VarlenDynamicPersistentTileSchedulerILi128ELi128ELi256ELi128ELb1ELb1ELb1ELb1ELb1ELb1EEEEEEEEEvNT_6ParamsE)
        .other          _ZN7cutlass13device_kernelIN5flash11enable_sm90INS1_16FlashAttnFwdSm90INS1_25CollectiveMainloopFwdSm90ILi2EN4cute5tupleIJNS5_1CILi1EEES8_S8_EEENS6_IJNS7_ILi128EEESA_SA_EEELi128ENS_10bfloat16_tEfNS_4arch4Sm90ELb1ELb0ELb0ELb1ELb1ELb1ELb0ELb1ELb1ELb1ELb1ELb0EEENS1_21CollectiveEpilogueFwdISB_S9_SC_SE_Li256ELb1ELb1ELb1ELb0EEENS1_36VarlenDynamicPersistentTileSchedulerILi128ELi128ELi256ELi128ELb1ELb1ELb1ELb1ELb1ELb1EEEEEEEEEvNT_6ParamsE,@"STO_CUDA_ENTRY STV_DEFAULT"
_ZN7cutlass13device_kernelIN5flash11enable_sm90INS1_16FlashAttnFwdSm90INS1_25CollectiveMainloopFwdSm90ILi2EN4cute5tupleIJNS5_1CILi1EEES8_S8_EEENS6_IJNS7_ILi128EEESA_SA_EEELi128ENS_10bfloat16_tEfNS_4arch4Sm90ELb1ELb0ELb0ELb1ELb1ELb1ELb0ELb1ELb1ELb1ELb1ELb0EEENS1_21CollectiveEpilogueFwdISB_S9_SC_SE_Li256ELb1ELb1ELb1ELb0EEENS1_36VarlenDynamicPersistentTileSchedulerILi128ELi128ELi256ELi128ELb1ELb1ELb1ELb1ELb1ELb1EEEEEEEEEvNT_6ParamsE:
[----:B------:R-:W-:Y:S01]  /*0000*/  LDC R1, c[0x0][0x37c] ;  /* 0x0000df00ff017b82 */ /* 0x000fe20000000800 */
[----:B------:R-:W-:Y:S05]  /*0010*/  EXIT ;  /* 0x000000000000794d */ /* 0x000fea0003800000 */
.L_x_26:
        /* <DEDUP_REMOVED lines=14> */
.L_x_71:


//--------------------- .text._ZN7cutlass13device_kernelIN5flash11enable_sm90INS1_16FlashAttnFwdSm90INS1_25CollectiveMainloopFwdSm90ILi2EN4cute5tupleIJNS5_1CILi1EEES8_S8_EEENS6_IJNS7_ILi192EEENS7_ILi128EEENS7_ILi96EEEEEELi96ENS_10bfloat16_tEfNS_4arch4Sm90ELb0ELb0ELb0ELb0ELb1ELb0ELb0ELb0ELb1ELb1ELb1ELb0EEENS1_21CollectiveEpilogueFwdINS6_IJSA_SC_SB_EEES9_SE_SG_Li384ELb0ELb1ELb1ELb0EEENS1_19SingleTileSchedulerILb0ELb1ELb1ELi192EEEEEEEEEvNT_6ParamsE --------------------------
	.section	.text._ZN7cutlass13device_kernelIN5flash11enable_sm90INS1_16FlashAttnFwdSm90INS1_25CollectiveMainloopFwdSm90ILi2EN4cute5tupleIJNS5_1CILi1EEES8_S8_EEENS6_IJNS7_ILi192EEENS7_ILi128EEENS7_ILi96EEEEEELi96ENS_10bfloat16_tEfNS_4arch4Sm90ELb0ELb0ELb0ELb0ELb1ELb0ELb0ELb0ELb1ELb1ELb1ELb0EEENS1_21CollectiveEpilogueFwdINS6_IJSA_SC_SB_EEES9_SE_SG_Li384ELb0ELb1ELb1ELb0EEENS1_19SingleTileSchedulerILb0ELb1ELb1ELi192EEEEEEEEEvNT_6ParamsE,"ax",@progbits
	.align	128
.text._ZN7cutlass13device_kernelIN5flash11enable_sm90INS1_16FlashAttnFwdSm90INS1_25CollectiveMainloopFwdSm90ILi2EN4cute5tupleIJNS5_1CILi1EEES8_S8_EEENS6_IJNS7_ILi192EEENS7_ILi128EEENS7_ILi96EEEEEELi96ENS_10bfloat16_tEfNS_4arch4Sm90ELb0ELb0ELb0ELb0ELb1ELb0ELb0ELb0ELb1ELb1ELb1ELb0EEENS1_21CollectiveEpilogueFwdINS6_IJSA_SC_SB_EEES9_SE_SG_Li384ELb0ELb1ELb1ELb0EEENS1_19SingleTileSchedulerILb0ELb1ELb1ELi192EEEEEEEEEvNT_6ParamsE:
        .type           _ZN7cutlass13device_kernelIN5flash11enable_sm90INS1_16FlashAttnFwdSm90INS1_25CollectiveMainloopFwdSm90ILi2EN4cute5tupleIJNS5_1CILi1EEES8_S8_EEENS6_IJNS7_ILi192EEENS7_ILi128EEENS7_ILi96EEEEEELi96ENS_10bfloat16_tEfNS_4arch4Sm90ELb0ELb0ELb0ELb0ELb1ELb0ELb0ELb0ELb1ELb1ELb1ELb0EEENS1_21CollectiveEpilogueFwdINS6_IJSA_SC_SB_EEES9_SE_SG_Li384ELb0ELb1ELb1ELb0EEENS1_19SingleTileSchedulerILb0ELb1ELb1ELi192EEEEEEEEEvNT_6ParamsE,@function
        .size           _ZN7cutlass13device_kernelIN5flash11enable_sm90INS1_16FlashAttnFwdSm90INS1_25CollectiveMainloopFwdSm90ILi2EN4cute5tupleIJNS5_1CILi1EEES8_S8_EEENS6_IJNS7_ILi192EEENS7_ILi128EEENS7_ILi96EEEEEELi96ENS_10bfloat16_tEfNS_4arch4Sm90ELb0ELb0ELb0ELb0ELb1ELb0ELb0ELb0ELb1ELb1ELb1ELb0EEENS1_21CollectiveEpilogueFwdINS6_IJSA_SC_SB_EEES9_SE_SG_Li384ELb0ELb1ELb1ELb0EEENS1_19SingleTileSchedulerILb0ELb1ELb1ELi192EEEEEEEEEvNT_6ParamsE,(.L_x_72 - _ZN7cutlass13device_kernelIN5flash11enable_sm90INS1_16FlashAttnFwdSm90INS1_25CollectiveMainloopFwdSm90ILi2EN4cute5tupleIJNS5_1CILi1EEES8_S8_EEENS6_IJNS7_ILi192EEENS7_ILi128EEENS7_ILi96EEEEEELi96ENS_10bfloat16_tEfNS_4arch4Sm90ELb0ELb0ELb0ELb0ELb1ELb0ELb0ELb0ELb1ELb1ELb1ELb0EEENS1_21CollectiveEpilogueFwdINS6_IJSA_SC_SB_EEES9_SE_SG_Li384ELb0ELb1ELb1ELb0EEENS1_19SingleTileSchedulerILb0ELb1ELb1ELi192EEEEEEEEEvNT_6ParamsE)
        .other          _ZN7cutlass13device_kernelIN5flash11enable_sm90INS1_16FlashAttnFwdSm90INS1_25CollectiveMainloopFwdSm90ILi2EN4cute5tupleIJNS5_1CILi1EEES8_S8_EEENS6_IJNS7_ILi192EEENS7_ILi128EEENS7_ILi96EEEEEELi96ENS_10bfloat16_tEfNS_4arch4Sm90ELb0ELb0ELb0ELb0ELb1ELb0ELb0ELb0ELb1ELb1ELb1ELb0EEENS1_21CollectiveEpilogueFwdINS6_IJSA_SC_SB_EEES9_SE_SG_Li384ELb0ELb1ELb1ELb0EEENS1_19SingleTileSchedulerILb0ELb1ELb1ELi192EEEEEEEEEvNT_6ParamsE,@"STO_CUDA_ENTRY STV_DEFAULT"
_ZN7cutlass13device_kernelIN5flash11enable_sm90INS1_16FlashAttnFwdSm90INS1_25CollectiveMainloopFwdSm90ILi2EN4cute5tupleIJNS5_1CILi1EEES8_S8_EEENS6_IJNS7_ILi192EEENS7_ILi128EEENS7_ILi96EEEEEELi96ENS_10bfloat16_tEfNS_4arch4Sm90ELb0ELb0ELb0ELb0ELb1ELb0ELb0ELb0ELb1ELb1ELb1ELb0EEENS1_21CollectiveEpilogueFwdINS6_IJSA_SC_SB_EEES9_SE_SG_Li384ELb0ELb1ELb1ELb0EEENS1_19SingleTileSchedulerILb0ELb1ELb1ELi192EEEEEEEEEvNT_6ParamsE:
[----:B------:R-:W-:Y:S01]  /*0000*/  LDC R1, c[0x0][0x37c] ;  /* 0x0000df00ff017b82 */ /* 0x000fe20000000800 */
[----:B------:R-:W-:Y:S05]  /*0010*/  EXIT ;  /* 0x000000000000794d */ /* 0x000fea0003800000 */
.L_x_27:
        /* <DEDUP_REMOVED lines=14> */
.L_x_72:


//--------------------- .text._ZN7cutlass13device_kernelIN5flash11enable_sm90INS1_16FlashAttnFwdSm90INS1_25CollectiveMainloopFwdSm90ILi2EN4cute5tupleIJNS5_1CILi1EEES8_S8_EEENS6_IJNS7_ILi192EEENS7_ILi128EEENS7_ILi96EEEEEELi96ENS_10bfloat16_tEfNS_4arch4Sm90ELb0ELb0ELb0ELb1ELb1ELb0ELb0ELb0ELb1ELb1ELb1ELb0EEENS1_21CollectiveEpilogueFwdINS6_IJSA_SC_SB_EEES9_SE_SG_Li384ELb1ELb1ELb1ELb0EEENS1_36VarlenDynamicPersistentTileSchedulerILi192ELi128ELi384ELi128ELb1ELb1ELb1ELb0ELb1ELb1EEEEEEEEEvNT_6ParamsE --------------------------
	.section	.text._ZN7cutlass13device_kernelIN5flash11enable_sm90INS1_16FlashAttnFwdSm90INS1_25CollectiveMainloopFwdSm90ILi2EN4cute5tupleIJNS5_1CILi1EEES8_S8_EEENS6_IJNS7_ILi192EEENS7_ILi128EEENS7_ILi96EEEEEELi96ENS_10bfloat16_tEfNS_4arch4Sm90ELb0ELb0ELb0ELb1ELb1ELb0ELb0ELb0ELb1ELb1ELb1ELb0EEENS1_21CollectiveEpilogueFwdINS6_IJSA_SC_SB_EEES9_SE_SG_Li384ELb1ELb1ELb1ELb0EEENS1_36VarlenDynamicPersistentTileSchedulerILi192ELi128ELi384ELi128ELb1ELb1ELb1ELb0ELb1ELb1EEEEEEEEEvNT_6ParamsE,"ax",@progbits
	.align	128
.text._ZN7cutlass13device_kernelIN5flash11enable_sm90INS1_16FlashAttnFwdSm90INS1_25CollectiveMainloopFwdSm90ILi2EN4cute5tupleIJNS5_1CILi1EEES8_S8_EEENS6_IJNS7_ILi192EEENS7_ILi128EEENS7_ILi96EEEEEELi96ENS_10bfloat16_tEfNS_4arch4Sm90ELb0ELb0ELb0ELb1ELb1ELb0ELb0ELb0ELb1ELb1ELb1ELb0EEENS1_21CollectiveEpilogueFwdINS6_IJSA_SC_SB_EEES9_SE_SG_Li384ELb1ELb1ELb1ELb0EEENS1_36VarlenDynamicPersistentTileSchedulerILi192ELi128ELi384ELi128ELb1ELb1ELb1ELb0ELb1ELb1EEEEEEEEEvNT_6ParamsE:
        .type           _ZN7cutlass13device_kernelIN5flash11enable_sm90INS1_16FlashAttnFwdSm90INS1_25CollectiveMainloopFwdSm90ILi2EN4cute5tupleIJNS5_1CILi1EEES8_S8_EEENS6_IJNS7_ILi192EEENS7_ILi128EEENS7_ILi96EEEEEELi96ENS_10bfloat16_tEfNS_4arch4Sm90ELb0ELb0ELb0ELb1ELb1ELb0ELb0ELb0ELb1ELb1ELb1ELb0EEENS1_21CollectiveEpilogueFwdINS6_IJSA_SC_SB_EEES9_SE_SG_Li384ELb1ELb1ELb1ELb0EEENS1_36VarlenDynamicPersistentTileSchedulerILi192ELi128ELi384ELi128ELb1ELb1ELb1ELb0ELb1ELb1EEEEEEEEEvNT_6ParamsE,@function
        .size           _ZN7cutlass13device_kernelIN5flash11enable_sm90INS1_16FlashAttnFwdSm90INS1_25CollectiveMainloopFwdSm90ILi2EN4cute5tupleIJNS5_1CILi1EEES8_S8_EEENS6_IJNS7_ILi192EEENS7_ILi128EEENS7_ILi96EEEEEELi96ENS_10bfloat16_tEfNS_4arch4Sm90ELb0ELb0ELb0ELb1ELb1ELb0ELb0ELb0ELb1ELb1ELb1ELb0EEENS1_21CollectiveEpilogueFwdINS6_IJSA_SC_SB_EEES9_SE_SG_Li384ELb1ELb1ELb1ELb0EEENS1_36VarlenDynamicPersistentTileSchedulerILi192ELi128ELi384ELi128ELb1ELb1ELb1ELb0ELb1ELb1EEEEEEEEEvNT_6ParamsE,(.L_x_73 - _ZN7cutlass13device_kernelIN5flash11enable_sm90INS1_16FlashAttnFwdSm90INS1_25CollectiveMainloopFwdSm90ILi2EN4cute5tupleIJNS5_1CILi1EEES8_S8_EEENS6_IJNS7_ILi192EEENS7_ILi128EEENS7_ILi96EEEEEELi96ENS_10bfloat16_tEfNS_4arch4Sm90ELb0ELb0ELb0ELb1ELb1ELb0ELb0ELb0ELb1ELb1ELb1ELb0EEENS1_21CollectiveEpilogueFwdINS6_IJSA_SC_SB_EEES9_SE_SG_Li384ELb1ELb1ELb1ELb0EEENS1_36VarlenDynamicPersistentTileSchedulerILi192ELi128ELi384ELi128ELb1ELb1ELb1ELb0ELb1ELb1EEEEEEEEEvNT_6ParamsE)
        .other          _ZN7cutlass13device_kernelIN5flash11enable_sm90INS1_16FlashAttnFwdSm90INS1_25CollectiveMainloopFwdSm90ILi2EN4cute5tupleIJNS5_1CILi1EEES8_S8_EEENS6_IJNS7_ILi192EEENS7_ILi128EEENS7_ILi96EEEEEELi96ENS_10bfloat16_tEfNS_4arch4Sm90ELb0ELb0ELb0ELb1ELb1ELb0ELb0ELb0ELb1ELb1ELb1ELb0EEENS1_21CollectiveEpilogueFwdINS6_IJSA_SC_SB_EEES9_SE_SG_Li384ELb1ELb1ELb1ELb0EEENS1_36VarlenDynamicPersistentTileSchedulerILi192ELi128ELi384ELi128ELb1ELb1ELb1ELb0ELb1ELb1EEEEEEEEEvNT_6ParamsE,@"STO_CUDA_ENTRY STV_DEFAULT"
_ZN7cutlass13device_kernelIN5flash11enable_sm90INS1_16FlashAttnFwdSm90INS1_25CollectiveMainloopFwdSm90ILi2EN4cute5tupleIJNS5_1CILi1EEES8_S8_EEENS6_IJNS7_ILi192EEENS7_ILi128EEENS7_ILi96EEEEEELi96ENS_10bfloat16_tEfNS_4arch4Sm90ELb0ELb0ELb0ELb1ELb1ELb0ELb0ELb0ELb1ELb1ELb1ELb0EEENS1_21CollectiveEpilogueFwdINS6_IJSA_SC_SB_EEES9_SE_SG_Li384ELb1ELb1ELb1ELb0EEENS1_36VarlenDynamicPersistentTileSchedulerILi192ELi128ELi384ELi128ELb1ELb1ELb1ELb0ELb1ELb1EEEEEEEEEvNT_6ParamsE:
[----:B------:R-:W-:Y:S01]  /*0000*/  LDC R1, c[0x0][0x37c] ;  /* 0x0000df00ff017b82 */ /* 0x000fe20000000800 */
[----:B------:R-:W-:Y:S05]  /*0010*/  EXIT ;  /* 0x000000000000794d */ /* 0x000fea0003800000 */
.L_x_28:
        /* <DEDUP_REMOVED lines=14> */
.L_x_73:


//--------------------- .text._ZN7cutlass13device_kernelIN5flash11enable_sm90INS1_16FlashAttnFwdSm90INS1_25CollectiveMainloopFwdSm90ILi2EN4cute5tupleIJNS5_1CILi1EEES8_S8_EEENS6_IJNS7_ILi192EEENS7_ILi128EEENS7_ILi96EEEEEELi96ENS_10bfloat16_tEfNS_4arch4Sm90ELb0ELb0ELb0ELb1ELb1ELb1ELb0ELb0ELb1ELb1ELb1ELb0EEENS1_21CollectiveEpilogueFwdINS6_IJSA_SC_SB_EEES9_SE_SG_Li384ELb1ELb1ELb1ELb0EEENS1_36VarlenDynamicPersistentTileSchedulerILi192ELi128ELi384ELi128ELb1ELb1ELb1ELb0ELb1ELb1EEEEEEEEEvNT_6ParamsE --------------------------
	.section	.text._ZN7cutlass13device_kernelIN5flash11enable_sm90INS1_16FlashAttnFwdSm90INS1_25CollectiveMainloopFwdSm90ILi2EN4cute5tupleIJNS5_1CILi1EEES8_S8_EEENS6_IJNS7_ILi192EEENS7_ILi128EEENS7_ILi96EEEEEELi96ENS_10bfloat16_tEfNS_4arch4Sm90ELb0ELb0ELb0ELb1ELb1ELb1ELb0ELb0ELb1ELb1ELb1ELb0EEENS1_21CollectiveEpilogueFwdINS6_IJSA_SC_SB_EEES9_SE_SG_Li384ELb1ELb1ELb1ELb0EEENS1_36VarlenDynamicPersistentTileSchedulerILi192ELi128ELi384ELi128ELb1ELb1ELb1ELb0ELb1ELb1EEEEEEEEEvNT_6ParamsE,"ax",@progbits
	.align	128
.text._ZN7cutlass13device_kernelIN5flash11enable_sm90INS1_16FlashAttnFwdSm90INS1_25CollectiveMainloopFwdSm90ILi2EN4cute5tupleIJNS5_1CILi1EEES8_S8_EEENS6_IJNS7_ILi192EEENS7_ILi128EEENS7_ILi96EEEEEELi96ENS_10bfloat16_tEfNS_4arch4Sm90ELb0ELb0ELb0ELb1ELb1ELb1ELb0ELb0ELb1ELb1ELb1ELb0EEENS1_21CollectiveEpilogueFwdINS6_IJSA_SC_SB_EEES9_SE_SG_Li384ELb1ELb1ELb1ELb0EEENS1_36VarlenDynamicPersistentTileSchedulerILi192ELi128ELi384ELi128ELb1ELb1ELb1ELb0ELb1ELb1EEEEEEEEEvNT_6ParamsE:
        .type           _ZN7cutlass13device_kernelIN5flash11enable_sm90INS1_16FlashAttnFwdSm90INS1_25CollectiveMainloopFwdSm90ILi2EN4cute5tupleIJNS5_1CILi1EEES8_S8_EEENS6_IJNS7_ILi192EEENS7_ILi128EEENS7_ILi96EEEEEELi96ENS_10bfloat16_tEfNS_4arch4Sm90ELb0ELb0ELb0ELb1ELb1ELb1ELb0ELb0ELb1ELb1ELb1ELb0EEENS1_21CollectiveEpilogueFwdINS6_IJSA_SC_SB_EEES9_SE_SG_Li384ELb1ELb1ELb1ELb0EEENS1_36VarlenDynamicPersistentTileSchedulerILi192ELi128ELi384ELi128ELb1ELb1ELb1ELb0ELb1ELb1EEEEEEEEEvNT_6ParamsE,@function
        .size           _ZN7cutlass13device_kernelIN5flash11enable_sm90INS1_16FlashAttnFwdSm90INS1_25CollectiveMainloopFwdSm90ILi2EN4cute5tupleIJNS5_1CILi1EEES8_S8_EEENS6_IJNS7_ILi192EEENS7_ILi128EEENS7_ILi96EEEEEELi96ENS_10bfloat16_tEfNS_4arch4Sm90ELb0ELb0ELb0ELb1ELb1ELb1ELb0ELb0ELb1ELb1ELb1ELb0EEENS1_21CollectiveEpilogueFwdINS6_IJSA_SC_SB_EEES9_SE_SG_Li384ELb1ELb1ELb1ELb0EEENS1_36VarlenDynamicPersistentTileSchedulerILi192ELi128ELi384ELi128ELb1ELb1ELb1ELb0ELb1ELb1EEEEEEEEEvNT_6ParamsE,(.L_x_74 - _ZN7cutlass13device_kernelIN5flash11enable_sm90INS1_16FlashAttnFwdSm90INS1_25CollectiveMainloopFwdSm90ILi2EN4cute5tupleIJNS5_1CILi1EEES8_S8_EEENS6_IJNS7_ILi192EEENS7_ILi128EEENS7_ILi96EEEEEELi96ENS_10bfloat16_tEfNS_4arch4Sm90ELb0ELb0ELb0ELb1ELb1ELb1ELb0ELb0ELb1ELb1ELb1ELb0EEENS1_21CollectiveEpilogueFwdINS6_IJSA_SC_SB_EEES9_SE_SG_Li384ELb1ELb1ELb1ELb0EEENS1_36VarlenDynamicPersistentTileSchedulerILi192ELi128ELi384ELi128ELb1ELb1ELb1ELb0ELb1ELb1EEEEEEEEEvNT_6ParamsE)
        .other          _ZN7cutlass13device_kernelIN5flash11enable_sm90INS1_16FlashAttnFwdSm90INS1_25CollectiveMainloopFwdSm90ILi2EN4cute5tupleIJNS5_1CILi1EEES8_S8_EEENS6_IJNS7_ILi192EEENS7_ILi128EEENS7_ILi96EEEEEELi96ENS_10bfloat16_tEfNS_4arch4Sm90ELb0ELb0ELb0ELb1ELb1ELb1ELb0ELb0ELb1ELb1ELb1ELb0EEENS1_21CollectiveEpilogueFwdINS6_IJSA_SC_SB_EEES9_SE_SG_Li384ELb1ELb1ELb1ELb0EEENS1_36VarlenDynamicPersistentTileSchedulerILi192ELi128ELi384ELi128ELb1ELb1ELb1ELb0ELb1ELb1EEEEEEEEEvNT_6ParamsE,@"STO_CUDA_ENTRY STV_DEFAULT"
_ZN7cutlass13device_kernelIN5flash11enable_sm90INS1_16FlashAttnFwdSm90INS1_25CollectiveMainloopFwdSm90ILi2EN4cute5tupleIJNS5_1CILi1EEES8_S8_EEENS6_IJNS7_ILi192EEENS7_ILi128EEENS7_ILi96EEEEEELi96ENS_10bfloat16_tEfNS_4arch4Sm90ELb0ELb0ELb0ELb1ELb1ELb1ELb0ELb0ELb1ELb1ELb1ELb0EEENS1_21CollectiveEpilogueFwdINS6_IJSA_SC_SB_EEES9_SE_SG_Li384ELb1ELb1ELb1ELb0EEENS1_36VarlenDynamicPersistentTileSchedulerILi192ELi128ELi384ELi128ELb1ELb1ELb1ELb0ELb1ELb1EEEEEEEEEvNT_6ParamsE:
[----:B------:R-:W-:Y:S01]  /*0000*/  LDC R1, c[0x0][0x37c] ;  /* 0x0000df00ff017b82 */ /* 0x000fe20000000800 */
[----:B------:R-:W-:Y:S05]  /*0010*/  EXIT ;  /* 0x000000000000794d */ /* 0x000fea0003800000 */
.L_x_29:
        /* <DEDUP_REMOVED lines=14> */
.L_x_74:


//--------------------- .text._ZN7cutlass13device_kernelIN5flash11enable_sm90INS1_16FlashAttnFwdSm90INS1_25CollectiveMainloopFwdSm90ILi2EN4cute5tupleIJNS5_1CILi1EEES8_S8_EEENS6_IJNS7_ILi192EEENS7_ILi128EEENS7_ILi96EEEEEELi96ENS_10bfloat16_tEfNS_4arch4Sm90ELb0ELb1ELb0ELb0ELb1ELb0ELb0ELb0ELb1ELb1ELb1ELb0EEENS1_21CollectiveEpilogueFwdINS6_IJSA_SC_SB_EEES9_SE_SG_Li384ELb0ELb1ELb1ELb0EEENS1_19SingleTileSchedulerILb0ELb1ELb1ELi192EEEEEEEEEvNT_6ParamsE --------------------------
	.section	.text._ZN7cutlass13device_kernelIN5flash11enable_sm90INS1_16FlashAttnFwdSm90INS1_25CollectiveMainloopFwdSm90ILi2EN4cute5tupleIJNS5_1CILi1EEES8_S8_EEENS6_IJNS7_ILi192EEENS7_ILi128EEENS7_ILi96EEEEEELi96ENS_10bfloat16_tEfNS_4arch4Sm90ELb0ELb1ELb0ELb0ELb1ELb0ELb0ELb0ELb1ELb1ELb1ELb0EEENS1_21CollectiveEpilogueFwdINS6_IJSA_SC_SB_EEES9_SE_SG_Li384ELb0ELb1ELb1ELb0EEENS1_19SingleTileSchedulerILb0ELb1ELb1ELi192EEEEEEEEEvNT_6ParamsE,"ax",@progbits
	.align	128
.text._ZN7cutlass13device_kernelIN5flash11enable_sm90INS1_16FlashAttnFwdSm90INS1_25CollectiveMainloopFwdSm90ILi2EN4cute5tupleIJNS5_1CILi1EEES8_S8_EEENS6_IJNS7_ILi192EEENS7_ILi128EEENS7_ILi96EEEEEELi96ENS_10bfloat16_tEfNS_4arch4Sm90ELb0ELb1ELb0ELb0ELb1ELb0ELb0ELb0ELb1ELb1ELb1ELb0EEENS1_21CollectiveEpilogueFwdINS6_IJSA_SC_SB_EEES9_SE_SG_Li384ELb0ELb1ELb1ELb0EEENS1_19SingleTileSchedulerILb0ELb1ELb1ELi192EEEEEEEEEvNT_6ParamsE:
        .type           _ZN7cutlass13device_kernelIN5flash11enable_sm90INS1_16FlashAttnFwdSm90INS1_25CollectiveMainloopFwdSm90ILi2EN4cute5tupleIJNS5_1CILi1EEES8_S8_EEENS6_IJNS7_ILi192EEENS7_ILi128EEENS7_ILi96EEEEEELi96ENS_10bfloat16_tEfNS_4arch4Sm90ELb0ELb1ELb0ELb0ELb1ELb0ELb0ELb0ELb1ELb1ELb1ELb0EEENS1_21CollectiveEpilogueFwdINS6_IJSA_SC_SB_EEES9_SE_SG_Li384ELb0ELb1ELb1ELb0EEENS1_19SingleTileSchedulerILb0ELb1ELb1ELi192EEEEEEEEEvNT_6ParamsE,@function
        .size           _ZN7cutlass13device_kernelIN5flash11enable_sm90INS1_16FlashAttnFwdSm90INS1_25CollectiveMainloopFwdSm90ILi2EN4cute5tupleIJNS5_1CILi1EEES8_S8_EEENS6_IJNS7_ILi192EEENS7_ILi128EEENS7_ILi96EEEEEELi96ENS_10bfloat16_tEfNS_4arch4Sm90ELb0ELb1ELb0ELb0ELb1ELb0ELb0ELb0ELb1ELb1ELb1ELb0EEENS1_21CollectiveEpilogueFwdINS6_IJSA_SC_SB_EEES9_SE_SG_Li384ELb0ELb1ELb1ELb0EEENS1_19SingleTileSchedulerILb0ELb1ELb1ELi192EEEEEEEEEvNT_6ParamsE,(.L_x_75 - _ZN7cutlass13device_kernelIN5flash11enable_sm90INS1_16FlashAttnFwdSm90INS1_25CollectiveMainloopFwdSm90ILi2EN4cute5tupleIJNS5_1CILi1EEES8_S8_EEENS6_IJNS7_ILi192EEENS7_ILi128EEENS7_ILi96EEEEEELi96ENS_10bfloat16_tEfNS_4arch4Sm90ELb0ELb1ELb0ELb0ELb1ELb0ELb0ELb0ELb1ELb1ELb1ELb0EEENS1_21CollectiveEpilogueFwdINS6_IJSA_SC_SB_EEES9_SE_SG_Li384ELb0ELb1ELb1ELb0EEENS1_19SingleTileSchedulerILb0ELb1ELb1ELi192EEEEEEEEEvNT_6ParamsE)
        .other          _ZN7cutlass13device_kernelIN5flash11enable_sm90INS1_16FlashAttnFwdSm90INS1_25CollectiveMainloopFwdSm90ILi2EN4cute5tupleIJNS5_1CILi1EEES8_S8_EEENS6_IJNS7_ILi192EEENS7_ILi128EEENS7_ILi96EEEEEELi96ENS_10bfloat16_tEfNS_4arch4Sm90ELb0ELb1ELb0ELb0ELb1ELb0ELb0ELb0ELb1ELb1ELb1ELb0EEENS1_21CollectiveEpilogueFwdINS6_IJSA_SC_SB_EEES9_SE_SG_Li384ELb0ELb1ELb1ELb0EEENS1_19SingleTileSchedulerILb0ELb1ELb1ELi192EEEEEEEEEvNT_6ParamsE,@"STO_CUDA_ENTRY STV_DEFAULT"
_ZN7cutlass13device_kernelIN5flash11enable_sm90INS1_16FlashAttnFwdSm90INS1_25CollectiveMainloopFwdSm90ILi2EN4cute5tupleIJNS5_1CILi1EEES8_S8_EEENS6_IJNS7_ILi192EEENS7_ILi128EEENS7_ILi96EEEEEELi96ENS_10bfloat16_tEfNS_4arch4Sm90ELb0ELb1ELb0ELb0ELb1ELb0ELb0ELb0ELb1ELb1ELb1ELb0EEENS1_21CollectiveEpilogueFwdINS6_IJSA_SC_SB_EEES9_SE_SG_Li384ELb0ELb1ELb1ELb0EEENS1_19SingleTileSchedulerILb0ELb1ELb1ELi192EEEEEEEEEvNT_6ParamsE:
[----:B------:R-:W-:Y:S01]  /*0000*/  LDC R1, c[0x0][0x37c] ;  /* 0x0000df00ff017b82 */ /* 0x000fe20000000800 */
[----:B------:R-:W-:Y:S05]  /*0010*/  EXIT ;  /* 0x000000000000794d */ /* 0x000fea0003800000 */
.L_x_30:
        /* <DEDUP_REMOVED lines=14> */
.L_x_75:


//--------------------- .text._ZN7cutlass13device_kernelIN5flash11enable_sm90INS1_16FlashAttnFwdSm90INS1_25CollectiveMainloopFwdSm90ILi2EN4cute5tupleIJNS5_1CILi1EEES8_S8_EEENS6_IJNS7_ILi192EEENS7_ILi128EEENS7_ILi96EEEEEELi96ENS_10bfloat16_tEfNS_4arch4Sm90ELb0ELb1ELb0ELb1ELb1ELb0ELb0ELb0ELb1ELb1ELb1ELb0EEENS1_21CollectiveEpilogueFwdINS6_IJSA_SC_SB_EEES9_SE_SG_Li384ELb1ELb1ELb1ELb0EEENS1_36VarlenDynamicPersistentTileSchedulerILi192ELi128ELi384ELi128ELb1ELb1ELb1ELb1ELb0ELb1EEEEEEEEEvNT_6ParamsE --------------------------
	.section	.text._ZN7cutlass13device_kernelIN5flash11enable_sm90INS1_16FlashAttnFwdSm90INS1_25CollectiveMainloopFwdSm90ILi2EN4cute5tupleIJNS5_1CILi1EEES8_S8_EEENS6_IJNS7_ILi192EEENS7_ILi128EEENS7_ILi96EEEEEELi96ENS_10bfloat16_tEfNS_4arch4Sm90ELb0ELb1ELb0ELb1ELb1ELb0ELb0ELb0ELb1ELb1ELb1ELb0EEENS1_21CollectiveEpilogueFwdINS6_IJSA_SC_SB_EEES9_SE_SG_Li384ELb1ELb1ELb1ELb0EEENS1_36VarlenDynamicPersistentTileSchedulerILi192ELi128ELi384ELi128ELb1ELb1ELb1ELb1ELb0ELb1EEEEEEEEEvNT_6ParamsE,"ax",@progbits
	.align	128
.text._ZN7cutlass13device_kernelIN5flash11enable_sm90INS1_16FlashAttnFwdSm90INS1_25CollectiveMainloopFwdSm90ILi2EN4cute5tupleIJNS5_1CILi1EEES8_S8_EEENS6_IJNS7_ILi192EEENS7_ILi128EEENS7_ILi96EEEEEELi96ENS_10bfloat16_tEfNS_4arch4Sm90ELb0ELb1ELb0ELb1ELb1ELb0ELb0ELb0ELb1ELb1ELb1ELb0EEENS1_21CollectiveEpilogueFwdINS6_IJSA_SC_SB_EEES9_SE_SG_Li384ELb1ELb1ELb1ELb0EEENS1_36VarlenDynamicPersistentTileSchedulerILi192ELi128ELi384ELi128ELb1ELb1ELb1ELb1ELb0ELb1EEEEEEEEEvNT_6ParamsE:
        .type           _ZN7cutlass13device_kernelIN5flash11enable_sm90INS1_16FlashAttnFwdSm90INS1_25CollectiveMainloopFwdSm90ILi2EN4cute5tupleIJNS5_1CILi1EEES8_S8_EEENS6_IJNS7_ILi192EEENS7_ILi128EEENS7_ILi96EEEEEELi96ENS_10bfloat16_tEfNS_4arch4Sm90ELb0ELb1ELb0ELb1ELb1ELb0ELb0ELb0ELb1ELb1ELb1ELb0EEENS1_21CollectiveEpilogueFwdINS6_IJSA_SC_SB_EEES9_SE_SG_Li384ELb1ELb1ELb1ELb0EEENS1_36VarlenDynamicPersistentTileSchedulerILi192ELi128ELi384ELi128ELb1ELb1ELb1ELb1ELb0ELb1EEEEEEEEEvNT_6ParamsE,@function
        .size           _ZN7cutlass13device_kernelIN5flash11enable_sm90INS1_16FlashAttnFwdSm90INS1_25CollectiveMainloopFwdSm90ILi2EN4cute5tupleIJNS5_1CILi1EEES8_S8_EEENS6_IJNS7_ILi192EEENS7_ILi128EEENS7_ILi96EEEEEELi96ENS_10bfloat16_tEfNS_4arch4Sm90ELb0ELb1ELb0ELb1ELb1ELb0ELb0ELb0ELb1ELb1ELb1ELb0EEENS1_21CollectiveEpilogueFwdINS6_IJSA_SC_SB_EEES9_SE_SG_Li384ELb1ELb1ELb1ELb0EEENS1_36VarlenDynamicPersistentTileSchedulerILi192ELi128ELi384ELi128ELb1ELb1ELb1ELb1ELb0ELb1EEEEEEEEEvNT_6ParamsE,(.L_x_76 - _ZN7cutlass13device_kernelIN5flash11enable_sm90INS1_16FlashAttnFwdSm90INS1_25CollectiveMainloopFwdSm90ILi2EN4cute5tupleIJNS5_1CILi1EEES8_S8_EEENS6_IJNS7_ILi192EEENS7_ILi128EEENS7_ILi96EEEEEELi96ENS_10bfloat16_tEfNS_4arch4Sm90ELb0ELb1ELb0ELb1ELb1ELb0ELb0ELb0ELb1ELb1ELb1ELb0EEENS1_21CollectiveEpilogueFwdINS6_IJSA_SC_SB_EEES9_SE_SG_Li384ELb1ELb1ELb1ELb0EEENS1_36VarlenDynamicPersistentTileSchedulerILi192ELi128ELi384ELi128ELb1ELb1ELb1ELb1ELb0ELb1EEEEEEEEEvNT_6ParamsE)
        .other          _ZN7cutlass13device_kernelIN5flash11enable_sm90INS1_16FlashAttnFwdSm90INS1_25CollectiveMainloopFwdSm90ILi2EN4cute5tupleIJNS5_1CILi1EEES8_S8_EEENS6_IJNS7_ILi192EEENS7_ILi128EEENS7_ILi96EEEEEELi96ENS_10bfloat16_tEfNS_4arch4Sm90ELb0ELb1ELb0ELb1ELb1ELb0ELb0ELb0ELb1ELb1ELb1ELb0EEENS1_21CollectiveEpilogueFwdINS6_IJSA_SC_SB_EEES9_SE_SG_Li384ELb1ELb1ELb1ELb0EEENS1_36VarlenDynamicPersistentTileSchedulerILi192ELi128ELi384ELi128ELb1ELb1ELb1ELb1ELb0ELb1EEEEEEEEEvNT_6ParamsE,@"STO_CUDA_ENTRY STV_DEFAULT"
_ZN7cutlass13device_kernelIN5flash11enable_sm90INS1_16FlashAttnFwdSm90INS1_25CollectiveMainloopFwdSm90ILi2EN4cute5tupleIJNS5_1CILi1EEES8_S8_EEENS6_IJNS7_ILi192EEENS7_ILi128EEENS7_ILi96EEEEEELi96ENS_10bfloat16_tEfNS_4arch4Sm90ELb0ELb1ELb0ELb1ELb1ELb0ELb0ELb0ELb1ELb1ELb1ELb0EEENS1_21CollectiveEpilogueFwdINS6_IJSA_SC_SB_EEES9_SE_SG_Li384ELb1ELb1ELb1ELb0EEENS1_36VarlenDynamicPersistentTileSchedulerILi192ELi128ELi384ELi128ELb1ELb1ELb1ELb1ELb0ELb1EEEEEEEEEvNT_6ParamsE:
[----:B------:R-:W-:Y:S01]  /*0000*/  LDC R1, c[0x0][0x37c] ;  /* 0x0000df00ff017b82 */ /* 0x000fe20000000800 */
[----:B------:R-:W-:Y:S05]  /*0010*/  EXIT ;  /* 0x000000000000794d */ /* 0x000fea0003800000 */
.L_x_31:
        /* <DEDUP_REMOVED lines=14> */
.L_x_76:


//--------------------- .text._ZN7cutlass13device_kernelIN5flash11enable_sm90INS1_16FlashAttnFwdSm90INS1_25CollectiveMainloopFwdSm90ILi2EN4cute5tupleIJNS5_1CILi1EEES8_S8_EEENS6_IJNS7_ILi192EEENS7_ILi128EEENS7_ILi96EEEEEELi96ENS_10bfloat16_tEfNS_4arch4Sm90ELb0ELb1ELb0ELb1ELb1ELb1ELb0ELb0ELb1ELb1ELb1ELb0EEENS1_21CollectiveEpilogueFwdINS6_IJSA_SC_SB_EEES9_SE_SG_Li384ELb1ELb1ELb1ELb0EEENS1_36VarlenDynamicPersistentTileSchedulerILi192ELi128ELi384ELi128ELb1ELb1ELb1ELb1ELb0ELb1EEEEEEEEEvNT_6ParamsE --------------------------
	.section	.text._ZN7cutlass13device_kernelIN5flash11enable_sm90INS1_16FlashAttnFwdSm90INS1_25CollectiveMainloopFwdSm90ILi2EN4cute5tupleIJNS5_1CILi1EEES8_S8_EEENS6_IJNS7_ILi192EEENS7_ILi128EEENS7_ILi96EEEEEELi96ENS_10bfloat16_tEfNS_4arch4Sm90ELb0ELb1ELb0ELb1ELb1ELb1ELb0ELb0ELb1ELb1ELb1ELb0EEENS1_21CollectiveEpilogueFwdINS6_IJSA_SC_SB_EEES9_SE_SG_Li384ELb1ELb1ELb1ELb0EEENS1_36VarlenDynamicPersistentTileSchedulerILi192ELi128ELi384ELi128ELb1ELb1ELb1ELb1ELb0ELb1EEEEEEEEEvNT_6ParamsE,"ax",@progbits
	.align	128
.text._ZN7cutlass13device_kernelIN5flash11enable_sm90INS1_16FlashAttnFwdSm90INS1_25CollectiveMainloopFwdSm90ILi2EN4cute5tupleIJNS5_1CILi1EEES8_S8_EEENS6_IJNS7_ILi192EEENS7_ILi128EEENS7_ILi96EEEEEELi96ENS_10bfloat16_tEfNS_4arch4Sm90ELb0ELb1ELb0ELb1ELb1ELb1ELb0ELb0ELb1ELb1ELb1ELb0EEENS1_21CollectiveEpilogueFwdINS6_IJSA_SC_SB_EEES9_SE_SG_Li384ELb1ELb1ELb1ELb0EEENS1_36VarlenDynamicPersistentTileSchedulerILi192ELi128ELi384ELi128ELb1ELb1ELb1ELb1ELb0ELb1EEEEEEEEEvNT_6ParamsE:
        .type           _ZN7cutlass13device_kernelIN5flash11enable_sm90INS1_16FlashAttnFwdSm90INS1_25CollectiveMainloopFwdSm90ILi2EN4cute5tupleIJNS5_1CILi1EEES8_S8_EEENS6_IJNS7_ILi192EEENS7_ILi128EEENS7_ILi96EEEEEELi96ENS_10bfloat16_tEfNS_4arch4Sm90ELb0ELb1ELb0ELb1ELb1ELb1ELb0ELb0ELb1ELb1ELb1ELb0EEENS1_21CollectiveEpilogueFwdINS6_IJSA_SC_SB_EEES9_SE_SG_Li384ELb1ELb1ELb1ELb0EEENS1_36VarlenDynamicPersistentTileSchedulerILi192ELi128ELi384ELi128ELb1ELb1ELb1ELb1ELb0ELb1EEEEEEEEEvNT_6ParamsE,@function
        .size           _ZN7cutlass13device_kernelIN5flash11enable_sm90INS1_16FlashAttnFwdSm90INS1_25CollectiveMainloopFwdSm90ILi2EN4cute5tupleIJNS5_1CILi1EEES8_S8_EEENS6_IJNS7_ILi192EEENS7_ILi128EEENS7_ILi96EEEEEELi96ENS_10bfloat16_tEfNS_4arch4Sm90ELb0ELb1ELb0ELb1ELb1ELb1ELb0ELb0ELb1ELb1ELb1ELb0EEENS1_21CollectiveEpilogueFwdINS6_IJSA_SC_SB_EEES9_SE_SG_Li384ELb1ELb1ELb1ELb0EEENS1_36VarlenDynamicPersistentTileSchedulerILi192ELi128ELi384ELi128ELb1ELb1ELb1ELb1ELb0ELb1EEEEEEEEEvNT_6ParamsE,(.L_x_77 - _ZN7cutlass13device_kernelIN5flash11enable_sm90INS1_16FlashAttnFwdSm90INS1_25CollectiveMainloopFwdSm90ILi2EN4cute5tupleIJNS5_1CILi1EEES8_S8_EEENS6_IJNS7_ILi192EEENS7_ILi128EEENS7_ILi96EEEEEELi96ENS_10bfloat16_tEfNS_4arch4Sm90ELb0ELb1ELb0ELb1ELb1ELb1ELb0ELb0ELb1ELb1ELb1ELb0EEENS1_21CollectiveEpilogueFwdINS6_IJSA_SC_SB_EEES9_SE_SG_Li384ELb1ELb1ELb1ELb0EEENS1_36VarlenDynamicPersistentTileSchedulerILi192ELi128ELi384ELi128ELb1ELb1ELb1ELb1ELb0ELb1EEEEEEEEEvNT_6ParamsE)
        .other          _ZN7cutlass13device_kernelIN5flash11enable_sm90INS1_16FlashAttnFwdSm90INS1_25CollectiveMainloopFwdSm90ILi2EN4cute5tupleIJNS5_1CILi1EEES8_S8_EEENS6_IJNS7_ILi192EEENS7_ILi128EEENS7_ILi96EEEEEELi96ENS_10bfloat16_tEfNS_4arch4Sm90ELb0ELb1ELb0ELb1ELb1ELb1ELb0ELb0ELb1ELb1ELb1ELb0EEENS1_21CollectiveEpilogueFwdINS6_IJSA_SC_SB_EEES9_SE_SG_Li384ELb1ELb1ELb1ELb0EEENS1_36VarlenDynamicPersistentTileSchedulerILi192ELi128ELi384ELi128ELb1ELb1ELb1ELb1ELb0ELb1EEEEEEEEEvNT_6ParamsE,@"STO_CUDA_ENTRY STV_DEFAULT"
_ZN7cutlass13device_kernelIN5flash11enable_sm90INS1_16FlashAttnFwdSm90INS1_25CollectiveMainloopFwdSm90ILi2EN4cute5tupleIJNS5_1CILi1EEES8_S8_EEENS6_IJNS7_ILi192EEENS7_ILi128EEENS7_ILi96EEEEEELi96ENS_10bfloat16_tEfNS_4arch4Sm90ELb0ELb1ELb0ELb1ELb1ELb1ELb0ELb0ELb1ELb1ELb1ELb0EEENS1_21CollectiveEpilogueFwdINS6_IJSA_SC_SB_EEES9_SE_SG_Li384ELb1ELb1ELb1ELb0EEENS1_36VarlenDynamicPersistentTileSchedulerILi192ELi128ELi384ELi128ELb1ELb1ELb1ELb1ELb0ELb1EEEEEEEEEvNT_6ParamsE:
[----:B------:R-:W-:Y:S01]  /*0000*/  LDC R1, c[0x0][0x37c] ;  /* 0x0000df00ff017b82 */ /* 0x000fe20000000800 */
[----:B------:R-:W-:Y:S05]  /*0010*/  EXIT ;  /* 0x000000000000794d */ /* 0x000fea0003800000 */
.L_x_32:
        /* <DEDUP_REMOVED lines=14> */
.L_x_77:


//--------------------- .text._ZN7cutlass13device_kernelIN5flash11enable_sm90INS1_16FlashAttnFwdSm90INS1_25CollectiveMainloopFwdSm90ILi2EN4cute5tupleIJNS5_1CILi1EEES8_S8_EEENS6_IJNS7_ILi192EEENS7_ILi128EEENS7_ILi96EEEEEELi96ENS_10bfloat16_tEfNS_4arch4Sm90ELb1ELb0ELb0ELb0ELb1ELb0ELb0ELb0ELb1ELb1ELb1ELb0EEENS1_21CollectiveEpilogueFwdINS6_IJSA_SC_SB_EEES9_SE_SG_Li384ELb0ELb1ELb1ELb0EEENS1_19SingleTileSchedulerILb0ELb1ELb1ELi192EEEEEEEEEvNT_6ParamsE --------------------------
	.section	.text._ZN7cutlass13device_kernelIN5flash11enable_sm90INS1_16FlashAttnFwdSm90INS1_25CollectiveMainloopFwdSm90ILi2EN4cute5tupleIJNS5_1CILi1EEES8_S8_EEENS6_IJNS7_ILi192EEENS7_ILi128EEENS7_ILi96EEEEEELi96ENS_10bfloat16_tEfNS_4arch4Sm90ELb1ELb0ELb0ELb0ELb1ELb0ELb0ELb0ELb1ELb1ELb1ELb0EEENS1_21CollectiveEpilogueFwdINS6_IJSA_SC_SB_EEES9_SE_SG_Li384ELb0ELb1ELb1ELb0EEENS1_19SingleTileSchedulerILb0ELb1ELb1ELi192EEEEEEEEEvNT_6ParamsE,"ax",@progbits
	.align	128
.text._ZN7cutlass13device_kernelIN5flash11enable_sm90INS1_16FlashAttnFwdSm90INS1_25CollectiveMainloopFwdSm90ILi2EN4cute5tupleIJNS5_1CILi1EEES8_S8_EEENS6_IJNS7_ILi192EEENS7_ILi128EEENS7_ILi96EEEEEELi96ENS_10bfloat16_tEfNS_4arch4Sm90ELb1ELb0ELb0ELb0ELb1ELb0ELb0ELb0ELb1ELb1ELb1ELb0EEENS1_21CollectiveEpilogueFwdINS6_IJSA_SC_SB_EEES9_SE_SG_Li384ELb0ELb1ELb1ELb0EEENS1_19SingleTileSchedulerILb0ELb1ELb1ELi192EEEEEEEEEvNT_6ParamsE:
        .type           _ZN7cutlass13device_kernelIN5flash11enable_sm90INS1_16FlashAttnFwdSm90INS1_25CollectiveMainloopFwdSm90ILi2EN4cute5tupleIJNS5_1CILi1EEES8_S8_EEENS6_IJNS7_ILi192EEENS7_ILi128EEENS7_ILi96EEEEEELi96ENS_10bfloat16_tEfNS_4arch4Sm90ELb1ELb0ELb0ELb0ELb1ELb0ELb0ELb0ELb1ELb1ELb1ELb0EEENS1_21CollectiveEpilogueFwdINS6_IJSA_SC_SB_EEES9_SE_SG_Li384ELb0ELb1ELb1ELb0EEENS1_19SingleTileSchedulerILb0ELb1ELb1ELi192EEEEEEEEEvNT_6ParamsE,@function
        .size           _ZN7cutlass13device_kernelIN5flash11enable_sm90INS1_16FlashAttnFwdSm90INS1_25CollectiveMainloopFwdSm90ILi2EN4cute5tupleIJNS5_1CILi1EEES8_S8_EEENS6_IJNS7_ILi192EEENS7_ILi128EEENS7_ILi96EEEEEELi96ENS_10bfloat16_tEfNS_4arch4Sm90ELb1ELb0ELb0ELb0ELb1ELb0ELb0ELb0ELb1ELb1ELb1ELb0EEENS1_21CollectiveEpilogueFwdINS6_IJSA_SC_SB_EEES9_SE_SG_Li384ELb0ELb1ELb1ELb0EEENS1_19SingleTileSchedulerILb0ELb1ELb1ELi192EEEEEEEEEvNT_6ParamsE,(.L_x_78 - _ZN7cutlass13device_kernelIN5flash11enable_sm90INS1_16FlashAttnFwdSm90INS1_25CollectiveMainloopFwdSm90ILi2EN4cute5tupleIJNS5_1CILi1EEES8_S8_EEENS6_IJNS7_ILi192EEENS7_ILi128EEENS7_ILi96EEEEEELi96ENS_10bfloat16_tEfNS_4arch4Sm90ELb1ELb0ELb0ELb0ELb1ELb0ELb0ELb0ELb1ELb1ELb1ELb0EEENS1_21CollectiveEpilogueFwdINS6_IJSA_SC_SB_EEES9_SE_SG_Li384ELb0ELb1ELb1ELb0EEENS1_19SingleTileSchedulerILb0ELb1ELb1ELi192EEEEEEEEEvNT_6ParamsE)
        .other          _ZN7cutlass13device_kernelIN5flash11enable_sm90INS1_16FlashAttnFwdSm90INS1_25CollectiveMainloopFwdSm90ILi2EN4cute5tupleIJNS5_1CILi1EEES8_S8_EEENS6_IJNS7_ILi192EEENS7_ILi128EEENS7_ILi96EEEEEELi96ENS_10bfloat16_tEfNS_4arch4Sm90ELb1ELb0ELb0ELb0ELb1ELb0ELb0ELb0ELb1ELb1ELb1ELb0EEENS1_21CollectiveEpilogueFwdINS6_IJSA_SC_SB_EEES9_SE_SG_Li384ELb0ELb1ELb1ELb0EEENS1_19SingleTileSchedulerILb0ELb1ELb1ELi192EEEEEEEEEvNT_6ParamsE,@"STO_CUDA_ENTRY STV_DEFAULT"
_ZN7cutlass13device_kernelIN5flash11enable_sm90INS1_16FlashAttnFwdSm90INS1_25CollectiveMainloopFwdSm90ILi2EN4cute5tupleIJNS5_1CILi1EEES8_S8_EEENS6_IJNS7_ILi192EEENS7_ILi128EEENS7_ILi96EEEEEELi96ENS_10bfloat16_tEfNS_4arch4Sm90ELb1ELb0ELb0ELb0ELb1ELb0ELb0ELb0ELb1ELb1ELb1ELb0EEENS1_21CollectiveEpilogueFwdINS6_IJSA_SC_SB_EEES9_SE_SG_Li384ELb0ELb1ELb1ELb0EEENS1_19SingleTileSchedulerILb0ELb1ELb1ELi192EEEEEEEEEvNT_6ParamsE:
[----:B------:R-:W-:Y:S01]  /*0000*/  LDC R1, c[0x0][0x37c] ;  /* 0x0000df00ff017b82 */ /* 0x000fe20000000800 */
[----:B------:R-:W-:Y:S05]  /*0010*/  EXIT ;  /* 0x000000000000794d */ /* 0x000fea0003800000 */
.L_x_33:
        /* <DEDUP_REMOVED lines=14> */
.L_x_78:


//--------------------- .text._ZN7cutlass13device_kernelIN5flash11enable_sm90INS1_16FlashAttnFwdSm90INS1_25CollectiveMainloopFwdSm90ILi2EN4cute5tupleIJNS5_1CILi1EEES8_S8_EEENS6_IJNS7_ILi192EEENS7_ILi128EEENS7_ILi96EEEEEELi96ENS_10bfloat16_tEfNS_4arch4Sm90ELb1ELb0ELb0ELb1ELb1ELb0ELb0ELb0ELb1ELb1ELb1ELb0EEENS1_21CollectiveEpilogueFwdINS6_IJSA_SC_SB_EEES9_SE_SG_Li384ELb1ELb1ELb1ELb0EEENS1_36VarlenDynamicPersistentTileSchedulerILi192ELi128ELi384ELi128ELb1ELb1ELb1ELb1ELb1ELb1EEEEEEEEEvNT_6ParamsE --------------------------
	.section	.text._ZN7cutlass13device_kernelIN5flash11enable_sm90INS1_16FlashAttnFwdSm90INS1_25CollectiveMainloopFwdSm90ILi2EN4cute5tupleIJNS5_1CILi1EEES8_S8_EEENS6_IJNS7_ILi192EEENS7_ILi128EEENS7_ILi96EEEEEELi96ENS_10bfloat16_tEfNS_4arch4Sm90ELb1ELb0ELb0ELb1ELb1ELb0ELb0ELb0ELb1ELb1ELb1ELb0EEENS1_21CollectiveEpilogueFwdINS6_IJSA_SC_SB_EEES9_SE_SG_Li384ELb1ELb1ELb1ELb0EEENS1_36VarlenDynamicPersistentTileSchedulerILi192ELi128ELi384ELi128ELb1ELb1ELb1ELb1ELb1ELb1EEEEEEEEEvNT_6ParamsE,"ax",@progbits
	.align	128
.text._ZN7cutlass13device_kernelIN5flash11enable_sm90INS1_16FlashAttnFwdSm90INS1_25CollectiveMainloopFwdSm90ILi2EN4cute5tupleIJNS5_1CILi1EEES8_S8_EEENS6_IJNS7_ILi192EEENS7_ILi128EEENS7_ILi96EEEEEELi96ENS_10bfloat16_tEfNS_4arch4Sm90ELb1ELb0ELb0ELb1ELb1ELb0ELb0ELb0ELb1ELb1ELb1ELb0EEENS1_21CollectiveEpilogueFwdINS6_IJSA_SC_SB_EEES9_SE_SG_Li384ELb1ELb1ELb1ELb0EEENS1_36VarlenDynamicPersistentTileSchedulerILi192ELi128ELi384ELi128ELb1ELb1ELb1ELb1ELb1ELb1EEEEEEEEEvNT_6ParamsE:
        .type           _ZN7cutlass13device_kernelIN5flash11enable_sm90INS1_16FlashAttnFwdSm90INS1_25CollectiveMainloopFwdSm90ILi2EN4cute5tupleIJNS5_1CILi1EEES8_S8_EEENS6_IJNS7_ILi192EEENS7_ILi128EEENS7_ILi96EEEEEELi96ENS_10bfloat16_tEfNS_4arch4Sm90ELb1ELb0ELb0ELb1ELb1ELb0ELb0ELb0ELb1ELb1ELb1ELb0EEENS1_21CollectiveEpilogueFwdINS6_IJSA_SC_SB_EEES9_SE_SG_Li384ELb1ELb1ELb1ELb0EEENS1_36VarlenDynamicPersistentTileSchedulerILi192ELi128ELi384ELi128ELb1ELb1ELb1ELb1ELb1ELb1EEEEEEEEEvNT_6ParamsE,@function
        .size           _ZN7cutlass13device_kernelIN5flash11enable_sm90INS1_16FlashAttnFwdSm90INS1_25CollectiveMainloopFwdSm90ILi2EN4cute5tupleIJNS5_1CILi1EEES8_S8_EEENS6_IJNS7_ILi192EEENS7_ILi128EEENS7_ILi96EEEEEELi96ENS_10bfloat16_tEfNS_4arch4Sm90ELb1ELb0ELb0ELb1ELb1ELb0ELb0ELb0ELb1ELb1ELb1ELb0EEENS1_21CollectiveEpilogueFwdINS6_IJSA_SC_SB_EEES9_SE_SG_Li384ELb1ELb1ELb1ELb0EEENS1_36VarlenDynamicPersistentTileSchedulerILi192ELi128ELi384ELi128ELb1ELb1ELb1ELb1ELb1ELb1EEEEEEEEEvNT_6ParamsE,(.L_x_79 - _ZN7cutlass13device_kernelIN5flash11enable_sm90INS1_16FlashAttnFwdSm90INS1_25CollectiveMainloopFwdSm90ILi2EN4cute5tupleIJNS5_1CILi1EEES8_S8_EEENS6_IJNS7_ILi192EEENS7_ILi128EEENS7_ILi96EEEEEELi96ENS_10bfloat16_tEfNS_4arch4Sm90ELb1ELb0ELb0ELb1ELb1ELb0ELb0ELb0ELb1ELb1ELb1ELb0EEENS1_21CollectiveEpilogueFwdINS6_IJSA_SC_SB_EEES9_SE_SG_Li384ELb1ELb1ELb1ELb0EEENS1_36VarlenDynamicPersistentTileSchedulerILi192ELi128ELi384ELi128ELb1ELb1ELb1ELb1ELb1ELb1EEEEEEEEEvNT_6ParamsE)
        .other          _ZN7cutlass13device_kernelIN5flash11enable_sm90INS1_16FlashAttnFwdSm90INS1_25CollectiveMainloopFwdSm90ILi2EN4cute5tupleIJNS5_1CILi1EEES8_S8_EEENS6_IJNS7_ILi192EEENS7_ILi128EEENS7_ILi96EEEEEELi96ENS_10bfloat16_tEfNS_4arch4Sm90ELb1ELb0ELb0ELb1ELb1ELb0ELb0ELb0ELb1ELb1ELb1ELb0EEENS1_21CollectiveEpilogueFwdINS6_IJSA_SC_SB_EEES9_SE_SG_Li384ELb1ELb1ELb1ELb0EEENS1_36VarlenDynamicPersistentTileSchedulerILi192ELi128ELi384ELi128ELb1ELb1ELb1ELb1ELb1ELb1EEEEEEEEEvNT_6ParamsE,@"STO_CUDA_ENTRY STV_DEFAULT"
_ZN7cutlass13device_kernelIN5flash11enable_sm90INS1_16FlashAttnFwdSm90INS1_25CollectiveMainloopFwdSm90ILi2EN4cute5tupleIJNS5_1CILi1EEES8_S8_EEENS6_IJNS7_ILi192EEENS7_ILi128EEENS7_ILi96EEEEEELi96ENS_10bfloat16_tEfNS_4arch4Sm90ELb1ELb0ELb0ELb1ELb1ELb0ELb0ELb0ELb1ELb1ELb1ELb0EEENS1_21CollectiveEpilogueFwdINS6_IJSA_SC_SB_EEES9_SE_SG_Li384ELb1ELb1ELb1ELb0EEENS1_36VarlenDynamicPersistentTileSchedulerILi192ELi128ELi384ELi128ELb1ELb1ELb1ELb1ELb1ELb1EEEEEEEEEvNT_6ParamsE:
[----:B------:R-:W-:Y:S01]  /*0000*/  LDC R1, c[0x0][0x37c] ;  /* 0x0000df00ff017b82 */ /* 0x000fe20000000800 */
[----:B------:R-:W-:Y:S05]  /*0010*/  EXIT ;  /* 0x000000000000794d */ /* 0x000fea0003800000 */
.L_x_34:
        /* <DEDUP_REMOVED lines=14> */
.L_x_79:


//--------------------- .text._ZN7cutlass13device_kernelIN5flash11enable_sm90INS1_16FlashAttnFwdSm90INS1_25CollectiveMainloopFwdSm90ILi2EN4cute5tupleIJNS5_1CILi1EEES8_S8_EEENS6_IJNS7_ILi192EEENS7_ILi128EEENS7_ILi96EEEEEELi96ENS_10bfloat16_tEfNS_4arch4Sm90ELb1ELb0ELb0ELb1ELb1ELb1ELb0ELb0ELb1ELb1ELb1ELb0EEENS1_21CollectiveEpilogueFwdINS6_IJSA_SC_SB_EEES9_SE_SG_Li384ELb1ELb1ELb1ELb0EEENS1_36VarlenDynamicPersistentTileSchedulerILi192ELi128ELi384ELi128ELb1ELb1ELb1ELb1ELb1ELb1EEEEEEEEEvNT_6ParamsE --------------------------
	.section	.text._ZN7cutlass13device_kernelIN5flash11enable_sm90INS1_16FlashAttnFwdSm90INS1_25CollectiveMainloopFwdSm90ILi2EN4cute5tupleIJNS5_1CILi1EEES8_S8_EEENS6_IJNS7_ILi192EEENS7_ILi128EEENS7_ILi96EEEEEELi96ENS_10bfloat16_tEfNS_4arch4Sm90ELb1ELb0ELb0ELb1ELb1ELb1ELb0ELb0ELb1ELb1ELb1ELb0EEENS1_21CollectiveEpilogueFwdINS6_IJSA_SC_SB_EEES9_SE_SG_Li384ELb1ELb1ELb1ELb0EEENS1_36VarlenDynamicPersistentTileSchedulerILi192ELi128ELi384ELi128ELb1ELb1ELb1ELb1ELb1ELb1EEEEEEEEEvNT_6ParamsE,"ax",@progbits
	.align	128
.text._ZN7cutlass13device_kernelIN5flash11enable_sm90INS1_16FlashAttnFwdSm90INS1_25CollectiveMainloopFwdSm90ILi2EN4cute5tupleIJNS5_1CILi1EEES8_S8_EEENS6_IJNS7_ILi192EEENS7_ILi128EEENS7_ILi96EEEEEELi96ENS_10bfloat16_tEfNS_4arch4Sm90ELb1ELb0ELb0ELb1ELb1ELb1ELb0ELb0ELb1ELb1ELb1ELb0EEENS1_21CollectiveEpilogueFwdINS6_IJSA_SC_SB_EEES9_SE_SG_Li384ELb1ELb1ELb1ELb0EEENS1_36VarlenDynamicPersistentTileSchedulerILi192ELi128ELi384ELi128ELb1ELb1ELb1ELb1ELb1ELb1EEEEEEEEEvNT_6ParamsE:
        .type           _ZN7cutlass13device_kernelIN5flash11enable_sm90INS1_16FlashAttnFwdSm90INS1_25CollectiveMainloopFwdSm90ILi2EN4cute5tupleIJNS5_1CILi1EEES8_S8_EEENS6_IJNS7_ILi192EEENS7_ILi128EEENS7_ILi96EEEEEELi96ENS_10bfloat16_tEfNS_4arch4Sm90ELb1ELb0ELb0ELb1ELb1ELb1ELb0ELb0ELb1ELb1ELb1ELb0EEENS1_21CollectiveEpilogueFwdINS6_IJSA_SC_SB_EEES9_SE_SG_Li384ELb1ELb1ELb1ELb0EEENS1_36VarlenDynamicPersistentTileSchedulerILi192ELi128ELi384ELi128ELb1ELb1ELb1ELb1ELb1ELb1EEEEEEEEEvNT_6ParamsE,@function
        .size           _ZN7cutlass13device_kernelIN5flash11enable_sm90INS1_16FlashAttnFwdSm90INS1_25CollectiveMainloopFwdSm90ILi2EN4cute5tupleIJNS5_1CILi1EEES8_S8_EEENS6_IJNS7_ILi192EEENS7_ILi128EEENS7_ILi96EEEEEELi96ENS_10bfloat16_tEfNS_4arch4Sm90ELb1ELb0ELb0ELb1ELb1ELb1ELb0ELb0ELb1ELb1ELb1ELb0EEENS1_21CollectiveEpilogueFwdINS6_IJSA_SC_SB_EEES9_SE_SG_Li384ELb1ELb1ELb1ELb0EEENS1_36VarlenDynamicPersistentTileSchedulerILi192ELi128ELi384ELi128ELb1ELb1ELb1ELb1ELb1ELb1EEEEEEEEEvNT_6ParamsE,(.L_x_80 - _ZN7cutlass13device_kernelIN5flash11enable_sm90INS1_16FlashAttnFwdSm90INS1_25CollectiveMainloopFwdSm90ILi2EN4cute5tupleIJNS5_1CILi1EEES8_S8_EEENS6_IJNS7_ILi192EEENS7_ILi128EEENS7_ILi96EEEEEELi96ENS_10bfloat16_tEfNS_4arch4Sm90ELb1ELb0ELb0ELb1ELb1ELb1ELb0ELb0ELb1ELb1ELb1ELb0EEENS1_21CollectiveEpilogueFwdINS6_IJSA_SC_SB_EEES9_SE_SG_Li384ELb1ELb1ELb1ELb0EEENS1_36VarlenDynamicPersistentTileSchedulerILi192ELi128ELi384ELi128ELb1ELb1ELb1ELb1ELb1ELb1EEEEEEEEEvNT_6ParamsE)
        .other          _ZN7cutlass13device_kernelIN5flash11enable_sm90INS1_16FlashAttnFwdSm90INS1_25CollectiveMainloopFwdSm90ILi2EN4cute5tupleIJNS5_1CILi1EEES8_S8_EEENS6_IJNS7_ILi192EEENS7_ILi128EEENS7_ILi96EEEEEELi96ENS_10bfloat16_tEfNS_4arch4Sm90ELb1ELb0ELb0ELb1ELb1ELb1ELb0ELb0ELb1ELb1ELb1ELb0EEENS1_21CollectiveEpilogueFwdINS6_IJSA_SC_SB_EEES9_SE_SG_Li384ELb1ELb1ELb1ELb0EEENS1_36VarlenDynamicPersistentTileSchedulerILi192ELi128ELi384ELi128ELb1ELb1ELb1ELb1ELb1ELb1EEEEEEEEEvNT_6ParamsE,@"STO_CUDA_ENTRY STV_DEFAULT"
_ZN7cutlass13device_kernelIN5flash11enable_sm90INS1_16FlashAttnFwdSm90INS1_25CollectiveMainloopFwdSm90ILi2EN4cute5tupleIJNS5_1CILi1EEES8_S8_EEENS6_IJNS7_ILi192EEENS7_ILi128EEENS7_ILi96EEEEEELi96ENS_10bfloat16_tEfNS_4arch4Sm90ELb1ELb0ELb0ELb1ELb1ELb1ELb0ELb0ELb1ELb1ELb1ELb0EEENS1_21CollectiveEpilogueFwdINS6_IJSA_SC_SB_EEES9_SE_SG_Li384ELb1ELb1ELb1ELb0EEENS1_36VarlenDynamicPersistentTileSchedulerILi192ELi128ELi384ELi128ELb1ELb1ELb1ELb1ELb1ELb1EEEEEEEEEvNT_6ParamsE:
[----:B------:R-:W-:Y:S01]  /*0000*/  LDC R1, c[0x0][0x37c] ;  /* 0x0000df00ff017b82 */ /* 0x000fe20000000800 */
[----:B------:R-:W-:Y:S05]  /*0010*/  EXIT ;  /* 0x000000000000794d */ /* 0x000fea0003800000 */
.L_x_35:
        /* <DEDUP_REMOVED lines=14> */
.L_x_80:


//--------------------- .text._ZN7cutlass13device_kernelIN5flash11enable_sm90INS1_16FlashAttnFwdSm90INS1_25CollectiveMainloopFwdSm90ILi2EN4cute5tupleIJNS5_1CILi1EEES8_S8_EEENS6_IJNS7_ILi192EEENS7_ILi128EEENS7_ILi64EEEEEELi64ENS_10bfloat16_tEfNS_4arch4Sm90ELb0ELb0ELb0ELb0ELb1ELb0ELb0ELb1ELb1ELb1ELb1ELb0EEENS1_21CollectiveEpilogueFwdINS6_IJSA_SC_SB_EEES9_SE_SG_Li384ELb0ELb1ELb1ELb0EEENS1_19SingleTileSchedulerILb0ELb1ELb1ELi192EEEEEEEEEvNT_6ParamsE --------------------------
	.section	.text._ZN7cutlass13device_kernelIN5flash11enable_sm90INS1_16FlashAttnFwdSm90INS1_25CollectiveMainloopFwdSm90ILi2EN4cute5tupleIJNS5_1CILi1EEES8_S8_EEENS6_IJNS7_ILi192EEENS7_ILi128EEENS7_ILi64EEEEEELi64ENS_10bfloat16_tEfNS_4arch4Sm90ELb0ELb0ELb0ELb0ELb1ELb0ELb0ELb1ELb1ELb1ELb1ELb0EEENS1_21CollectiveEpilogueFwdINS6_IJSA_SC_SB_EEES9_SE_SG_Li384ELb0ELb1ELb1ELb0EEENS1_19SingleTileSchedulerILb0ELb1ELb1ELi192EEEEEEEEEvNT_6ParamsE,"ax",@progbits
	.align	128
.text._ZN7cutlass13device_kernelIN5flash11enable_sm90INS1_16FlashAttnFwdSm90INS1_25CollectiveMainloopFwdSm90ILi2EN4cute5tupleIJNS5_1CILi1EEES8_S8_EEENS6_IJNS7_ILi192EEENS7_ILi128EEENS7_ILi64EEEEEELi64ENS_10bfloat16_tEfNS_4arch4Sm90ELb0ELb0ELb0ELb0ELb1ELb0ELb0ELb1ELb1ELb1ELb1ELb0EEENS1_21CollectiveEpilogueFwdINS6_IJSA_SC_SB_EEES9_SE_SG_Li384ELb0ELb1ELb1ELb0EEENS1_19SingleTileSchedulerILb0ELb1ELb1ELi192EEEEEEEEEvNT_6ParamsE:
        .type           _ZN7cutlass13device_kernelIN5flash11enable_sm90INS1_16FlashAttnFwdSm90INS1_25CollectiveMainloopFwdSm90ILi2EN4cute5tupleIJNS5_1CILi1EEES8_S8_EEENS6_IJNS7_ILi192EEENS7_ILi128EEENS7_ILi64EEEEEELi64ENS_10bfloat16_tEfNS_4arch4Sm90ELb0ELb0ELb0ELb0ELb1ELb0ELb0ELb1ELb1ELb1ELb1ELb0EEENS1_21CollectiveEpilogueFwdINS6_IJSA_SC_SB_EEES9_SE_SG_Li384ELb0ELb1ELb1ELb0EEENS1_19SingleTileSchedulerILb0ELb1ELb1ELi192EEEEEEEEEvNT_6ParamsE,@function
        .size           _ZN7cutlass13device_kernelIN5flash11enable_sm90INS1_16FlashAttnFwdSm90INS1_25CollectiveMainloopFwdSm90ILi2EN4cute5tupleIJNS5_1CILi1EEES8_S8_EEENS6_IJNS7_ILi192EEENS7_ILi128EEENS7_ILi64EEEEEELi64ENS_10bfloat16_tEfNS_4arch4Sm90ELb0ELb0ELb0ELb0ELb1ELb0ELb0ELb1ELb1ELb1ELb1ELb0EEENS1_21CollectiveEpilogueFwdINS6_IJSA_SC_SB_EEES9_SE_SG_Li384ELb0ELb1ELb1ELb0EEENS1_19SingleTileSchedulerILb0ELb1ELb1ELi192EEEEEEEEEvNT_6ParamsE,(.L_x_81 - _ZN7cutlass13device_kernelIN5flash11enable_sm90INS1_16FlashAttnFwdSm90INS1_25CollectiveMainloopFwdSm90ILi2EN4cute5tupleIJNS5_1CILi1EEES8_S8_EEENS6_IJNS7_ILi192EEENS7_ILi128EEENS7_ILi64EEEEEELi64ENS_10bfloat16_tEfNS_4arch4Sm90ELb0ELb0ELb0ELb0ELb1ELb0ELb0ELb1ELb1ELb1ELb1ELb0EEENS1_21CollectiveEpilogueFwdINS6_IJSA_SC_SB_EEES9_SE_SG_Li384ELb0ELb1ELb1ELb0EEENS1_19SingleTileSchedulerILb0ELb1ELb1ELi192EEEEEEEEEvNT_6ParamsE)
        .other          _ZN7cutlass13device_kernelIN5flash11enable_sm90INS1_16FlashAttnFwdSm90INS1_25CollectiveMainloopFwdSm90ILi2EN4cute5tupleIJNS5_1CILi1EEES8_S8_EEENS6_IJNS7_ILi192EEENS7_ILi128EEENS7_ILi64EEEEEELi64ENS_10bfloat16_tEfNS_4arch4Sm90ELb0ELb0ELb0ELb0ELb1ELb0ELb0ELb1ELb1ELb1ELb1ELb0EEENS1_21CollectiveEpilogueFwdINS6_IJSA_SC_SB_EEES9_SE_SG_Li384ELb0ELb1ELb1ELb0EEENS1_19SingleTileSchedulerILb0ELb1ELb1ELi192EEEEEEEEEvNT_6ParamsE,@"STO_CUDA_ENTRY STV_DEFAULT"
_ZN7cutlass13device_kernelIN5flash11enable_sm90INS1_16FlashAttnFwdSm90INS1_25CollectiveMainloopFwdSm90ILi2EN4cute5tupleIJNS5_1CILi1EEES8_S8_EEENS6_IJNS7_ILi192EEENS7_ILi128EEENS7_ILi64EEEEEELi64ENS_10bfloat16_tEfNS_4arch4Sm90ELb0ELb0ELb0ELb0ELb1ELb0ELb0ELb1ELb1ELb1ELb1ELb0EEENS1_21CollectiveEpilogueFwdINS6_IJSA_SC_SB_EEES9_SE_SG_Li384ELb0ELb1ELb1ELb0EEENS1_19SingleTileSchedulerILb0ELb1ELb1ELi192EEEEEEEEEvNT_6ParamsE:
[----:B------:R-:W-:Y:S01]  /*0000*/  LDC R1, c[0x0][0x37c] ;  /* 0x0000df00ff017b82 */ /* 0x000fe20000000800 */
[----:B------:R-:W-:Y:S05]  /*0010*/  EXIT ;  /* 0x000000000000794d */ /* 0x000fea0003800000 */
.L_x_36:
        /* <DEDUP_REMOVED lines=14> */
.L_x_81:


//--------------------- .text._ZN7cutlass13device_kernelIN5flash11enable_sm90INS1_16FlashAttnFwdSm90INS1_25CollectiveMainloopFwdSm90ILi2EN4cute5tupleIJNS5_1CILi1EEES8_S8_EEENS6_IJNS7_ILi192EEENS7_ILi128EEENS7_ILi64EEEEEELi64ENS_10bfloat16_tEfNS_4arch4Sm90ELb0ELb0ELb0ELb1ELb1ELb0ELb0ELb1ELb1ELb1ELb1ELb0EEENS1_21CollectiveEpilogueFwdINS6_IJSA_SC_SB_EEES9_SE_SG_Li384ELb1ELb1ELb1ELb0EEENS1_36VarlenDynamicPersistentTileSchedulerILi192ELi128ELi384ELi128ELb1ELb1ELb1ELb0ELb1ELb1EEEEEEEEEvNT_6ParamsE --------------------------
	.section	.text._ZN7cutlass13device_kernelIN5flash11enable_sm90INS1_16FlashAttnFwdSm90INS1_25CollectiveMainloopFwdSm90ILi2EN4cute5tupleIJNS5_1CILi1EEES8_S8_EEENS6_IJNS7_ILi192EEENS7_ILi128EEENS7_ILi64EEEEEELi64ENS_10bfloat16_tEfNS_4arch4Sm90ELb0ELb0ELb0ELb1ELb1ELb0ELb0ELb1ELb1ELb1ELb1ELb0EEENS1_21CollectiveEpilogueFwdINS6_IJSA_SC_SB_EEES9_SE_SG_Li384ELb1ELb1ELb1ELb0EEENS1_36VarlenDynamicPersistentTileSchedulerILi192ELi128ELi384ELi128ELb1ELb1ELb1ELb0ELb1ELb1EEEEEEEEEvNT_6ParamsE,"ax",@progbits
	.align	128
.text._ZN7cutlass13device_kernelIN5flash11enable_sm90INS1_16FlashAttnFwdSm90INS1_25CollectiveMainloopFwdSm90ILi2EN4cute5tupleIJNS5_1CILi1EEES8_S8_EEENS6_IJNS7_ILi192EEENS7_ILi128EEENS7_ILi64EEEEEELi64ENS_10bfloat16_tEfNS_4arch4Sm90ELb0ELb0ELb0ELb1ELb1ELb0ELb0ELb1ELb1ELb1ELb1ELb0EEENS1_21CollectiveEpilogueFwdINS6_IJSA_SC_SB_EEES9_SE_SG_Li384ELb1ELb1ELb1ELb0EEENS1_36VarlenDynamicPersistentTileSchedulerILi192ELi128ELi384ELi128ELb1ELb1ELb1ELb0ELb1ELb1EEEEEEEEEvNT_6ParamsE:
        .type           _ZN7cutlass13device_kernelIN5flash11enable_sm90INS1_16FlashAttnFwdSm90INS1_25CollectiveMainloopFwdSm90ILi2EN4cute5tupleIJNS5_1CILi1EEES8_S8_EEENS6_IJNS7_ILi192EEENS7_ILi128EEENS7_ILi64EEEEEELi64ENS_10bfloat16_tEfNS_4arch4Sm90ELb0ELb0ELb0ELb1ELb1ELb0ELb0ELb1ELb1ELb1ELb1ELb0EEENS1_21CollectiveEpilogueFwdINS6_IJSA_SC_SB_EEES9_SE_SG_Li384ELb1ELb1ELb1ELb0EEENS1_36VarlenDynamicPersistentTileSchedulerILi192ELi128ELi384ELi128ELb1ELb1ELb1ELb0ELb1ELb1EEEEEEEEEvNT_6ParamsE,@function
        .size           _ZN7cutlass13device_kernelIN5flash11enable_sm90INS1_16FlashAttnFwdSm90INS1_25CollectiveMainloopFwdSm90ILi2EN4cute5tupleIJNS5_1CILi1EEES8_S8_EEENS6_IJNS7_ILi192EEENS7_ILi128EEENS7_ILi64EEEEEELi64ENS_10bfloat16_tEfNS_4arch4Sm90ELb0ELb0ELb0ELb1ELb1ELb0ELb0ELb1ELb1ELb1ELb1ELb0EEENS1_21CollectiveEpilogueFwdINS6_IJSA_SC_SB_EEES9_SE_SG_Li384ELb1ELb1ELb1ELb0EEENS1_36VarlenDynamicPersistentTileSchedulerILi192ELi128ELi384ELi128ELb1ELb1ELb1ELb0ELb1ELb1EEEEEEEEEvNT_6ParamsE,(.L_x_82 - _ZN7cutlass13device_kernelIN5flash11enable_sm90INS1_16FlashAttnFwdSm90INS1_25CollectiveMainloopFwdSm90ILi2EN4cute5tupleIJNS5_1CILi1EEES8_S8_EEENS6_IJNS7_ILi192EEENS7_ILi128EEENS7_ILi64EEEEEELi64ENS_10bfloat16_tEfNS_4arch4Sm90ELb0ELb0ELb0ELb1ELb1ELb0ELb0ELb1ELb1ELb1ELb1ELb0EEENS1_21CollectiveEpilogueFwdINS6_IJSA_SC_SB_EEES9_SE_SG_Li384ELb1ELb1ELb1ELb0EEENS1_36VarlenDynamicPersistentTileSchedulerILi192ELi128ELi384ELi128ELb1ELb1ELb1ELb0ELb1ELb1EEEEEEEEEvNT_6ParamsE)
        .other          _ZN7cutlass13device_kernelIN5flash11enable_sm90INS1_16FlashAttnFwdSm90INS1_25CollectiveMainloopFwdSm90ILi2EN4cute5tupleIJNS5_1CILi1EEES8_S8_EEENS6_IJNS7_ILi192EEENS7_ILi128EEENS7_ILi64EEEEEELi64ENS_10bfloat16_tEfNS_4arch4Sm90ELb0ELb0ELb0ELb1ELb1ELb0ELb0ELb1ELb1ELb1ELb1ELb0EEENS1_21CollectiveEpilogueFwdINS6_IJSA_SC_SB_EEES9_SE_SG_Li384ELb1ELb1ELb1ELb0EEENS1_36VarlenDynamicPersistentTileSchedulerILi192ELi128ELi384ELi128ELb1ELb1ELb1ELb0ELb1ELb1EEEEEEEEEvNT_6ParamsE,@"STO_CUDA_ENTRY STV_DEFAULT"
_ZN7cutlass13device_kernelIN5flash11enable_sm90INS1_16FlashAttnFwdSm90INS1_25CollectiveMainloopFwdSm90ILi2EN4cute5tupleIJNS5_1CILi1EEES8_S8_EEENS6_IJNS7_ILi192EEENS7_ILi128EEENS7_ILi64EEEEEELi64ENS_10bfloat16_tEfNS_4arch4Sm90ELb0ELb0ELb0ELb1ELb1ELb0ELb0ELb1ELb1ELb1ELb1ELb0EEENS1_21CollectiveEpilogueFwdINS6_IJSA_SC_SB_EEES9_SE_SG_Li384ELb1ELb1ELb1ELb0EEENS1_36VarlenDynamicPersistentTileSchedulerILi192ELi128ELi384ELi128ELb1ELb1ELb1ELb0ELb1ELb1EEEEEEEEEvNT_6ParamsE:
[----:B------:R-:W-:Y:S01]  /*0000*/  LDC R1, c[0x0][0x37c] ;  /* 0x0000df00ff017b82 */ /* 0x000fe20000000800 */
[----:B------:R-:W-:Y:S05]  /*0010*/  EXIT ;  /* 0x000000000000794d */ /* 0x000fea0003800000 */
.L_x_37:
        /* <DEDUP_REMOVED lines=14> */
.L_x_82:


//--------------------- .text._ZN7cutlass13device_kernelIN5flash11enable_sm90INS1_16FlashAttnFwdSm90INS1_25CollectiveMainloopFwdSm90ILi2EN4cute5tupleIJNS5_1CILi1EEES8_S8_EEENS6_IJNS7_ILi192EEENS7_ILi128EEENS7_ILi64EEEEEELi64ENS_10bfloat16_tEfNS_4arch4Sm90ELb0ELb0ELb0ELb1ELb1ELb1ELb0ELb1ELb1ELb1ELb1ELb0EEENS1_21CollectiveEpilogueFwdINS6_IJSA_SC_SB_EEES9_SE_SG_Li384ELb1ELb1ELb1ELb0EEENS1_36VarlenDynamicPersistentTileSchedulerILi192ELi128ELi384ELi128ELb1ELb1ELb1ELb0ELb1ELb1EEEEEEEEEvNT_6ParamsE --------------------------
	.section	.text._ZN7cutlass13device_kernelIN5flash11enable_sm90INS1_16FlashAttnFwdSm90INS1_25CollectiveMainloopFwdSm90ILi2EN4cute5tupleIJNS5_1CILi1EEES8_S8_EEENS6_IJNS7_ILi192EEENS7_ILi128EEENS7_ILi64EEEEEELi64ENS_10bfloat16_tEfNS_4arch4Sm90ELb0ELb0ELb0ELb1ELb1ELb1ELb0ELb1ELb1ELb1ELb1ELb0EEENS1_21CollectiveEpilogueFwdINS6_IJSA_SC_SB_EEES9_SE_SG_Li384ELb1ELb1ELb1ELb0EEENS1_36VarlenDynamicPersistentTileSchedulerILi192ELi128ELi384ELi128ELb1ELb1ELb1ELb0ELb1ELb1EEEEEEEEEvNT_6ParamsE,"ax",@progbits
	.align	128
.text._ZN7cutlass13device_kernelIN5flash11enable_sm90INS1_16FlashAttnFwdSm90INS1_25CollectiveMainloopFwdSm90ILi2EN4cute5tupleIJNS5_1CILi1EEES8_S8_EEENS6_IJNS7_ILi192EEENS7_ILi128EEENS7_ILi64EEEEEELi64ENS_10bfloat16_tEfNS_4arch4Sm90ELb0ELb0ELb0ELb1ELb1ELb1ELb0ELb1ELb1ELb1ELb1ELb0EEENS1_21CollectiveEpilogueFwdINS6_IJSA_SC_SB_EEES9_SE_SG_Li384ELb1ELb1ELb1ELb0EEENS1_36VarlenDynamicPersistentTileSchedulerILi192ELi128ELi384ELi128ELb1ELb1ELb1ELb0ELb1ELb1EEEEEEEEEvNT_6ParamsE:
        .type           _ZN7cutlass13device_kernelIN5flash11enable_sm90INS1_16FlashAttnFwdSm90INS1_25CollectiveMainloopFwdSm90ILi2EN4cute5tupleIJNS5_1CILi1EEES8_S8_EEENS6_IJNS7_ILi192EEENS7_ILi128EEENS7_ILi64EEEEEELi64ENS_10bfloat16_tEfNS_4arch4Sm90ELb0ELb0ELb0ELb1ELb1ELb1ELb0ELb1ELb1ELb1ELb1ELb0EEENS1_21CollectiveEpilogueFwdINS6_IJSA_SC_SB_EEES9_SE_SG_Li384ELb1ELb1ELb1ELb0EEENS1_36VarlenDynamicPersistentTileSchedulerILi192ELi128ELi384ELi128ELb1ELb1ELb1ELb0ELb1ELb1EEEEEEEEEvNT_6ParamsE,@function
        .size           _ZN7cutlass13device_kernelIN5flash11enable_sm90INS1_16FlashAttnFwdSm90INS1_25CollectiveMainloopFwdSm90ILi2EN4cute5tupleIJNS5_1CILi1EEES8_S8_EEENS6_IJNS7_ILi192EEENS7_ILi128EEENS7_ILi64EEEEEELi64ENS_10bfloat16_tEfNS_4arch4Sm90ELb0ELb0ELb0ELb1ELb1ELb1ELb0ELb1ELb1ELb1ELb1ELb0EEENS1_21CollectiveEpilogueFwdINS6_IJSA_SC_SB_EEES9_SE_SG_Li384ELb1ELb1ELb1ELb0EEENS1_36VarlenDynamicPersistentTileSchedulerILi192ELi128ELi384ELi128ELb1ELb1ELb1ELb0ELb1ELb1EEEEEEEEEvNT_6ParamsE,(.L_x_83 - _ZN7cutlass13device_kernelIN5flash11enable_sm90INS1_16FlashAttnFwdSm90INS1_25CollectiveMainloopFwdSm90ILi2EN4cute5tupleIJNS5_1CILi1EEES8_S8_EEENS6_IJNS7_ILi192EEENS7_ILi128EEENS7_ILi64EEEEEELi64ENS_10bfloat16_tEfNS_4arch4Sm90ELb0ELb0ELb0ELb1ELb1ELb1ELb0ELb1ELb1ELb1ELb1ELb0EEENS1_21CollectiveEpilogueFwdINS6_IJSA_SC_SB_EEES9_SE_SG_Li384ELb1ELb1ELb1ELb0EEENS1_36VarlenDynamicPersistentTileSchedulerILi192ELi128ELi384ELi128ELb1ELb1ELb1ELb0ELb1ELb1EEEEEEEEEvNT_6ParamsE)
        .other          _ZN7cutlass13device_kernelIN5flash11enable_sm90INS1_16FlashAttnFwdSm90INS1_25CollectiveMainloopFwdSm90ILi2EN4cute5tupleIJNS5_1CILi1EEES8_S8_EEENS6_IJNS7_ILi192EEENS7_ILi128EEENS7_ILi64EEEEEELi64ENS_10bfloat16_tEfNS_4arch4Sm90ELb0ELb0ELb0ELb1ELb1ELb1ELb0ELb1ELb1ELb1ELb1ELb0EEENS1_21CollectiveEpilogueFwdINS6_IJSA_SC_SB_EEES9_SE_SG_Li384ELb1ELb1ELb1ELb0EEENS1_36VarlenDynamicPersistentTileSchedulerILi192ELi128ELi384ELi128ELb1ELb1ELb1ELb0ELb1ELb1EEEEEEEEEvNT_6ParamsE,@"STO_CUDA_ENTRY STV_DEFAULT"
_ZN7cutlass13device_kernelIN5flash11enable_sm90INS1_16FlashAttnFwdSm90INS1_25CollectiveMainloopFwdSm90ILi2EN4cute5tupleIJNS5_1CILi1EEES8_S8_EEENS6_IJNS7_ILi192EEENS7_ILi128EEENS7_ILi64EEEEEELi64ENS_10bfloat16_tEfNS_4arch4Sm90ELb0ELb0ELb0ELb1ELb1ELb1ELb0ELb1ELb1ELb1ELb1ELb0EEENS1_21CollectiveEpilogueFwdINS6_IJSA_SC_SB_EEES9_SE_SG_Li384ELb1ELb1ELb1ELb0EEENS1_36VarlenDynamicPersistentTileSchedulerILi192ELi128ELi384ELi128ELb1ELb1ELb1ELb0ELb1ELb1EEEEEEEEEvNT_6ParamsE:
[----:B------:R-:W-:Y:S01]  /*0000*/  LDC R1, c[0x0][0x37c] ;  /* 0x0000df00ff017b82 */ /* 0x000fe20000000800 */
[----:B------:R-:W-:Y:S05]  /*0010*/  EXIT ;  /* 0x000000000000794d */ /* 0x000fea0003800000 */
.L_x_38:
        /* <DEDUP_REMOVED lines=14> */
.L_x_83:


//--------------------- .text._ZN7cutlass13device_kernelIN5flash11enable_sm90INS1_16FlashAttnFwdSm90INS1_25CollectiveMainloopFwdSm90ILi2EN4cute5tupleIJNS5_1CILi1EEES8_S8_EEENS6_IJNS7_ILi192EEENS7_ILi128EEENS7_ILi64EEEEEELi64ENS_10bfloat16_tEfNS_4arch4Sm90ELb0ELb1ELb0ELb0ELb1ELb0ELb0ELb1ELb1ELb1ELb1ELb0EEENS1_21CollectiveEpilogueFwdINS6_IJSA_SC_SB_EEES9_SE_SG_Li384ELb0ELb1ELb1ELb0EEENS1_19SingleTileSchedulerILb0ELb1ELb1ELi192EEEEEEEEEvNT_6ParamsE --------------------------
	.section	.text._ZN7cutlass13device_kernelIN5flash11enable_sm90INS1_16FlashAttnFwdSm90INS1_25CollectiveMainloopFwdSm90ILi2EN4cute5tupleIJNS5_1CILi1EEES8_S8_EEENS6_IJNS7_ILi192EEENS7_ILi128EEENS7_ILi64EEEEEELi64ENS_10bfloat16_tEfNS_4arch4Sm90ELb0ELb1ELb0ELb0ELb1ELb0ELb0ELb1ELb1ELb1ELb1ELb0EEENS1_21CollectiveEpilogueFwdINS6_IJSA_SC_SB_EEES9_SE_SG_Li384ELb0ELb1ELb1ELb0EEENS1_19SingleTileSchedulerILb0ELb1ELb1ELi192EEEEEEEEEvNT_6ParamsE,"ax",@progbits
	.align	128
.text._ZN7cutlass13device_kernelIN5flash11enable_sm90INS1_16FlashAttnFwdSm90INS1_25CollectiveMainloopFwdSm90ILi2EN4cute5tupleIJNS5_1CILi1EEES8_S8_EEENS6_IJNS7_ILi192EEENS7_ILi128EEENS7_ILi64EEEEEELi64ENS_10bfloat16_tEfNS_4arch4Sm90ELb0ELb1ELb0ELb0ELb1ELb0ELb0ELb1ELb1ELb1ELb1ELb0EEENS1_21CollectiveEpilogueFwdINS6_IJSA_SC_SB_EEES9_SE_SG_Li384ELb0ELb1ELb1ELb0EEENS1_19SingleTileSchedulerILb0ELb1ELb1ELi192EEEEEEEEEvNT_6ParamsE:
        .type           _ZN7cutlass13device_kernelIN5flash11enable_sm90INS1_16FlashAttnFwdSm90INS1_25CollectiveMainloopFwdSm90ILi2EN4cute5tupleIJNS5_1CILi1EEES8_S8_EEENS6_IJNS7_ILi192EEENS7_ILi128EEENS7_ILi64EEEEEELi64ENS_10bfloat16_tEfNS_4arch4Sm90ELb0ELb1ELb0ELb0ELb1ELb0ELb0ELb1ELb1ELb1ELb1ELb0EEENS1_21CollectiveEpilogueFwdINS6_IJSA_SC_SB_EEES9_SE_SG_Li384ELb0ELb1ELb1ELb0EEENS1_19SingleTileSchedulerILb0ELb1ELb1ELi192EEEEEEEEEvNT_6ParamsE,@function
        .size           _ZN7cutlass13device_kernelIN5flash11enable_sm90INS1_16FlashAttnFwdSm90INS1_25CollectiveMainloopFwdSm90ILi2EN4cute5tupleIJNS5_1CILi1EEES8_S8_EEENS6_IJNS7_ILi192EEENS7_ILi128EEENS7_ILi64EEEEEELi64ENS_10bfloat16_tEfNS_4arch4Sm90ELb0ELb1ELb0ELb0ELb1ELb0ELb0ELb1ELb1ELb1ELb1ELb0EEENS1_21CollectiveEpilogueFwdINS6_IJSA_SC_SB_EEES9_SE_SG_Li384ELb0ELb1ELb1ELb0EEENS1_19SingleTileSchedulerILb0ELb1ELb1ELi192EEEEEEEEEvNT_6ParamsE,(.L_x_84 - _ZN7cutlass13device_kernelIN5flash11enable_sm90INS1_16FlashAttnFwdSm90INS1_25CollectiveMainloopFwdSm90ILi2EN4cute5tupleIJNS5_1CILi1EEES8_S8_EEENS6_IJNS7_ILi192EEENS7_ILi128EEENS7_ILi64EEEEEELi64ENS_10bfloat16_tEfNS_4arch4Sm90ELb0ELb1ELb0ELb0ELb1ELb0ELb0ELb1ELb1ELb1ELb1ELb0EEENS1_21CollectiveEpilogueFwdINS6_IJSA_SC_SB_EEES9_SE_SG_Li384ELb0ELb1ELb1ELb0EEENS1_19SingleTileSchedulerILb0ELb1ELb1ELi192EEEEEEEEEvNT_6ParamsE)
        .other          _ZN7cutlass13device_kernelIN5flash11enable_sm90INS1_16FlashAttnFwdSm90INS1_25CollectiveMainloopFwdSm90ILi2EN4cute5tupleIJNS5_1CILi1EEES8_S8_EEENS6_IJNS7_ILi192EEENS7_ILi128EEENS7_ILi64EEEEEELi64ENS_10bfloat16_tEfNS_4arch4Sm90ELb0ELb1ELb0ELb0ELb1ELb0ELb0ELb1ELb1ELb1ELb1ELb0EEENS1_21CollectiveEpilogueFwdINS6_IJSA_SC_SB_EEES9_SE_SG_Li384ELb0ELb1ELb1ELb0EEENS1_19SingleTileSchedulerILb0ELb1ELb1ELi192EEEEEEEEEvNT_6ParamsE,@"STO_CUDA_ENTRY STV_DEFAULT"
_ZN7cutlass13device_kernelIN5flash11enable_sm90INS1_16FlashAttnFwdSm90INS1_25CollectiveMainloopFwdSm90ILi2EN4cute5tupleIJNS5_1CILi1EEES8_S8_EEENS6_IJNS7_ILi192EEENS7_ILi128EEENS7_ILi64EEEEEELi64ENS_10bfloat16_tEfNS_4arch4Sm90ELb0ELb1ELb0ELb0ELb1ELb0ELb0ELb1ELb1ELb1ELb1ELb0EEENS1_21CollectiveEpilogueFwdINS6_IJSA_SC_SB_EEES9_SE_SG_Li384ELb0ELb1ELb1ELb0EEENS1_19SingleTileSchedulerILb0ELb1ELb1ELi192EEEEEEEEEvNT_6ParamsE:
[----:B------:R-:W-:Y:S01]  /*0000*/  LDC R1, c[0x0][0x37c] ;  /* 0x0000df00ff017b82 */ /* 0x000fe20000000800 */
[----:B------:R-:W-:Y:S05]  /*0010*/  EXIT ;  /* 0x000000000000794d */ /* 0x000fea0003800000 */
.L_x_39:
        /* <DEDUP_REMOVED lines=14> */
.L_x_84:


//--------------------- .text._ZN7cutlass13device_kernelIN5flash11enable_sm90INS1_16FlashAttnFwdSm90INS1_25CollectiveMainloopFwdSm90ILi2EN4cute5tupleIJNS5_1CILi1EEES8_S8_EEENS6_IJNS7_ILi192EEENS7_ILi128EEENS7_ILi64EEEEEELi64ENS_10bfloat16_tEfNS_4arch4Sm90ELb0ELb1ELb0ELb1ELb1ELb0ELb0ELb1ELb1ELb1ELb1ELb0EEENS1_21CollectiveEpilogueFwdINS6_IJSA_SC_SB_EEES9_SE_SG_Li384ELb1ELb1ELb1ELb0EEENS1_36VarlenDynamicPersistentTileSchedulerILi192ELi128ELi384ELi128ELb1ELb1ELb1ELb1ELb0ELb1EEEEEEEEEvNT_6ParamsE --------------------------
	.section	.text._ZN7cutlass13device_kernelIN5flash11enable_sm90INS1_16FlashAttnFwdSm90INS1_25CollectiveMainloopFwdSm90ILi2EN4cute5tupleIJNS5_1CILi1EEES8_S8_EEENS6_IJNS7_ILi192EEENS7_ILi128EEENS7_ILi64EEEEEELi64ENS_10bfloat16_tEfNS_4arch4Sm90ELb0ELb1ELb0ELb1ELb1ELb0ELb0ELb1ELb1ELb1ELb1ELb0EEENS1_21CollectiveEpilogueFwdINS6_IJSA_SC_SB_EEES9_SE_SG_Li384ELb1ELb1ELb1ELb0EEENS1_36VarlenDynamicPersistentTileSchedulerILi192ELi128ELi384ELi128ELb1ELb1ELb1ELb1ELb0ELb1EEEEEEEEEvNT_6ParamsE,"ax",@progbits
	.align	128
.text._ZN7cutlass13device_kernelIN5flash11enable_sm90INS1_16FlashAttnFwdSm90INS1_25CollectiveMainloopFwdSm90ILi2EN4cute5tupleIJNS5_1CILi1EEES8_S8_EEENS6_IJNS7_ILi192EEENS7_ILi128EEENS7_ILi64EEEEEELi64ENS_10bfloat16_tEfNS_4arch4Sm90ELb0ELb1ELb0ELb1ELb1ELb0ELb0ELb1ELb1ELb1ELb1ELb0EEENS1_21CollectiveEpilogueFwdINS6_IJSA_SC_SB_EEES9_SE_SG_Li384ELb1ELb1ELb1ELb0EEENS1_36VarlenDynamicPersistentTileSchedulerILi192ELi128ELi384ELi128ELb1ELb1ELb1ELb1ELb0ELb1EEEEEEEEEvNT_6ParamsE:
        .type           _ZN7cutlass13device_kernelIN5flash11enable_sm90INS1_16FlashAttnFwdSm90INS1_25CollectiveMainloopFwdSm90ILi2EN4cute5tupleIJNS5_1CILi1EEES8_S8_EEENS6_IJNS7_ILi192EEENS7_ILi128EEENS7_ILi64EEEEEELi64ENS_10bfloat16_tEfNS_4arch4Sm90ELb0ELb1ELb0ELb1ELb1ELb0ELb0ELb1ELb1ELb1ELb1ELb0EEENS1_21CollectiveEpilogueFwdINS6_IJSA_SC_SB_EEES9_SE_SG_Li384ELb1ELb1ELb1ELb0EEENS1_36VarlenDynamicPersistentTileSchedulerILi192ELi128ELi384ELi128ELb1ELb1ELb1ELb1ELb0ELb1EEEEEEEEEvNT_6ParamsE,@function
        .size           _ZN7cutlass13device_kernelIN5flash11enable_sm90INS1_16FlashAttnFwdSm90INS1_25CollectiveMainloopFwdSm90ILi2EN4cute5tupleIJNS5_1CILi1EEES8_S8_EEENS6_IJNS7_ILi192EEENS7_ILi128EEENS7_ILi64EEEEEELi64ENS_10bfloat16_tEfNS_4arch4Sm90ELb0ELb1ELb0ELb1ELb1ELb0ELb0ELb1ELb1ELb1ELb1ELb0EEENS1_21CollectiveEpilogueFwdINS6_IJSA_SC_SB_EEES9_SE_SG_Li384ELb1ELb1ELb1ELb0EEENS1_36VarlenDynamicPersistentTileSchedulerILi192ELi128ELi384ELi128ELb1ELb1ELb1ELb1ELb0ELb1EEEEEEEEEvNT_6ParamsE,(.L_x_85 - _ZN7cutlass13device_kernelIN5flash11enable_sm90INS1_16FlashAttnFwdSm90INS1_25CollectiveMainloopFwdSm90ILi2EN4cute5tupleIJNS5_1CILi1EEES8_S8_EEENS6_IJNS7_ILi192EEENS7_ILi128EEENS7_ILi64EEEEEELi64ENS_10bfloat16_tEfNS_4arch4Sm90ELb0ELb1ELb0ELb1ELb1ELb0ELb0ELb1ELb1ELb1ELb1ELb0EEENS1_21CollectiveEpilogueFwdINS6_IJSA_SC_SB_EEES9_SE_SG_Li384ELb1ELb1ELb1ELb0EEENS1_36VarlenDynamicPersistentTileSchedulerILi192ELi128ELi384ELi128ELb1ELb1ELb1ELb1ELb0ELb1EEEEEEEEEvNT_6ParamsE)
        .other          _ZN7cutlass13device_kernelIN5flash11enable_sm90INS1_16FlashAttnFwdSm90INS1_25CollectiveMainloopFwdSm90ILi2EN4cute5tupleIJNS5_1CILi1EEES8_S8_EEENS6_IJNS7_ILi192EEENS7_ILi128EEENS7_ILi64EEEEEELi64ENS_10bfloat16_tEfNS_4arch4Sm90ELb0ELb1ELb0ELb1ELb1ELb0ELb0ELb1ELb1ELb1ELb1ELb0EEENS1_21CollectiveEpilogueFwdINS6_IJSA_SC_SB_EEES9_SE_SG_Li384ELb1ELb1ELb1ELb0EEENS1_36VarlenDynamicPersistentTileSchedulerILi192ELi128ELi384ELi128ELb1ELb1ELb1ELb1ELb0ELb1EEEEEEEEEvNT_6ParamsE,@"STO_CUDA_ENTRY STV_DEFAULT"
_ZN7cutlass13device_kernelIN5flash11enable_sm90INS1_16FlashAttnFwdSm90INS1_25CollectiveMainloopFwdSm90ILi2EN4cute5tupleIJNS5_1CILi1EEES8_S8_EEENS6_IJNS7_ILi192EEENS7_ILi128EEENS7_ILi64EEEEEELi64ENS_10bfloat16_tEfNS_4arch4Sm90ELb0ELb1ELb0ELb1ELb1ELb0ELb0ELb1ELb1ELb1ELb1ELb0EEENS1_21CollectiveEpilogueFwdINS6_IJSA_SC_SB_EEES9_SE_SG_Li384ELb1ELb1ELb1ELb0EEENS1_36VarlenDynamicPersistentTileSchedulerILi192ELi128ELi384ELi128ELb1ELb1ELb1ELb1ELb0ELb1EEEEEEEEEvNT_6ParamsE:
[----:B------:R-:W-:Y:S01]  /*0000*/  LDC R1, c[0x0][0x37c] ;  /* 0x0000df00ff017b82 */ /* 0x000fe20000000800 */
[----:B------:R-:W-:Y:S05]  /*0010*/  EXIT ;  /* 0x000000000000794d */ /* 0x000fea0003800000 */
.L_x_40:
        /* <DEDUP_REMOVED lines=14> */
.L_x_85:


//--------------------- .text._ZN7cutlass13device_kernelIN5flash11enable_sm90INS1_16FlashAttnFwdSm90INS1_25CollectiveMainloopFwdSm90ILi2EN4cute5tupleIJNS5_1CILi1EEES8_S8_EEENS6_IJNS7_ILi192EEENS7_ILi128EEENS7_ILi64EEEEEELi64ENS_10bfloat16_tEfNS_4arch4Sm90ELb0ELb1ELb0ELb1ELb1ELb1ELb0ELb1ELb1ELb1ELb1ELb0EEENS1_21CollectiveEpilogueFwdINS6_IJSA_SC_SB_EEES9_SE_SG_Li384ELb1ELb1ELb1ELb0EEENS1_36VarlenDynamicPersistentTileSchedulerILi192ELi128ELi384ELi128ELb1ELb1ELb1ELb1ELb0ELb1EEEEEEEEEvNT_6ParamsE --------------------------
	.section	.text._ZN7cutlass13device_kernelIN5flash11enable_sm90INS1_16FlashAttnFwdSm90INS1_25CollectiveMainloopFwdSm90ILi2EN4cute5tupleIJNS5_1CILi1EEES8_S8_EEENS6_IJNS7_ILi192EEENS7_ILi128EEENS7_ILi64EEEEEELi64ENS_10bfloat16_tEfNS_4arch4Sm90ELb0ELb1ELb0ELb1ELb1ELb1ELb0ELb1ELb1ELb1ELb1ELb0EEENS1_21CollectiveEpilogueFwdINS6_IJSA_SC_SB_EEES9_SE_SG_Li384ELb1ELb1ELb1ELb0EEENS1_36VarlenDynamicPersistentTileSchedulerILi192ELi128ELi384ELi128ELb1ELb1ELb1ELb1ELb0ELb1EEEEEEEEEvNT_6ParamsE,"ax",@progbits
	.align	128
.text._ZN7cutlass13device_kernelIN5flash11enable_sm90INS1_16FlashAttnFwdSm90INS1_25CollectiveMainloopFwdSm90ILi2EN4cute5tupleIJNS5_1CILi1EEES8_S8_EEENS6_IJNS7_ILi192EEENS7_ILi128EEENS7_ILi64EEEEEELi64ENS_10bfloat16_tEfNS_4arch4Sm90ELb0ELb1ELb0ELb1ELb1ELb1ELb0ELb1ELb1ELb1ELb1ELb0EEENS1_21CollectiveEpilogueFwdINS6_IJSA_SC_SB_EEES9_SE_SG_Li384ELb1ELb1ELb1ELb0EEENS1_36VarlenDynamicPersistentTileSchedulerILi192ELi128ELi384ELi128ELb1ELb1ELb1ELb1ELb0ELb1EEEEEEEEEvNT_6ParamsE:
        .type           _ZN7cutlass13device_kernelIN5flash11enable_sm90INS1_16FlashAttnFwdSm90INS1_25CollectiveMainloopFwdSm90ILi2EN4cute5tupleIJNS5_1CILi1EEES8_S8_EEENS6_IJNS7_ILi192EEENS7_ILi128EEENS7_ILi64EEEEEELi64ENS_10bfloat16_tEfNS_4arch4Sm90ELb0ELb1ELb0ELb1ELb1ELb1ELb0ELb1ELb1ELb1ELb1ELb0EEENS1_21CollectiveEpilogueFwdINS6_IJSA_SC_SB_EEES9_SE_SG_Li384ELb1ELb1ELb1ELb0EEENS1_36VarlenDynamicPersistentTileSchedulerILi192ELi128ELi384ELi128ELb1ELb1ELb1ELb1ELb0ELb1EEEEEEEEEvNT_6ParamsE,@function
        .size           _ZN7cutlass13device_kernelIN5flash11enable_sm90INS1_16FlashAttnFwdSm90INS1_25CollectiveMainloopFwdSm90ILi2EN4cute5tupleIJNS5_1CILi1EEES8_S8_EEENS6_IJNS7_ILi192EEENS7_ILi128EEENS7_ILi64EEEEEELi64ENS_10bfloat16_tEfNS_4arch4Sm90ELb0ELb1ELb0ELb1ELb1ELb1ELb0ELb1ELb1ELb1ELb1ELb0EEENS1_21CollectiveEpilogueFwdINS6_IJSA_SC_SB_EEES9_SE_SG_Li384ELb1ELb1ELb1ELb0EEENS1_36VarlenDynamicPersistentTileSchedulerILi192ELi128ELi384ELi128ELb1ELb1ELb1ELb1ELb0ELb1EEEEEEEEEvNT_6ParamsE,(.L_x_86 - _ZN7cutlass13device_kernelIN5flash11enable_sm90INS1_16FlashAttnFwdSm90INS1_25CollectiveMainloopFwdSm90ILi2EN4cute5tupleIJNS5_1CILi1EEES8_S8_EEENS6_IJNS7_ILi192EEENS7_ILi128EEENS7_ILi64EEEEEELi64ENS_10bfloat16_tEfNS_4arch4Sm90ELb0ELb1ELb0ELb1ELb1ELb1ELb0ELb1ELb1ELb1ELb1ELb0EEENS1_21CollectiveEpilogueFwdINS6_IJSA_SC_SB_EEES9_SE_SG_Li384ELb1ELb1ELb1ELb0EEENS1_36VarlenDynamicPersistentTileSchedulerILi192ELi128ELi384ELi128ELb1ELb1ELb1ELb1ELb0ELb1EEEEEEEEEvNT_6ParamsE)
        .other          _ZN7cutlass13device_kernelIN5flash11enable_sm90INS1_16FlashAttnFwdSm90INS1_25CollectiveMainloopFwdSm90ILi2EN4cute5tupleIJNS5_1CILi1EEES8_S8_EEENS6_IJNS7_ILi192EEENS7_ILi128EEENS7_ILi64EEEEEELi64ENS_10bfloat16_tEfNS_4arch4Sm90ELb0ELb1ELb0ELb1ELb1ELb1ELb0ELb1ELb1ELb1ELb1ELb0EEENS1_21CollectiveEpilogueFwdINS6_IJSA_SC_SB_EEES9_SE_SG_Li384ELb1ELb1ELb1ELb0EEENS1_36VarlenDynamicPersistentTileSchedulerILi192ELi128ELi384ELi128ELb1ELb1ELb1ELb1ELb0ELb1EEEEEEEEEvNT_6ParamsE,@"STO_CUDA_ENTRY STV_DEFAULT"
_ZN7cutlass13device_kernelIN5flash11enable_sm90INS1_16FlashAttnFwdSm90INS1_25CollectiveMainloopFwdSm90ILi2EN4cute5tupleIJNS5_1CILi1EEES8_S8_EEENS6_IJNS7_ILi192EEENS7_ILi128EEENS7_ILi64EEEEEELi64ENS_10bfloat16_tEfNS_4arch4Sm90ELb0ELb1ELb0ELb1ELb1ELb1ELb0ELb1ELb1ELb1ELb1ELb0EEENS1_21CollectiveEpilogueFwdINS6_IJSA_SC_SB_EEES9_SE_SG_Li384ELb1ELb1ELb1ELb0EEENS1_36VarlenDynamicPersistentTileSchedulerILi192ELi128ELi384ELi128ELb1ELb1ELb1ELb1ELb0ELb1EEEEEEEEEvNT_6ParamsE:
[----:B------:R-:W-:Y:S01]  /*0000*/  LDC R1, c[0x0][0x37c] ;  /* 0x0000df00ff017b82 */ /* 0x000fe20000000800 */
[----:B------:R-:W-:Y:S05]  /*0010*/  EXIT ;  /* 0x000000000000794d */ /* 0x000fea0003800000 */
.L_x_41:
        /* <DEDUP_REMOVED lines=14> */
.L_x_86:


//--------------------- .text._ZN7cutlass13device_kernelIN5flash11enable_sm90INS1_16FlashAttnFwdSm90INS1_25CollectiveMainloopFwdSm90ILi2EN4cute5tupleIJNS5_1CILi1EEES8_S8_EEENS6_IJNS7_ILi192EEENS7_ILi128EEENS7_ILi64EEEEEELi64ENS_10bfloat16_tEfNS_4arch4Sm90ELb1ELb0ELb0ELb0ELb1ELb0ELb0ELb1ELb1ELb1ELb1ELb0EEENS1_21CollectiveEpilogueFwdINS6_IJSA_SC_SB_EEES9_SE_SG_Li384ELb0ELb1ELb1ELb0EEENS1_19SingleTileSchedulerILb0ELb1ELb1ELi192EEEEEEEEEvNT_6ParamsE --------------------------
	.section	.text._ZN7cutlass13device_kernelIN5flash11enable_sm90INS1_16FlashAttnFwdSm90INS1_25CollectiveMainloopFwdSm90ILi2EN4cute5tupleIJNS5_1CILi1EEES8_S8_EEENS6_IJNS7_ILi192EEENS7_ILi128EEENS7_ILi64EEEEEELi64ENS_10bfloat16_tEfNS_4arch4Sm90ELb1ELb0ELb0ELb0ELb1ELb0ELb0ELb1ELb1ELb1ELb1ELb0EEENS1_21CollectiveEpilogueFwdINS6_IJSA_SC_SB_EEES9_SE_SG_Li384ELb0ELb1ELb1ELb0EEENS1_19SingleTileSchedulerILb0ELb1ELb1ELi192EEEEEEEEEvNT_6ParamsE,"ax",@progbits
	.align	128
.text._ZN7cutlass13device_kernelIN5flash11enable_sm90INS1_16FlashAttnFwdSm90INS1_25CollectiveMainloopFwdSm90ILi2EN4cute5tupleIJNS5_1CILi1EEES8_S8_EEENS6_IJNS7_ILi192EEENS7_ILi128EEENS7_ILi64EEEEEELi64ENS_10bfloat16_tEfNS_4arch4Sm90ELb1ELb0ELb0ELb0ELb1ELb0ELb0ELb1ELb1ELb1ELb1ELb0EEENS1_21CollectiveEpilogueFwdINS6_IJSA_SC_SB_EEES9_SE_SG_Li384ELb0ELb1ELb1ELb0EEENS1_19SingleTileSchedulerILb0ELb1ELb1ELi192EEEEEEEEEvNT_6ParamsE:
        .type           _ZN7cutlass13device_kernelIN5flash11enable_sm90INS1_16FlashAttnFwdSm90INS1_25CollectiveMainloopFwdSm90ILi2EN4cute5tupleIJNS5_1CILi1EEES8_S8_EEENS6_IJNS7_ILi192EEENS7_ILi128EEENS7_ILi64EEEEEELi64ENS_10bfloat16_tEfNS_4arch4Sm90ELb1ELb0ELb0ELb0ELb1ELb0ELb0ELb1ELb1ELb1ELb1ELb0EEENS1_21CollectiveEpilogueFwdINS6_IJSA_SC_SB_EEES9_SE_SG_Li384ELb0ELb1ELb1ELb0EEENS1_19SingleTileSchedulerILb0ELb1ELb1ELi192EEEEEEEEEvNT_6ParamsE,@function
        .size           _ZN7cutlass13device_kernelIN5flash11enable_sm90INS1_16FlashAttnFwdSm90INS1_25CollectiveMainloopFwdSm90ILi2EN4cute5tupleIJNS5_1CILi1EEES8_S8_EEENS6_IJNS7_ILi192EEENS7_ILi128EEENS7_ILi64EEEEEELi64ENS_10bfloat16_tEfNS_4arch4Sm90ELb1ELb0ELb0ELb0ELb1ELb0ELb0ELb1ELb1ELb1ELb1ELb0EEENS1_21CollectiveEpilogueFwdINS6_IJSA_SC_SB_EEES9_SE_SG_Li384ELb0ELb1ELb1ELb0EEENS1_19SingleTileSchedulerILb0ELb1ELb1ELi192EEEEEEEEEvNT_6ParamsE,(.L_x_87 - _ZN7cutlass13device_kernelIN5flash11enable_sm90INS1_16FlashAttnFwdSm90INS1_25CollectiveMainloopFwdSm90ILi2EN4cute5tupleIJNS5_1CILi1EEES8_S8_EEENS6_IJNS7_ILi192EEENS7_ILi128EEENS7_ILi64EEEEEELi64ENS_10bfloat16_tEfNS_4arch4Sm90ELb1ELb0ELb0ELb0ELb1ELb0ELb0ELb1ELb1ELb1ELb1ELb0EEENS1_21CollectiveEpilogueFwdINS6_IJSA_SC_SB_EEES9_SE_SG_Li384ELb0ELb1ELb1ELb0EEENS1_19SingleTileSchedulerILb0ELb1ELb1ELi192EEEEEEEEEvNT_6ParamsE)
        .other          _ZN7cutlass13device_kernelIN5flash11enable_sm90INS1_16FlashAttnFwdSm90INS1_25CollectiveMainloopFwdSm90ILi2EN4cute5tupleIJNS5_1CILi1EEES8_S8_EEENS6_IJNS7_ILi192EEENS7_ILi128EEENS7_ILi64EEEEEELi64ENS_10bfloat16_tEfNS_4arch4Sm90ELb1ELb0ELb0ELb0ELb1ELb0ELb0ELb1ELb1ELb1ELb1ELb0EEENS1_21CollectiveEpilogueFwdINS6_IJSA_SC_SB_EEES9_SE_SG_Li384ELb0ELb1ELb1ELb0EEENS1_19SingleTileSchedulerILb0ELb1ELb1ELi192EEEEEEEEEvNT_6ParamsE,@"STO_CUDA_ENTRY STV_DEFAULT"
_ZN7cutlass13device_kernelIN5flash11enable_sm90INS1_16FlashAttnFwdSm90INS1_25CollectiveMainloopFwdSm90ILi2EN4cute5tupleIJNS5_1CILi1EEES8_S8_EEENS6_IJNS7_ILi192EEENS7_ILi128EEENS7_ILi64EEEEEELi64ENS_10bfloat16_tEfNS_4arch4Sm90ELb1ELb0ELb0ELb0ELb1ELb0ELb0ELb1ELb1ELb1ELb1ELb0EEENS1_21CollectiveEpilogueFwdINS6_IJSA_SC_SB_EEES9_SE_SG_Li384ELb0ELb1ELb1ELb0EEENS1_19SingleTileSchedulerILb0ELb1ELb1ELi192EEEEEEEEEvNT_6ParamsE:
[----:B------:R-:W-:Y:S01]  /*0000*/  LDC R1, c[0x0][0x37c] ;  /* 0x0000df00ff017b82 */ /* 0x000fe20000000800 */
[----:B------:R-:W-:Y:S05]  /*0010*/  EXIT ;  /* 0x000000000000794d */ /* 0x000fea0003800000 */
.L_x_42:
        /* <DEDUP_REMOVED lines=14> */
.L_x_87:


//--------------------- .text._ZN7cutlass13device_kernelIN5flash11enable_sm90INS1_16FlashAttnFwdSm90INS1_25CollectiveMainloopFwdSm90ILi2EN4cute5tupleIJNS5_1CILi1EEES8_S8_EEENS6_IJNS7_ILi192EEENS7_ILi128EEENS7_ILi64EEEEEELi64ENS_10bfloat16_tEfNS_4arch4Sm90ELb1ELb0ELb0ELb1ELb1ELb0ELb0ELb1ELb1ELb1ELb1ELb0EEENS1_21CollectiveEpilogueFwdINS6_IJSA_SC_SB_EEES9_SE_SG_Li384ELb1ELb1ELb1ELb0EEENS1_36VarlenDynamicPersistentTileSchedulerILi192ELi128ELi384ELi128ELb1ELb1ELb1ELb1ELb1ELb1EEEEEEEEEvNT_6ParamsE --------------------------
	.section	.text._ZN7cutlass13device_kernelIN5flash11enable_sm90INS1_16FlashAttnFwdSm90INS1_25CollectiveMainloopFwdSm90ILi2EN4cute5tupleIJNS5_1CILi1EEES8_S8_EEENS6_IJNS7_ILi192EEENS7_ILi128EEENS7_ILi64EEEEEELi64ENS_10bfloat16_tEfNS_4arch4Sm90ELb1ELb0ELb0ELb1ELb1ELb0ELb0ELb1ELb1ELb1ELb1ELb0EEENS1_21CollectiveEpilogueFwdINS6_IJSA_SC_SB_EEES9_SE_SG_Li384ELb1ELb1ELb1ELb0EEENS1_36VarlenDynamicPersistentTileSchedulerILi192ELi128ELi384ELi128ELb1ELb1ELb1ELb1ELb1ELb1EEEEEEEEEvNT_6ParamsE,"ax",@progbits
	.align	128
.text._ZN7cutlass13device_kernelIN5flash11enable_sm90INS1_16FlashAttnFwdSm90INS1_25CollectiveMainloopFwdSm90ILi2EN4cute5tupleIJNS5_1CILi1EEES8_S8_EEENS6_IJNS7_ILi192EEENS7_ILi128EEENS7_ILi64EEEEEELi64ENS_10bfloat16_tEfNS_4arch4Sm90ELb1ELb0ELb0ELb1ELb1ELb0ELb0ELb1ELb1ELb1ELb1ELb0EEENS1_21CollectiveEpilogueFwdINS6_IJSA_SC_SB_EEES9_SE_SG_Li384ELb1ELb1ELb1ELb0EEENS1_36VarlenDynamicPersistentTileSchedulerILi192ELi128ELi384ELi128ELb1ELb1ELb1ELb1ELb1ELb1EEEEEEEEEvNT_6ParamsE:
        .type           _ZN7cutlass13device_kernelIN5flash11enable_sm90INS1_16FlashAttnFwdSm90INS1_25CollectiveMainloopFwdSm90ILi2EN4cute5tupleIJNS5_1CILi1EEES8_S8_EEENS6_IJNS7_ILi192EEENS7_ILi128EEENS7_ILi64EEEEEELi64ENS_10bfloat16_tEfNS_4arch4Sm90ELb1ELb0ELb0ELb1ELb1ELb0ELb0ELb1ELb1ELb1ELb1ELb0EEENS1_21CollectiveEpilogueFwdINS6_IJSA_SC_SB_EEES9_SE_SG_Li384ELb1ELb1ELb1ELb0EEENS1_36VarlenDynamicPersistentTileSchedulerILi192ELi128ELi384ELi128ELb1ELb1ELb1ELb1ELb1ELb1EEEEEEEEEvNT_6ParamsE,@function
        .size           _ZN7cutlass13device_kernelIN5flash11enable_sm90INS1_16FlashAttnFwdSm90INS1_25CollectiveMainloopFwdSm90ILi2EN4cute5tupleIJNS5_1CILi1EEES8_S8_EEENS6_IJNS7_ILi192EEENS7_ILi128EEENS7_ILi64EEEEEELi64ENS_10bfloat16_tEfNS_4arch4Sm90ELb1ELb0ELb0ELb1ELb1ELb0ELb0ELb1ELb1ELb1ELb1ELb0EEENS1_21CollectiveEpilogueFwdINS6_IJSA_SC_SB_EEES9_SE_SG_Li384ELb1ELb1ELb1ELb0EEENS1_36VarlenDynamicPersistentTileSchedulerILi192ELi128ELi384ELi128ELb1ELb1ELb1ELb1ELb1ELb1EEEEEEEEEvNT_6ParamsE,(.L_x_88 - _ZN7cutlass13device_kernelIN5flash11enable_sm90INS1_16FlashAttnFwdSm90INS1_25CollectiveMainloopFwdSm90ILi2EN4cute5tupleIJNS5_1CILi1EEES8_S8_EEENS6_IJNS7_ILi192EEENS7_ILi128EEENS7_ILi64EEEEEELi64ENS_10bfloat16_tEfNS_4arch4Sm90ELb1ELb0ELb0ELb1ELb1ELb0ELb0ELb1ELb1ELb1ELb1ELb0EEENS1_21CollectiveEpilogueFwdINS6_IJSA_SC_SB_EEES9_SE_SG_Li384ELb1ELb1ELb1ELb0EEENS1_36VarlenDynamicPersistentTileSchedulerILi192ELi128ELi384ELi128ELb1ELb1ELb1ELb1ELb1ELb1EEEEEEEEEvNT_6ParamsE)
        .other          _ZN7cutlass13device_kernelIN5flash11enable_sm90INS1_16FlashAttnFwdSm90INS1_25CollectiveMainloopFwdSm90ILi2EN4cute5tupleIJNS5_1CILi1EEES8_S8_EEENS6_IJNS7_ILi192EEENS7_ILi128EEENS7_ILi64EEEEEELi64ENS_10bfloat16_tEfNS_4arch4Sm90ELb1ELb0ELb0ELb1ELb1ELb0ELb0ELb1ELb1ELb1ELb1ELb0EEENS1_21CollectiveEpilogueFwdINS6_IJSA_SC_SB_EEES9_SE_SG_Li384ELb1ELb1ELb1ELb0EEENS1_36VarlenDynamicPersistentTileSchedulerILi192ELi128ELi384ELi128ELb1ELb1ELb1ELb1ELb1ELb1EEEEEEEEEvNT_6ParamsE,@"STO_CUDA_ENTRY STV_DEFAULT"
_ZN7cutlass13device_kernelIN5flash11enable_sm90INS1_16FlashAttnFwdSm90INS1_25CollectiveMainloopFwdSm90ILi2EN4cute5tupleIJNS5_1CILi1EEES8_S8_EEENS6_IJNS7_ILi192EEENS7_ILi128EEENS7_ILi64EEEEEELi64ENS_10bfloat16_tEfNS_4arch4Sm90ELb1ELb0ELb0ELb1ELb1ELb0ELb0ELb1ELb1ELb1ELb1ELb0EEENS1_21CollectiveEpilogueFwdINS6_IJSA_SC_SB_EEES9_SE_SG_Li384ELb1ELb1ELb1ELb0EEENS1_36VarlenDynamicPersistentTileSchedulerILi192ELi128ELi384ELi128ELb1ELb1ELb1ELb1ELb1ELb1EEEEEEEEEvNT_6ParamsE:
[----:B------:R-:W-:Y:S01]  /*0000*/  LDC R1, c[0x0][0x37c] ;  /* 0x0000df00ff017b82 */ /* 0x000fe20000000800 */
[----:B------:R-:W-:Y:S05]  /*0010*/  EXIT ;  /* 0x000000000000794d */ /* 0x000fea0003800000 */
.L_x_43:
        /* <DEDUP_REMOVED lines=14> */
.L_x_88:


//--------------------- .text._ZN7cutlass13device_kernelIN5flash11enable_sm90INS1_16FlashAttnFwdSm90INS1_25CollectiveMainloopFwdSm90ILi2EN4cute5tupleIJNS5_1CILi1EEES8_S8_EEENS6_IJNS7_ILi192EEENS7_ILi128EEENS7_ILi64EEEEEELi64ENS_10bfloat16_tEfNS_4arch4Sm90ELb1ELb0ELb0ELb1ELb1ELb1ELb0ELb1ELb1ELb1ELb1ELb0EEENS1_21CollectiveEpilogueFwdINS6_IJSA_SC_SB_EEES9_SE_SG_Li384ELb1ELb1ELb1ELb0EEENS1_36VarlenDynamicPersistentTileSchedulerILi192ELi128ELi384ELi128ELb1ELb1ELb1ELb1ELb1ELb1EEEEEEEEEvNT_6ParamsE --------------------------
	.section	.text._ZN7cutlass13device_kernelIN5flash11enable_sm90INS1_16FlashAttnFwdSm90INS1_25CollectiveMainloopFwdSm90ILi2EN4cute5tupleIJNS5_1CILi1EEES8_S8_EEENS6_IJNS7_ILi192EEENS7_ILi128EEENS7_ILi64EEEEEELi64ENS_10bfloat16_tEfNS_4arch4Sm90ELb1ELb0ELb0ELb1ELb1ELb1ELb0ELb1ELb1ELb1ELb1ELb0EEENS1_21CollectiveEpilogueFwdINS6_IJSA_SC_SB_EEES9_SE_SG_Li384ELb1ELb1ELb1ELb0EEENS1_36VarlenDynamicPersistentTileSchedulerILi192ELi128ELi384ELi128ELb1ELb1ELb1ELb1ELb1ELb1EEEEEEEEEvNT_6ParamsE,"ax",@progbits
	.align	128
.text._ZN7cutlass13device_kernelIN5flash11enable_sm90INS1_16FlashAttnFwdSm90INS1_25CollectiveMainloopFwdSm90ILi2EN4cute5tupleIJNS5_1CILi1EEES8_S8_EEENS6_IJNS7_ILi192EEENS7_ILi128EEENS7_ILi64EEEEEELi64ENS_10bfloat16_tEfNS_4arch4Sm90ELb1ELb0ELb0ELb1ELb1ELb1ELb0ELb1ELb1ELb1ELb1ELb0EEENS1_21CollectiveEpilogueFwdINS6_IJSA_SC_SB_EEES9_SE_SG_Li384ELb1ELb1ELb1ELb0EEENS1_36VarlenDynamicPersistentTileSchedulerILi192ELi128ELi384ELi128ELb1ELb1ELb1ELb1ELb1ELb1EEEEEEEEEvNT_6ParamsE:
        .type           _ZN7cutlass13device_kernelIN5flash11enable_sm90INS1_16FlashAttnFwdSm90INS1_25CollectiveMainloopFwdSm90ILi2EN4cute5tupleIJNS5_1CILi1EEES8_S8_EEENS6_IJNS7_ILi192EEENS7_ILi128EEENS7_ILi64EEEEEELi64ENS_10bfloat16_tEfNS_4arch4Sm90ELb1ELb0ELb0ELb1ELb1ELb1ELb0ELb1ELb1ELb1ELb1ELb0EEENS1_21CollectiveEpilogueFwdINS6_IJSA_SC_SB_EEES9_SE_SG_Li384ELb1ELb1ELb1ELb0EEENS1_36VarlenDynamicPersistentTileSchedulerILi192ELi128ELi384ELi128ELb1ELb1ELb1ELb1ELb1ELb1EEEEEEEEEvNT_6ParamsE,@function
        .size           _ZN7cutlass13device_kernelIN5flash11enable_sm90INS1_16FlashAttnFwdSm90INS1_25CollectiveMainloopFwdSm90ILi2EN4cute5tupleIJNS5_1CILi1EEES8_S8_EEENS6_IJNS7_ILi192EEENS7_ILi128EEENS7_ILi64EEEEEELi64ENS_10bfloat16_tEfNS_4arch4Sm90ELb1ELb0ELb0ELb1ELb1ELb1ELb0ELb1ELb1ELb1ELb1ELb0EEENS1_21CollectiveEpilogueFwdINS6_IJSA_SC_SB_EEES9_SE_SG_Li384ELb1ELb1ELb1ELb0EEENS1_36VarlenDynamicPersistentTileSchedulerILi192ELi128ELi384ELi128ELb1ELb1ELb1ELb1ELb1ELb1EEEEEEEEEvNT_6ParamsE,(.L_x_89 - _ZN7cutlass13device_kernelIN5flash11enable_sm90INS1_16FlashAttnFwdSm90INS1_25CollectiveMainloopFwdSm90ILi2EN4cute5tupleIJNS5_1CILi1EEES8_S8_EEENS6_IJNS7_ILi192EEENS7_ILi128EEENS7_ILi64EEEEEELi64ENS_10bfloat16_tEfNS_4arch4Sm90ELb1ELb0ELb0ELb1ELb1ELb1ELb0ELb1ELb1ELb1ELb1ELb0EEENS1_21CollectiveEpilogueFwdINS6_IJSA_SC_SB_EEES9_SE_SG_Li384ELb1ELb1ELb1ELb0EEENS1_36VarlenDynamicPersistentTileSchedulerILi192ELi128ELi384ELi128ELb1ELb1ELb1ELb1ELb1ELb1EEEEEEEEEvNT_6ParamsE)
        .other          _ZN7cutlass13device_kernelIN5flash11enable_sm90INS1_16FlashAttnFwdSm90INS1_25CollectiveMainloopFwdSm90ILi2EN4cute5tupleIJNS5_1CILi1EEES8_S8_EEENS6_IJNS7_ILi192EEENS7_ILi128EEENS7_ILi64EEEEEELi64ENS_10bfloat16_tEfNS_4arch4Sm90ELb1ELb0ELb0ELb1ELb1ELb1ELb0ELb1ELb1ELb1ELb1ELb0EEENS1_21CollectiveEpilogueFwdINS6_IJSA_SC_SB_EEES9_SE_SG_Li384ELb1ELb1ELb1ELb0EEENS1_36VarlenDynamicPersistentTileSchedulerILi192ELi128ELi384ELi128ELb1ELb1ELb1ELb1ELb1ELb1EEEEEEEEEvNT_6ParamsE,@"STO_CUDA_ENTRY STV_DEFAULT"
_ZN7cutlass13device_kernelIN5flash11enable_sm90INS1_16FlashAttnFwdSm90INS1_25CollectiveMainloopFwdSm90ILi2EN4cute5tupleIJNS5_1CILi1EEES8_S8_EEENS6_IJNS7_ILi192EEENS7_ILi128EEENS7_ILi64EEEEEELi64ENS_10bfloat16_tEfNS_4arch4Sm90ELb1ELb0ELb0ELb1ELb1ELb1ELb0ELb1ELb1ELb1ELb1ELb0EEENS1_21CollectiveEpilogueFwdINS6_IJSA_SC_SB_EEES9_SE_SG_Li384ELb1ELb1ELb1ELb0EEENS1_36VarlenDynamicPersistentTileSchedulerILi192ELi128ELi384ELi128ELb1ELb1ELb1ELb1ELb1ELb1EEEEEEEEEvNT_6ParamsE:
[----:B------:R-:W-:Y:S01]  /*0000*/  LDC R1, c[0x0][0x37c] ;  /* 0x0000df00ff017b82 */ /* 0x000fe20000000800 */
[----:B------:R-:W-:Y:S05]  /*0010*/  EXIT ;  /* 0x000000000000794d */ /* 0x000fea0003800000 */
.L_x_44:
        /* <DEDUP_REMOVED lines=14> */
.L_x_89:


//--------------------- .nv.shared.reserved.0     --------------------------
	.section	.nv.shared.reserved.0,"aw",@nobits
	.weak		__nv_reservedSMEM_offset_0_alias
	.size		__nv_reservedSMEM_offset_0_alias, 0, 64
	.other		__nv_reservedSMEM_offset_0_alias,@"STO_CUDA_RESERVED_SHARED STV_DEFAULT"
__nv_reservedSMEM_offset_0_alias:
	.zero		0
	.zero		64


//--------------------- .nv.global                --------------------------
	.section	.nv.global,"aw",@nobits
.nv.global:
	.type		_ZN78_INTERNAL_cc2cd7de_42_flash_fwd_hdimall_bf16_paged_split_sm90_cu_bdbb69e5_37894cute1_E,@object
	.size		_ZN78_INTERNAL_cc2cd7de_42_flash_fwd_hdimall_bf16_paged_split_sm90_cu_bdbb69e5_37894cute1_E,(_ZN78_INTERNAL_cc2cd7de_42_flash_fwd_hdimall_bf16_paged_split_sm90_cu_bdbb69e5_37894cuda3std3__45__cpo6cbeginE - _ZN78_INTERNAL_cc2cd7de_42_flash_fwd_hdimall_bf16_paged_split_sm90_cu_bdbb69e5_37894cute1_E)
_ZN78_INTERNAL_cc2cd7de_42_flash_fwd_hdimall_bf16_paged_split_sm90_cu_bdbb69e5_37894cute1_E:
	.zero		1
	.type		_ZN78_INTERNAL_cc2cd7de_42_flash_fwd_hdimall_bf16_paged_split_sm90_cu_bdbb69e5_37894cuda3std3__45__cpo6cbeginE,@object
	.size		_ZN78_INTERNAL_cc2cd7de_42_flash_fwd_hdimall_bf16_paged_split_sm90_cu_bdbb69e5_37894cuda3std3__45__cpo6cbeginE,(_ZN78_INTERNAL_cc2cd7de_42_flash_fwd_hdimall_bf16_paged_split_sm90_cu_bdbb69e5_37894cuda3std3__48in_placeE - _ZN78_INTERNAL_cc2cd7de_42_flash_fwd_hdimall_bf16_paged_split_sm90_cu_bdbb69e5_37894cuda3std3__45__cpo6cbeginE)
_ZN78_INTERNAL_cc2cd7de_42_flash_fwd_hdimall_bf16_paged_split_sm90_cu_bdbb69e5_37894cuda3std3__45__cpo6cbeginE:
	.zero		1
	.type		_ZN78_INTERNAL_cc2cd7de_42_flash_fwd_hdimall_bf16_paged_split_sm90_cu_bdbb69e5_37894cuda3std3__48in_placeE,@object
	.size		_ZN78_INTERNAL_cc2cd7de_42_flash_fwd_hdimall_bf16_paged_split_sm90_cu_bdbb69e5_37894cuda3std3__48in_placeE,(_ZN78_INTERNAL_cc2cd7de_42_flash_fwd_hdimall_bf16_paged_split_sm90_cu_bdbb69e5_37894cuda3std6ranges3__45__cpo9iter_moveE - _ZN78_INTERNAL_cc2cd7de_42_flash_fwd_hdimall_bf16_paged_split_sm90_cu_bdbb69e5_37894cuda3std3__48in_placeE)
_ZN78_INTERNAL_cc2cd7de_42_flash_fwd_hdimall_bf16_paged_split_sm90_cu_bdbb69e5_37894cuda3std3__48in_placeE:
	.zero		1
	.type		_ZN78_INTERNAL_cc2cd7de_42_flash_fwd_hdimall_bf16_paged_split_sm90_cu_bdbb69e5_37894cuda3std6ranges3__45__cpo9iter_moveE,@object
	.size		_ZN78_INTERNAL_cc2cd7de_42_flash_fwd_hdimall_bf16_paged_split_sm90_cu_bdbb69e5_37894cuda3std6ranges3__45__cpo9iter_moveE,(_ZN78_INTERNAL_cc2cd7de_42_flash_fwd_hdimall_bf16_paged_split_sm90_cu_bdbb69e5_37894cuda3std3__45__cpo5beginE - _ZN78_INTERNAL_cc2cd7de_42_flash_fwd_hdimall_bf16_paged_split_sm90_cu_bdbb69e5_37894cuda3std6ranges3__45__cpo9iter_moveE)
_ZN78_INTERNAL_cc2cd7de_42_flash_fwd_hdimall_bf16_paged_split_sm90_cu_bdbb69e5_37894cuda3std6ranges3__45__cpo9iter_moveE:
	.zero		1
	.type		_ZN78_INTERNAL_cc2cd7de_42_flash_fwd_hdimall_bf16_paged_split_sm90_cu_bdbb69e5_37894cuda3std3__45__cpo5beginE,@object
	.size		_ZN78_INTERNAL_cc2cd7de_42_flash_fwd_hdimall_bf16_paged_split_sm90_cu_bdbb69e5_37894cuda3std3__45__cpo5beginE,(_ZN78_INTERNAL_cc2cd7de_42_flash_fwd_hdimall_bf16_paged_split_sm90_cu_bdbb69e5_37894cuda3std3__480_GLOBAL__N__cc2cd7de_42_flash_fwd_hdimall_bf16_paged_split_sm90_cu_bdbb69e5_37896ignoreE - _ZN78_INTERNAL_cc2cd7de_42_flash_fwd_hdimall_bf16_paged_split_sm90_cu_bdbb69e5_37894cuda3std3__45__cpo5beginE)
_ZN78_INTERNAL_cc2cd7de_42_flash_fwd_hdimall_bf16_paged_split_sm90_cu_bdbb69e5_37894cuda3std3__45__cpo5beginE:
	.zero		1
	.type		_ZN78_INTERNAL_cc2cd7de_42_flash_fwd_hdimall_bf16_paged_split_sm90_cu_bdbb69e5_37894cuda3std3__480_GLOBAL__N__cc2cd7de_42_flash_fwd_hdimall_bf16_paged_split_sm90_cu_bdbb69e5_37896ignoreE,@object
	.size		_ZN78_INTERNAL_cc2cd7de_42_flash_fwd_hdimall_bf16_paged_split_sm90_cu_bdbb69e5_37894cuda3std3__480_GLOBAL__N__cc2cd7de_42_flash_fwd_hdimall_bf16_paged_split_sm90_cu_bdbb69e5_37896ignoreE,(_ZN78_INTERNAL_cc2cd7de_42_flash_fwd_hdimall_bf16_paged_split_sm90_cu_bdbb69e5_37894cute7productE - _ZN78_INTERNAL_cc2cd7de_42_flash_fwd_hdimall_bf16_paged_split_sm90_cu_bdbb69e5_37894cuda3std3__480_GLOBAL__N__cc2cd7de_42_flash_fwd_hdimall_bf16_paged_split_sm90_cu_bdbb69e5_37896ignoreE)
_ZN78_INTERNAL_cc2cd7de_42_flash_fwd_hdimall_bf16_paged_split_sm90_cu_bdbb69e5_37894cuda3std3__480_GLOBAL__N__cc2cd7de_42_flash_fwd_hdimall_bf16_paged_split_sm90_cu_bdbb69e5_37896ignoreE:
	.zero		1
	.type		_ZN78_INTERNAL_cc2cd7de_42_flash_fwd_hdimall_bf16_paged_split_sm90_cu_bdbb69e5_37894cute7productE,@object
	.size		_ZN78_INTERNAL_cc2cd7de_42_flash_fwd_hdimall_bf16_paged_split_sm90_cu_bdbb69e5_37894cute7productE,(_ZN78_INTERNAL_cc2cd7de_42_flash_fwd_hdimall_bf16_paged_split_sm90_cu_bdbb69e5_37894cuda3std3__45__cpo3endE - _ZN78_INTERNAL_cc2cd7de_42_flash_fwd_hdimall_bf16_paged_split_sm90_cu_bdbb69e5_37894cute7productE)
_ZN78_INTERNAL_cc2cd7de_42_flash_fwd_hdimall_bf16_paged_split_sm90_cu_bdbb69e5_37894cute7productE:
	.zero		1
	.type		_ZN78_INTERNAL_cc2cd7de_42_flash_fwd_hdimall_bf16_paged_split_sm90_cu_bdbb69e5_37894cuda3std3__45__cpo3endE,@object
	.size		_ZN78_INTERNAL_cc2cd7de_42_flash_fwd_hdimall_bf16_paged_split_sm90_cu_bdbb69e5_37894cuda3std3__45__cpo3endE,(_ZN78_INTERNAL_cc2cd7de_42_flash_fwd_hdimall_bf16_paged_split_sm90_cu_bdbb69e5_37894cuda3std3__419piecewise_constructE - _ZN78_INTERNAL_cc2cd7de_42_flash_fwd_hdimall_bf16_paged_split_sm90_cu_bdbb69e5_37894cuda3std3__45__cpo3endE)
_ZN78_INTERNAL_cc2cd7de_42_flash_fwd_hdimall_bf16_paged_split_sm90_cu_bdbb69e5_37894cuda3std3__45__cpo3endE:
	.zero		1
	.type		_ZN78_INTERNAL_cc2cd7de_42_flash_fwd_hdimall_bf16_paged_split_sm90_cu_bdbb69e5_37894cuda3std3__419piecewise_constructE,@object
	.size		_ZN78_INTERNAL_cc2cd7de_42_flash_fwd_hdimall_bf16_paged_split_sm90_cu_bdbb69e5_37894cuda3std3__419piecewise_constructE,(_ZN78_INTERNAL_cc2cd7de_42_flash_fwd_hdimall_bf16_paged_split_sm90_cu_bdbb69e5_37894cuda3std3__45__cpo4cendE - _ZN78_INTERNAL_cc2cd7de_42_flash_fwd_hdimall_bf16_paged_split_sm90_cu_bdbb69e5_37894cuda3std3__419piecewise_constructE)
_ZN78_INTERNAL_cc2cd7de_42_flash_fwd_hdimall_bf16_paged_split_sm90_cu_bdbb69e5_37894cuda3std3__419piecewise_constructE:
	.zero		1
	.type		_ZN78_INTERNAL_cc2cd7de_42_flash_fwd_hdimall_bf16_paged_split_sm90_cu_bdbb69e5_37894cuda3std3__45__cpo4cendE,@object
	.size		_ZN78_INTERNAL_cc2cd7de_42_flash_fwd_hdimall_bf16_paged_split_sm90_cu_bdbb69e5_37894cuda3std3__45__cpo4cendE,(_ZN78_INTERNAL_cc2cd7de_42_flash_fwd_hdimall_bf16_paged_split_sm90_cu_bdbb69e5_37894cuda3std6ranges3__45__cpo4swapE - _ZN78_INTERNAL_cc2cd7de_42_flash_fwd_hdimall_bf16_paged_split_sm90_cu_bdbb69e5_37894cuda3std3__45__cpo4cendE)
_ZN78_INTERNAL_cc2cd7de_42_flash_fwd_hdimall_bf16_paged_split_sm90_cu_bdbb69e5_37894cuda3std3__45__cpo4cendE:
	.zero		1
	.type		_ZN78_INTERNAL_cc2cd7de_42_flash_fwd_hdimall_bf16_paged_split_sm90_cu_bdbb69e5_37894cuda3std6ranges3__45__cpo4swapE,@object
	.size		_ZN78_INTERNAL_cc2cd7de_42_flash_fwd_hdimall_bf16_paged_split_sm90_cu_bdbb69e5_37894cuda3std6ranges3__45__cpo4swapE,(.L_7 - _ZN78_INTERNAL_cc2cd7de_42_flash_fwd_hdimall_bf16_paged_split_sm90_cu_bdbb69e5_37894cuda3std6ranges3__45__cpo4swapE)
_ZN78_INTERNAL_cc2cd7de_42_flash_fwd_hdimall_bf16_paged_split_sm90_cu_bdbb69e5_37894cuda3std6ranges3__45__cpo4swapE:
	.zero		1
.L_7:


//--------------------- .nv.constant0._ZN7cutlass13device_kernelIN5flash11enable_sm90INS1_16FlashAttnFwdSm90INS1_25CollectiveMainloopFwdSm90ILi2EN4cute5tupleIJNS5_1CILi1EEES8_S8_EEENS6_IJNS7_ILi128EEENS7_ILi80EEENS7_ILi256EEEEEELi256ENS_10bfloat16_tEfNS_4arch4Sm90ELb0ELb0ELb0ELb0ELb1ELb0ELb0ELb1ELb1ELb1ELb1ELb0EEENS1_21CollectiveEpilogueFwdINS6_IJSA_SC_SB_EEES9_SE_SG_Li256ELb0ELb1ELb1ELb0EEENS1_19SingleTileSchedulerILb0ELb1ELb1ELi128EEEEEEEEEvNT_6ParamsE --------------------------
	.section	.nv.constant0._ZN7cutlass13device_kernelIN5flash11enable_sm90INS1_16FlashAttnFwdSm90INS1_25CollectiveMainloopFwdSm90ILi2EN4cute5tupleIJNS5_1CILi1EEES8_S8_EEENS6_IJNS7_ILi128EEENS7_ILi80EEENS7_ILi256EEEEEELi256ENS_10bfloat16_tEfNS_4arch4Sm90ELb0ELb0ELb0ELb0ELb1ELb0ELb0ELb1ELb1ELb1ELb1ELb0EEENS1_21CollectiveEpilogueFwdINS6_IJSA_SC_SB_EEES9_SE_SG_Li256ELb0ELb1ELb1ELb0EEENS1_19SingleTileSchedulerILb0ELb1ELb1ELi128EEEEEEEEEvNT_6ParamsE,"a",@progbits
	.sectionflags	@""
	.align	4
.nv.constant0._ZN7cutlass13device_kernelIN5flash11enable_sm90INS1_16FlashAttnFwdSm90INS1_25CollectiveMainloopFwdSm90ILi2EN4cute5tupleIJNS5_1CILi1EEES8_S8_EEENS6_IJNS7_ILi128EEENS7_ILi80EEENS7_ILi256EEEEEELi256ENS_10bfloat16_tEfNS_4arch4Sm90ELb0ELb0ELb0ELb0ELb1ELb0ELb0ELb1ELb1ELb1ELb1ELb0EEENS1_21CollectiveEpilogueFwdINS6_IJSA_SC_SB_EEES9_SE_SG_Li256ELb0ELb1ELb1ELb0EEENS1_19SingleTileSchedulerILb0ELb1ELb1ELi128EEEEEEEEEvNT_6ParamsE:
	.zero		3456


//--------------------- .nv.constant0._ZN7cutlass13device_kernelIN5flash11enable_sm90INS1_16FlashAttnFwdSm90INS1_25CollectiveMainloopFwdSm90ILi2EN4cute5tupleIJNS5_1CILi1EEES8_S8_EEENS6_IJNS7_ILi128EEENS7_ILi80EEENS7_ILi256EEEEEELi256ENS_10bfloat16_tEfNS_4arch4Sm90ELb0ELb0ELb0ELb1ELb1ELb0ELb0ELb1ELb1ELb1ELb1ELb0EEENS1_21CollectiveEpilogueFwdINS6_IJSA_SC_SB_EEES9_SE_SG_Li256ELb1ELb1ELb1ELb0EEENS1_36VarlenDynamicPersistentTileSchedulerILi128ELi80ELi256ELi128ELb1ELb1ELb1ELb0ELb1ELb1EEEEEEEEEvNT_6ParamsE --------------------------
	.section	.nv.constant0._ZN7cutlass13device_kernelIN5flash11enable_sm90INS1_16FlashAttnFwdSm90INS1_25CollectiveMainloopFwdSm90ILi2EN4cute5tupleIJNS5_1CILi1EEES8_S8_EEENS6_IJNS7_ILi128EEENS7_ILi80EEENS7_ILi256EEEEEELi256ENS_10bfloat16_tEfNS_4arch4Sm90ELb0ELb0ELb0ELb1ELb1ELb0ELb0ELb1ELb1ELb1ELb1ELb0EEENS1_21CollectiveEpilogueFwdINS6_IJSA_SC_SB_EEES9_SE_SG_Li256ELb1ELb1ELb1ELb0EEENS1_36VarlenDynamicPersistentTileSchedulerILi128ELi80ELi256ELi128ELb1ELb1ELb1ELb0ELb1ELb1EEEEEEEEEvNT_6ParamsE,"a",@progbits
	.sectionflags	@""
	.align	4
.nv.constant0._ZN7cutlass13device_kernelIN5flash11enable_sm90INS1_16FlashAttnFwdSm90INS1_25CollectiveMainloopFwdSm90ILi2EN4cute5tupleIJNS5_1CILi1EEES8_S8_EEENS6_IJNS7_ILi128EEENS7_ILi80EEENS7_ILi256EEEEEELi256ENS_10bfloat16_tEfNS_4arch4Sm90ELb0ELb0ELb0ELb1ELb1ELb0ELb0ELb1ELb1ELb1ELb1ELb0EEENS1_21CollectiveEpilogueFwdINS6_IJSA_SC_SB_EEES9_SE_SG_Li256ELb1ELb1ELb1ELb0EEENS1_36VarlenDynamicPersistentTileSchedulerILi128ELi80ELi256ELi128ELb1ELb1ELb1ELb0ELb1ELb1EEEEEEEEEvNT_6ParamsE:
	.zero		3584


//--------------------- .nv.constant0._ZN7cutlass13device_kernelIN5flash11enable_sm90INS1_16FlashAttnFwdSm90INS1_25CollectiveMainloopFwdSm90ILi2EN4cute5tupleIJNS5_1CILi1EEES8_S8_EEENS6_IJNS7_ILi128EEENS7_ILi80EEENS7_ILi256EEEEEELi256ENS_10bfloat16_tEfNS_4arch4Sm90ELb0ELb0ELb0ELb1ELb1ELb1ELb0ELb1ELb1ELb1ELb1ELb0EEENS1_21CollectiveEpilogueFwdINS6_IJSA_SC_SB_EEES9_SE_SG_Li256ELb1ELb1ELb1ELb0EEENS1_36VarlenDynamicPersistentTileSchedulerILi128ELi80ELi256ELi128ELb1ELb1ELb1ELb0ELb1ELb1EEEEEEEEEvNT_6ParamsE --------------------------
	.section	.nv.constant0._ZN7cutlass13device_kernelIN5flash11enable_sm90INS1_16FlashAttnFwdSm90INS1_25CollectiveMainloopFwdSm90ILi2EN4cute5tupleIJNS5_1CILi1EEES8_S8_EEENS6_IJNS7_ILi128EEENS7_ILi80EEENS7_ILi256EEEEEELi256ENS_10bfloat16_tEfNS_4arch4Sm90ELb0ELb0ELb0ELb1ELb1ELb1ELb0ELb1ELb1ELb1ELb1ELb0EEENS1_21CollectiveEpilogueFwdINS6_IJSA_SC_SB_EEES9_SE_SG_Li256ELb1ELb1ELb1ELb0EEENS1_36VarlenDynamicPersistentTileSchedulerILi128ELi80ELi256ELi128ELb1ELb1ELb1ELb0ELb1ELb1EEEEEEEEEvNT_6ParamsE,"a",@progbits
	.sectionflags	@""
	.align	4
.nv.constant0._ZN7cutlass13device_kernelIN5flash11enable_sm90INS1_16FlashAttnFwdSm90INS1_25CollectiveMainloopFwdSm90ILi2EN4cute5tupleIJNS5_1CILi1EEES8_S8_EEENS6_IJNS7_ILi128EEENS7_ILi80EEENS7_ILi256EEEEEELi256ENS_10bfloat16_tEfNS_4arch4Sm90ELb0ELb0ELb0ELb1ELb1ELb1ELb0ELb1ELb1ELb1ELb1ELb0EEENS1_21CollectiveEpilogueFwdINS6_IJSA_SC_SB_EEES9_SE_SG_Li256ELb1ELb1ELb1ELb0EEENS1_36VarlenDynamicPersistentTileSchedulerILi128ELi80ELi256ELi128ELb1ELb1ELb1ELb0ELb1ELb1EEEEEEEEEvNT_6ParamsE:
	.zero		3584


//--------------------- .nv.constant0._ZN7cutlass13device_kernelIN5flash11enable_sm90INS1_16FlashAttnFwdSm90INS1_25CollectiveMainloopFwdSm90ILi2EN4cute5tupleIJNS5_1CILi1EEES8_S8_EEENS6_IJNS7_ILi128EEENS7_ILi64EEENS7_ILi256EEEEEELi256ENS_10bfloat16_tEfNS_4arch4Sm90ELb0ELb1ELb0ELb0ELb1ELb0ELb0ELb1ELb1ELb1ELb1ELb0EEENS1_21CollectiveEpilogueFwdINS6_IJSA_SC_SB_EEES9_SE_SG_Li256ELb0ELb1ELb1ELb0EEENS1_19SingleTileSchedulerILb0ELb1ELb1ELi128EEEEEEEEEvNT_6ParamsE --------------------------
	.section	.nv.constant0._ZN7cutlass13device_kernelIN5flash11enable_sm90INS1_16FlashAttnFwdSm90INS1_25CollectiveMainloopFwdSm90ILi2EN4cute5tupleIJNS5_1CILi1EEES8_S8_EEENS6_IJNS7_ILi128EEENS7_ILi64EEENS7_ILi256EEEEEELi256ENS_10bfloat16_tEfNS_4arch4Sm90ELb0ELb1ELb0ELb0ELb1ELb0ELb0ELb1ELb1ELb1ELb1ELb0EEENS1_21CollectiveEpilogueFwdINS6_IJSA_SC_SB_EEES9_SE_SG_Li256ELb0ELb1ELb1ELb0EEENS1_19SingleTileSchedulerILb0ELb1ELb1ELi128EEEEEEEEEvNT_6ParamsE,"a",@progbits
	.sectionflags	@""
	.align	4
.nv.constant0._ZN7cutlass13device_kernelIN5flash11enable_sm90INS1_16FlashAttnFwdSm90INS1_25CollectiveMainloopFwdSm90ILi2EN4cute5tupleIJNS5_1CILi1EEES8_S8_EEENS6_IJNS7_ILi128EEENS7_ILi64EEENS7_ILi256EEEEEELi256ENS_10bfloat16_tEfNS_4arch4Sm90ELb0ELb1ELb0ELb0ELb1ELb0ELb0ELb1ELb1ELb1ELb1ELb0EEENS1_21CollectiveEpilogueFwdINS6_IJSA_SC_SB_EEES9_SE_SG_Li256ELb0ELb1ELb1ELb0EEENS1_19SingleTileSchedulerILb0ELb1ELb1ELi128EEEEEEEEEvNT_6ParamsE:
	.zero		3456


//--------------------- .nv.constant0._ZN7cutlass13device_kernelIN5flash11enable_sm90INS1_16FlashAttnFwdSm90INS1_25CollectiveMainloopFwdSm90ILi2EN4cute5tupleIJNS5_1CILi1EEES8_S8_EEENS6_IJNS7_ILi128EEENS7_ILi64EEENS7_ILi256EEEEEELi256ENS_10bfloat16_tEfNS_4arch4Sm90ELb0ELb1ELb0ELb1ELb1ELb0ELb0ELb1ELb1ELb1ELb1ELb0EEENS1_21CollectiveEpilogueFwdINS6_IJSA_SC_SB_EEES9_SE_SG_Li256ELb1ELb1ELb1ELb0EEENS1_36VarlenDynamicPersistentTileSchedulerILi128ELi64ELi256ELi128ELb1ELb1ELb1ELb1ELb0ELb1EEEEEEEEEvNT_6ParamsE --------------------------
	.section	.nv.constant0._ZN7cutlass13device_kernelIN5flash11enable_sm90INS1_16FlashAttnFwdSm90INS1_25CollectiveMainloopFwdSm90ILi2EN4cute5tupleIJNS5_1CILi1EEES8_S8_EEENS6_IJNS7_ILi128EEENS7_ILi64EEENS7_ILi256EEEEEELi256ENS_10bfloat16_tEfNS_4arch4Sm90ELb0ELb1ELb0ELb1ELb1ELb0ELb0ELb1ELb1ELb1ELb1ELb0EEENS1_21CollectiveEpilogueFwdINS6_IJSA_SC_SB_EEES9_SE_SG_Li256ELb1ELb1ELb1ELb0EEENS1_36VarlenDynamicPersistentTileSchedulerILi128ELi64ELi256ELi128ELb1ELb1ELb1ELb1ELb0ELb1EEEEEEEEEvNT_6ParamsE,"a",@progbits
	.sectionflags	@""
	.align	4
.nv.constant0._ZN7cutlass13device_kernelIN5flash11enable_sm90INS1_16FlashAttnFwdSm90INS1_25CollectiveMainloopFwdSm90ILi2EN4cute5tupleIJNS5_1CILi1EEES8_S8_EEENS6_IJNS7_ILi128EEENS7_ILi64EEENS7_ILi256EEEEEELi256ENS_10bfloat16_tEfNS_4arch4Sm90ELb0ELb1ELb0ELb1ELb1ELb0ELb0ELb1ELb1ELb1ELb1ELb0EEENS1_21CollectiveEpilogueFwdINS6_IJSA_SC_SB_EEES9_SE_SG_Li256ELb1ELb1ELb1ELb0EEENS1_36VarlenDynamicPersistentTileSchedulerILi128ELi64ELi256ELi128ELb1ELb1ELb1ELb1ELb0ELb1EEEEEEEEEvNT_6ParamsE:
	.zero		3584


//--------------------- .nv.constant0._ZN7cutlass13device_kernelIN5flash11enable_sm90INS1_16FlashAttnFwdSm90INS1_25CollectiveMainloopFwdSm90ILi2EN4cute5tupleIJNS5_1CILi1EEES8_S8_EEENS6_IJNS7_ILi128EEENS7_ILi64EEENS7_ILi256EEEEEELi256ENS_10bfloat16_tEfNS_4arch4Sm90ELb0ELb1ELb0ELb1ELb1ELb1ELb0ELb1ELb1ELb1ELb1ELb0EEENS1_21CollectiveEpilogueFwdINS6_IJSA_SC_SB_EEES9_SE_SG_Li256ELb1ELb1ELb1ELb0EEENS1_36VarlenDynamicPersistentTileSchedulerILi128ELi64ELi256ELi128ELb1ELb1ELb1ELb1ELb0ELb1EEEEEEEEEvNT_6ParamsE --------------------------
	.section	.nv.constant0._ZN7cutlass13device_kernelIN5flash11enable_sm90INS1_16FlashAttnFwdSm90INS1_25CollectiveMainloopFwdSm90ILi2EN4cute5tupleIJNS5_1CILi1EEES8_S8_EEENS6_IJNS7_ILi128EEENS7_ILi64EEENS7_ILi256EEEEEELi256ENS_10bfloat16_tEfNS_4arch4Sm90ELb0ELb1ELb0ELb1ELb1ELb1ELb0ELb1ELb1ELb1ELb1ELb0EEENS1_21CollectiveEpilogueFwdINS6_IJSA_SC_SB_EEES9_SE_SG_Li256ELb1ELb1ELb1ELb0EEENS1_36VarlenDynamicPersistentTileSchedulerILi128ELi64ELi256ELi128ELb1ELb1ELb1ELb1ELb0ELb1EEEEEEEEEvNT_6ParamsE,"a",@progbits
	.sectionflags	@""
	.align	4
.nv.constant0._ZN7cutlass13device_kernelIN5flash11enable_sm90INS1_16FlashAttnFwdSm90INS1_25CollectiveMainloopFwdSm90ILi2EN4cute5tupleIJNS5_1CILi1EEES8_S8_EEENS6_IJNS7_ILi128EEENS7_ILi64EEENS7_ILi256EEEEEELi256ENS_10bfloat16_tEfNS_4arch4Sm90ELb0ELb1ELb0ELb1ELb1ELb1ELb0ELb1ELb1ELb1ELb1ELb0EEENS1_21CollectiveEpilogueFwdINS6_IJSA_SC_SB_EEES9_SE_SG_Li256ELb1ELb1ELb1ELb0EEENS1_36VarlenDynamicPersistentTileSchedulerILi128ELi64ELi256ELi128ELb1ELb1ELb1ELb1ELb0ELb1EEEEEEEEEvNT_6ParamsE:
	.zero		3584


//--------------------- .nv.constant0._ZN7cutlass13device_kernelIN5flash11enable_sm90INS1_16FlashAttnFwdSm90INS1_25CollectiveMainloopFwdSm90ILi2EN4cute5tupleIJNS5_1CILi1EEES8_S8_EEENS6_IJNS7_ILi128EEENS7_ILi80EEENS7_ILi256EEEEEELi256ENS_10bfloat16_tEfNS_4arch4Sm90ELb1ELb0ELb0ELb0ELb1ELb0ELb0ELb1ELb1ELb1ELb1ELb0EEENS1_21CollectiveEpilogueFwdINS6_IJSA_SC_SB_EEES9_SE_SG_Li256ELb0ELb1ELb1ELb0EEENS1_19SingleTileSchedulerILb0ELb1ELb1ELi128EEEEEEEEEvNT_6ParamsE --------------------------
	.section	.nv.constant0._ZN7cutlass13device_kernelIN5flash11enable_sm90INS1_16FlashAttnFwdSm90INS1_25CollectiveMainloopFwdSm90ILi2EN4cute5tupleIJNS5_1CILi1EEES8_S8_EEENS6_IJNS7_ILi128EEENS7_ILi80EEENS7_ILi256EEEEEELi256ENS_10bfloat16_tEfNS_4arch4Sm90ELb1ELb0ELb0ELb0ELb1ELb0ELb0ELb1ELb1ELb1ELb1ELb0EEENS1_21CollectiveEpilogueFwdINS6_IJSA_SC_SB_EEES9_SE_SG_Li256ELb0ELb1ELb1ELb0EEENS1_19SingleTileSchedulerILb0ELb1ELb1ELi128EEEEEEEEEvNT_6ParamsE,"a",@progbits
	.sectionflags	@""
	.align	4
.nv.constant0._ZN7cutlass13device_kernelIN5flash11enable_sm90INS1_16FlashAttnFwdSm90INS1_25CollectiveMainloopFwdSm90ILi2EN4cute5tupleIJNS5_1CILi1EEES8_S8_EEENS6_IJNS7_ILi128EEENS7_ILi80EEENS7_ILi256EEEEEELi256ENS_10bfloat16_tEfNS_4arch4Sm90ELb1ELb0ELb0ELb0ELb1ELb0ELb0ELb1ELb1ELb1ELb1ELb0EEENS1_21CollectiveEpilogueFwdINS6_IJSA_SC_SB_EEES9_SE_SG_Li256ELb0ELb1ELb1ELb0EEENS1_19SingleTileSchedulerILb0ELb1ELb1ELi128EEEEEEEEEvNT_6ParamsE:
	.zero		3456


//--------------------- .nv.constant0._ZN7cutlass13device_kernelIN5flash11enable_sm90INS1_16FlashAttnFwdSm90INS1_25CollectiveMainloopFwdSm90ILi2EN4cute5tupleIJNS5_1CILi1EEES8_S8_EEENS6_IJNS7_ILi128EEENS7_ILi80EEENS7_ILi256EEEEEELi256ENS_10bfloat16_tEfNS_4arch4Sm90ELb1ELb0ELb0ELb1ELb1ELb0ELb0ELb1ELb1ELb1ELb1ELb0EEENS1_21CollectiveEpilogueFwdINS6_IJSA_SC_SB_EEES9_SE_SG_Li256ELb1ELb1ELb1ELb0EEENS1_36VarlenDynamicPersistentTileSchedulerILi128ELi80ELi256ELi128ELb1ELb1ELb1ELb1ELb1ELb1EEEEEEEEEvNT_6ParamsE --------------------------
	.section	.nv.constant0._ZN7cutlass13device_kernelIN5flash11enable_sm90INS1_16FlashAttnFwdSm90INS1_25CollectiveMainloopFwdSm90ILi2EN4cute5tupleIJNS5_1CILi1EEES8_S8_EEENS6_IJNS7_ILi128EEENS7_ILi80EEENS7_ILi256EEEEEELi256ENS_10bfloat16_tEfNS_4arch4Sm90ELb1ELb0ELb0ELb1ELb1ELb0ELb0ELb1ELb1ELb1ELb1ELb0EEENS1_21CollectiveEpilogueFwdINS6_IJSA_SC_SB_EEES9_SE_SG_Li256ELb1ELb1ELb1ELb0EEENS1_36VarlenDynamicPersistentTileSchedulerILi128ELi80ELi256ELi128ELb1ELb1ELb1ELb1ELb1ELb1EEEEEEEEEvNT_6ParamsE,"a",@progbits
	.sectionflags	@""
	.align	4
.nv.constant0._ZN7cutlass13device_kernelIN5flash11enable_sm90INS1_16FlashAttnFwdSm90INS1_25CollectiveMainloopFwdSm90ILi2EN4cute5tupleIJNS5_1CILi1EEES8_S8_EEENS6_IJNS7_ILi128EEENS7_ILi80EEENS7_ILi256EEEEEELi256ENS_10bfloat16_tEfNS_4arch4Sm90ELb1ELb0ELb0ELb1ELb1ELb0ELb0ELb1ELb1ELb1ELb1ELb0EEENS1_21CollectiveEpilogueFwdINS6_IJSA_SC_SB_EEES9_SE_SG_Li256ELb1ELb1ELb1ELb0EEENS1_36VarlenDynamicPersistentTileSchedulerILi128ELi80ELi256ELi128ELb1ELb1ELb1ELb1ELb1ELb1EEEEEEEEEvNT_6ParamsE:
	.zero		3584


//--------------------- .nv.constant0._ZN7cutlass13device_kernelIN5flash11enable_sm90INS1_16FlashAttnFwdSm90INS1_25CollectiveMainloopFwdSm90ILi2EN4cute5tupleIJNS5_1CILi1EEES8_S8_EEENS6_IJNS7_ILi128EEENS7_ILi80EEENS7_ILi256EEEEEELi256ENS_10bfloat16_tEfNS_4arch4Sm90ELb1ELb0ELb0ELb1ELb1ELb1ELb0ELb1ELb1ELb1ELb1ELb0EEENS1_21CollectiveEpilogueFwdINS6_IJSA_SC_SB_EEES9_SE_SG_Li256ELb1ELb1ELb1ELb0EEENS1_36VarlenDynamicPersistentTileSchedulerILi128ELi80ELi256ELi128ELb1ELb1ELb1ELb1ELb1ELb1EEEEEEEEEvNT_6ParamsE --------------------------
	.section	.nv.constant0._ZN7cutlass13device_kernelIN5flash11enable_sm90INS1_16FlashAttnFwdSm90INS1_25CollectiveMainloopFwdSm90ILi2EN4cute5tupleIJNS5_1CILi1EEES8_S8_EEENS6_IJNS7_ILi128EEENS7_ILi80EEENS7_ILi256EEEEEELi256ENS_10bfloat16_tEfNS_4arch4Sm90ELb1ELb0ELb0ELb1ELb1ELb1ELb0ELb1ELb1ELb1ELb1ELb0EEENS1_21CollectiveEpilogueFwdINS6_IJSA_SC_SB_EEES9_SE_SG_Li256ELb1ELb1ELb1ELb0EEENS1_36VarlenDynamicPersistentTileSchedulerILi128ELi80ELi256ELi128ELb1ELb1ELb1ELb1ELb1ELb1EEEEEEEEEvNT_6ParamsE,"a",@progbits
	.sectionflags	@""
	.align	4
.nv.constant0._ZN7cutlass13device_kernelIN5flash11enable_sm90INS1_16FlashAttnFwdSm90INS1_25CollectiveMainloopFwdSm90ILi2EN4cute5tupleIJNS5_1CILi1EEES8_S8_EEENS6_IJNS7_ILi128EEENS7_ILi80EEENS7_ILi256EEEEEELi256ENS_10bfloat16_tEfNS_4arch4Sm90ELb1ELb0ELb0ELb1ELb1ELb1ELb0ELb1ELb1ELb1ELb1ELb0EEENS1_21CollectiveEpilogueFwdINS6_IJSA_SC_SB_EEES9_SE_SG_Li256ELb1ELb1ELb1ELb0EEENS1_36VarlenDynamicPersistentTileSchedulerILi128ELi80ELi256ELi128ELb1ELb1ELb1ELb1ELb1ELb1EEEEEEEEEvNT_6ParamsE:
	.zero		3584


//--------------------- .nv.constant0._ZN7cutlass13device_kernelIN5flash11enable_sm90INS1_16FlashAttnFwdSm90INS1_25CollectiveMainloopFwdSm90ILi2EN4cute5tupleIJNS5_1CILi1EEES8_S8_EEENS6_IJNS7_ILi128EEENS7_ILi96EEENS7_ILi192EEEEEELi192ENS_10bfloat16_tEfNS_4arch4Sm90ELb0ELb0ELb0ELb0ELb1ELb0ELb0ELb1ELb1ELb1ELb1ELb0EEENS1_21CollectiveEpilogueFwdINS6_IJSA_SC_SB_EEES9_SE_SG_Li256ELb0ELb1ELb1ELb0EEENS1_19SingleTileSchedulerILb0ELb1ELb1ELi128EEEEEEEEEvNT_6ParamsE --------------------------
	.section	.nv.constant0._ZN7cutlass13device_kernelIN5flash11enable_sm90INS1_16FlashAttnFwdSm90INS1_25CollectiveMainloopFwdSm90ILi2EN4cute5tupleIJNS5_1CILi1EEES8_S8_EEENS6_IJNS7_ILi128EEENS7_ILi96EEENS7_ILi192EEEEEELi192ENS_10bfloat16_tEfNS_4arch4Sm90ELb0ELb0ELb0ELb0ELb1ELb0ELb0ELb1ELb1ELb1ELb1ELb0EEENS1_21CollectiveEpilogueFwdINS6_IJSA_SC_SB_EEES9_SE_SG_Li256ELb0ELb1ELb1ELb0EEENS1_19SingleTileSchedulerILb0ELb1ELb1ELi128EEEEEEEEEvNT_6ParamsE,"a",@progbits
	.sectionflags	@""
	.align	4
.nv.constant0._ZN7cutlass13device_kernelIN5flash11enable_sm90INS1_16FlashAttnFwdSm90INS1_25CollectiveMainloopFwdSm90ILi2EN4cute5tupleIJNS5_1CILi1EEES8_S8_EEENS6_IJNS7_ILi128EEENS7_ILi96EEENS7_ILi192EEEEEELi192ENS_10bfloat16_tEfNS_4arch4Sm90ELb0ELb0ELb0ELb0ELb1ELb0ELb0ELb1ELb1ELb1ELb1ELb0EEENS1_21CollectiveEpilogueFwdINS6_IJSA_SC_SB_EEES9_SE_SG_Li256ELb0ELb1ELb1ELb0EEENS1_19SingleTileSchedulerILb0ELb1ELb1ELi128EEEEEEEEEvNT_6ParamsE:
	.zero		3456


//--------------------- .nv.constant0._ZN7cutlass13device_kernelIN5flash11enable_sm90INS1_16FlashAttnFwdSm90INS1_25CollectiveMainloopFwdSm90ILi2EN4cute5tupleIJNS5_1CILi1EEES8_S8_EEENS6_IJNS7_ILi128EEENS7_ILi96EEENS7_ILi192EEEEEELi192ENS_10bfloat16_tEfNS_4arch4Sm90ELb0ELb0ELb0ELb1ELb1ELb0ELb0ELb1ELb1ELb1ELb1ELb0EEENS1_21CollectiveEpilogueFwdINS6_IJSA_SC_SB_EEES9_SE_SG_Li256ELb1ELb1ELb1ELb0EEENS1_36VarlenDynamicPersistentTileSchedulerILi128ELi96ELi256ELi128ELb1ELb1ELb1ELb0ELb1ELb1EEEEEEEEEvNT_6ParamsE --------------------------
	.section	.nv.constant0._ZN7cutlass13device_kernelIN5flash11enable_sm90INS1_16FlashAttnFwdSm90INS1_25CollectiveMainloopFwdSm90ILi2EN4cute5tupleIJNS5_1CILi1EEES8_S8_EEENS6_IJNS7_ILi128EEENS7_ILi96EEENS7_ILi192EEEEEELi192ENS_10bfloat16_tEfNS_4arch4Sm90ELb0ELb0ELb0ELb1ELb1ELb0ELb0ELb1ELb1ELb1ELb1ELb0EEENS1_21CollectiveEpilogueFwdINS6_IJSA_SC_SB_EEES9_SE_SG_Li256ELb1ELb1ELb1ELb0EEENS1_36VarlenDynamicPersistentTileSchedulerILi128ELi96ELi256ELi128ELb1ELb1ELb1ELb0ELb1ELb1EEEEEEEEEvNT_6ParamsE,"a",@progbits
	.sectionflags	@""
	.align	4
.nv.constant0._ZN7cutlass13device_kernelIN5flash11enable_sm90INS1_16FlashAttnFwdSm90INS1_25CollectiveMainloopFwdSm90ILi2EN4cute5tupleIJNS5_1CILi1EEES8_S8_EEENS6_IJNS7_ILi128EEENS7_ILi96EEENS7_ILi192EEEEEELi192ENS_10bfloat16_tEfNS_4arch4Sm90ELb0ELb0ELb0ELb1ELb1ELb0ELb0ELb1ELb1ELb1ELb1ELb0EEENS1_21CollectiveEpilogueFwdINS6_IJSA_SC_SB_EEES9_SE_SG_Li256ELb1ELb1ELb1ELb0EEENS1_36VarlenDynamicPersistentTileSchedulerILi128ELi96ELi256ELi128ELb1ELb1ELb1ELb0ELb1ELb1EEEEEEEEEvNT_6ParamsE:
	.zero		3584


//--------------------- .nv.constant0._ZN7cutlass13device_kernelIN5flash11enable_sm90INS1_16FlashAttnFwdSm90INS1_25CollectiveMainloopFwdSm90ILi2EN4cute5tupleIJNS5_1CILi1EEES8_S8_EEENS6_IJNS7_ILi128EEENS7_ILi96EEENS7_ILi192EEEEEELi192ENS_10bfloat16_tEfNS_4arch4Sm90ELb0ELb0ELb0ELb1ELb1ELb1ELb0ELb1ELb1ELb1ELb1ELb0EEENS1_21CollectiveEpilogueFwdINS6_IJSA_SC_SB_EEES9_SE_SG_Li256ELb1ELb1ELb1ELb0EEENS1_36VarlenDynamicPersistentTileSchedulerILi128ELi96ELi256ELi128ELb1ELb1ELb1ELb0ELb1ELb1EEEEEEEEEvNT_6ParamsE --------------------------
	.section	.nv.constant0._ZN7cutlass13device_kernelIN5flash11enable_sm90INS1_16FlashAttnFwdSm90INS1_25CollectiveMainloopFwdSm90ILi2EN4cute5tupleIJNS5_1CILi1EEES8_S8_EEENS6_IJNS7_ILi128EEENS7_ILi96EEENS7_ILi192EEEEEELi192ENS_10bfloat16_tEfNS_4arch4Sm90ELb0ELb0ELb0ELb1ELb1ELb1ELb0ELb1ELb1ELb1ELb1ELb0EEENS1_21CollectiveEpilogueFwdINS6_IJSA_SC_SB_EEES9_SE_SG_Li256ELb1ELb1ELb1ELb0EEENS1_36VarlenDynamicPersistentTileSchedulerILi128ELi96ELi256ELi128ELb1ELb1ELb1ELb0ELb1ELb1EEEEEEEEEvNT_6ParamsE,"a",@progbits
	.sectionflags	@""
	.align	4
.nv.constant0._ZN7cutlass13device_kernelIN5flash11enable_sm90INS1_16FlashAttnFwdSm90INS1_25CollectiveMainloopFwdSm90ILi2EN4cute5tupleIJNS5_1CILi1EEES8_S8_EEENS6_IJNS7_ILi128EEENS7_ILi96EEENS7_ILi192EEEEEELi192ENS_10bfloat16_tEfNS_4arch4Sm90ELb0ELb0ELb0ELb1ELb1ELb1ELb0ELb1ELb1ELb1ELb1ELb0EEENS1_21CollectiveEpilogueFwdINS6_IJSA_SC_SB_EEES9_SE_SG_Li256ELb1ELb1ELb1ELb0EEENS1_36VarlenDynamicPersistentTileSchedulerILi128ELi96ELi256ELi128ELb1ELb1ELb1ELb0ELb1ELb1EEEEEEEEEvNT_6ParamsE:
	.zero		3584


//--------------------- .nv.constant0._ZN7cutlass13device_kernelIN5flash11enable_sm90INS1_16FlashAttnFwdSm90INS1_25CollectiveMainloopFwdSm90ILi2EN4cute5tupleIJNS5_1CILi1EEES8_S8_EEENS6_IJNS7_ILi128EEENS7_ILi96EEENS7_ILi192EEEEEELi192ENS_10bfloat16_tEfNS_4arch4Sm90ELb0ELb1ELb0ELb0ELb1ELb0ELb0ELb1ELb1ELb1ELb1ELb0EEENS1_21CollectiveEpilogueFwdINS6_IJSA_SC_SB_EEES9_SE_SG_Li256ELb0ELb1ELb1ELb0EEENS1_19SingleTileSchedulerILb0ELb1ELb1ELi128EEEEEEEEEvNT_6ParamsE --------------------------
	.section	.nv.constant0._ZN7cutlass13device_kernelIN5flash11enable_sm90INS1_16FlashAttnFwdSm90INS1_25CollectiveMainloopFwdSm90ILi2EN4cute5tupleIJNS5_1CILi1EEES8_S8_EEENS6_IJNS7_ILi128EEENS7_ILi96EEENS7_ILi192EEEEEELi192ENS_10bfloat16_tEfNS_4arch4Sm90ELb0ELb1ELb0ELb0ELb1ELb0ELb0ELb1ELb1ELb1ELb1ELb0EEENS1_21CollectiveEpilogueFwdINS6_IJSA_SC_SB_EEES9_SE_SG_Li256ELb0ELb1ELb1ELb0EEENS1_19SingleTileSchedulerILb0ELb1ELb1ELi128EEEEEEEEEvNT_6ParamsE,"a",@progbits
	.sectionflags	@""
	.align	4
.nv.constant0._ZN7cutlass13device_kernelIN5flash11enable_sm90INS1_16FlashAttnFwdSm90INS1_25CollectiveMainloopFwdSm90ILi2EN4cute5tupleIJNS5_1CILi1EEES8_S8_EEENS6_IJNS7_ILi128EEENS7_ILi96EEENS7_ILi192EEEEEELi192ENS_10bfloat16_tEfNS_4arch4Sm90ELb0ELb1ELb0ELb0ELb1ELb0ELb0ELb1ELb1ELb1ELb1ELb0EEENS1_21CollectiveEpilogueFwdINS6_IJSA_SC_SB_EEES9_SE_SG_Li256ELb0ELb1ELb1ELb0EEENS1_19SingleTileSchedulerILb0ELb1ELb1ELi128EEEEEEEEEvNT_6ParamsE:
	.zero		3456


//--------------------- .nv.constant0._ZN7cutlass13device_kernelIN5flash11enable_sm90INS1_16FlashAttnFwdSm90INS1_25CollectiveMainloopFwdSm90ILi2EN4cute5tupleIJNS5_1CILi1EEES8_S8_EEENS6_IJNS7_ILi128EEENS7_ILi96EEENS7_ILi192EEEEEELi192ENS_10bfloat16_tEfNS_4arch4Sm90ELb0ELb1ELb0ELb1ELb1ELb0ELb0ELb1ELb1ELb1ELb1ELb0EEENS1_21CollectiveEpilogueFwdINS6_IJSA_SC_SB_EEES9_SE_SG_Li256ELb1ELb1ELb1ELb0EEENS1_36VarlenDynamicPersistentTileSchedulerILi128ELi96ELi256ELi128ELb1ELb1ELb1ELb1ELb0ELb1EEEEEEEEEvNT_6ParamsE --------------------------
	.section	.nv.constant0._ZN7cutlass13device_kernelIN5flash11enable_sm90INS1_16FlashAttnFwdSm90INS1_25CollectiveMainloopFwdSm90ILi2EN4cute5tupleIJNS5_1CILi1EEES8_S8_EEENS6_IJNS7_ILi128EEENS7_ILi96EEENS7_ILi192EEEEEELi192ENS_10bfloat16_tEfNS_4arch4Sm90ELb0ELb1ELb0ELb1ELb1ELb0ELb0ELb1ELb1ELb1ELb1ELb0EEENS1_21CollectiveEpilogueFwdINS6_IJSA_SC_SB_EEES9_SE_SG_Li256ELb1ELb1ELb1ELb0EEENS1_36VarlenDynamicPersistentTileSchedulerILi128ELi96ELi256ELi128ELb1ELb1ELb1ELb1ELb0ELb1EEEEEEEEEvNT_6ParamsE,"a",@progbits
	.sectionflags	@""
	.align	4
.nv.constant0._ZN7cutlass13device_kernelIN5flash11enable_sm90INS1_16FlashAttnFwdSm90INS1_25CollectiveMainloopFwdSm90ILi2EN4cute5tupleIJNS5_1CILi1EEES8_S8_EEENS6_IJNS7_ILi128EEENS7_ILi96EEENS7_ILi192EEEEEELi192ENS_10bfloat16_tEfNS_4arch4Sm90ELb0ELb1ELb0ELb1ELb1ELb0ELb0ELb1ELb1ELb1ELb1ELb0EEENS1_21CollectiveEpilogueFwdINS6_IJSA_SC_SB_EEES9_SE_SG_Li256ELb1ELb1ELb1ELb0EEENS1_36VarlenDynamicPersistentTileSchedulerILi128ELi96ELi256ELi128ELb1ELb1ELb1ELb1ELb0ELb1EEEEEEEEEvNT_6ParamsE:
	.zero		3584


//--------------------- .nv.constant0._ZN7cutlass13device_kernelIN5flash11enable_sm90INS1_16FlashAttnFwdSm90INS1_25CollectiveMainloopFwdSm90ILi2EN4cute5tupleIJNS5_1CILi1EEES8_S8_EEENS6_IJNS7_ILi128EEENS7_ILi96EEENS7_ILi192EEEEEELi192ENS_10bfloat16_tEfNS_4arch4Sm90ELb0ELb1ELb0ELb1ELb1ELb1ELb0ELb1ELb1ELb1ELb1ELb0EEENS1_21CollectiveEpilogueFwdINS6_IJSA_SC_SB_EEES9_SE_SG_Li256ELb1ELb1ELb1ELb0EEENS1_36VarlenDynamicPersistentTileSchedulerILi128ELi96ELi256ELi128ELb1ELb1ELb1ELb1ELb0ELb1EEEEEEEEEvNT_6ParamsE --------------------------
	.section	.nv.constant0._ZN7cutlass13device_kernelIN5flash11enable_sm90INS1_16FlashAttnFwdSm90INS1_25CollectiveMainloopFwdSm90ILi2EN4cute5tupleIJNS5_1CILi1EEES8_S8_EEENS6_IJNS7_ILi128EEENS7_ILi96EEENS7_ILi192EEEEEELi192ENS_10bfloat16_tEfNS_4arch4Sm90ELb0ELb1ELb0ELb1ELb1ELb1ELb0ELb1ELb1ELb1ELb1ELb0EEENS1_21CollectiveEpilogueFwdINS6_IJSA_SC_SB_EEES9_SE_SG_Li256ELb1ELb1ELb1ELb0EEENS1_36VarlenDynamicPersistentTileSchedulerILi128ELi96ELi256ELi128ELb1ELb1ELb1ELb1ELb0ELb1EEEEEEEEEvNT_6ParamsE,"a",@progbits
	.sectionflags	@""
	.align	4
.nv.constant0._ZN7cutlass13device_kernelIN5flash11enable_sm90INS1_16FlashAttnFwdSm90INS1_25CollectiveMainloopFwdSm90ILi2EN4cute5tupleIJNS5_1CILi1EEES8_S8_EEENS6_IJNS7_ILi128EEENS7_ILi96EEENS7_ILi192EEEEEELi192ENS_10bfloat16_tEfNS_4arch4Sm90ELb0ELb1ELb0ELb1ELb1ELb1ELb0ELb1ELb1ELb1ELb1ELb0EEENS1_21CollectiveEpilogueFwdINS6_IJSA_SC_SB_EEES9_SE_SG_Li256ELb1ELb1ELb1ELb0EEENS1_36VarlenDynamicPersistentTileSchedulerILi128ELi96ELi256ELi128ELb1ELb1ELb1ELb1ELb0ELb1EEEEEEEEEvNT_6ParamsE:
	.zero		3584


//--------------------- .nv.constant0._ZN7cutlass13device_kernelIN5flash11enable_sm90INS1_16FlashAttnFwdSm90INS1_25CollectiveMainloopFwdSm90ILi2EN4cute5tupleIJNS5_1CILi1EEES8_S8_EEENS6_IJNS7_ILi128EEENS7_ILi96EEENS7_ILi192EEEEEELi192ENS_10bfloat16_tEfNS_4arch4Sm90ELb1ELb0ELb0ELb0ELb1ELb0ELb0ELb1ELb1ELb1ELb1ELb0EEENS1_21CollectiveEpilogueFwdINS6_IJSA_SC_SB_EEES9_SE_SG_Li256ELb0ELb1ELb1ELb0EEENS1_19SingleTileSchedulerILb0ELb1ELb1ELi128EEEEEEEEEvNT_6ParamsE --------------------------
	.section	.nv.constant0._ZN7cutlass13device_kernelIN5flash11enable_sm90INS1_16FlashAttnFwdSm90INS1_25CollectiveMainloopFwdSm90ILi2EN4cute5tupleIJNS5_1CILi1EEES8_S8_EEENS6_IJNS7_ILi128EEENS7_ILi96EEENS7_ILi192EEEEEELi192ENS_10bfloat16_tEfNS_4arch4Sm90ELb1ELb0ELb0ELb0ELb1ELb0ELb0ELb1ELb1ELb1ELb1ELb0EEENS1_21CollectiveEpilogueFwdINS6_IJSA_SC_SB_EEES9_SE_SG_Li256ELb0ELb1ELb1ELb0EEENS1_19SingleTileSchedulerILb0ELb1ELb1ELi128EEEEEEEEEvNT_6ParamsE,"a",@progbits
	.sectionflags	@""
	.align	4
.nv.constant0._ZN7cutlass13device_kernelIN5flash11enable_sm90INS1_16FlashAttnFwdSm90INS1_25CollectiveMainloopFwdSm90ILi2EN4cute5tupleIJNS5_1CILi1EEES8_S8_EEENS6_IJNS7_ILi128EEENS7_ILi96EEENS7_ILi192EEEEEELi192ENS_10bfloat16_tEfNS_4arch4Sm90ELb1ELb0ELb0ELb0ELb1ELb0ELb0ELb1ELb1ELb1ELb1ELb0EEENS1_21CollectiveEpilogueFwdINS6_IJSA_SC_SB_EEES9_SE_SG_Li256ELb0ELb1ELb1ELb0EEENS1_19SingleTileSchedulerILb0ELb1ELb1ELi128EEEEEEEEEvNT_6ParamsE:
	.zero		3456


//--------------------- .nv.constant0._ZN7cutlass13device_kernelIN5flash11enable_sm90INS1_16FlashAttnFwdSm90INS1_25CollectiveMainloopFwdSm90ILi2EN4cute5tupleIJNS5_1CILi1EEES8_S8_EEENS6_IJNS7_ILi128EEENS7_ILi96EEENS7_ILi192EEEEEELi192ENS_10bfloat16_tEfNS_4arch4Sm90ELb1ELb0ELb0ELb1ELb1ELb0ELb0ELb1ELb1ELb1ELb1ELb0EEENS1_21CollectiveEpilogueFwdINS6_IJSA_SC_SB_EEES9_SE_SG_Li256ELb1ELb1ELb1ELb0EEENS1_36VarlenDynamicPersistentTileSchedulerILi128ELi96ELi256ELi128ELb1ELb1ELb1ELb1ELb1ELb1EEEEEEEEEvNT_6ParamsE --------------------------
	.section	.nv.constant0._ZN7cutlass13device_kernelIN5flash11enable_sm90INS1_16FlashAttnFwdSm90INS1_25CollectiveMainloopFwdSm90ILi2EN4cute5tupleIJNS5_1CILi1EEES8_S8_EEENS6_IJNS7_ILi128EEENS7_ILi96EEENS7_ILi192EEEEEELi192ENS_10bfloat16_tEfNS_4arch4Sm90ELb1ELb0ELb0ELb1ELb1ELb0ELb0ELb1ELb1ELb1ELb1ELb0EEENS1_21CollectiveEpilogueFwdINS6_IJSA_SC_SB_EEES9_SE_SG_Li256ELb1ELb1ELb1ELb0EEENS1_36VarlenDynamicPersistentTileSchedulerILi128ELi96ELi256ELi128ELb1ELb1ELb1ELb1ELb1ELb1EEEEEEEEEvNT_6ParamsE,"a",@progbits
	.sectionflags	@""
	.align	4
.nv.constant0._ZN7cutlass13device_kernelIN5flash11enable_sm90INS1_16FlashAttnFwdSm90INS1_25CollectiveMainloopFwdSm90ILi2EN4cute5tupleIJNS5_1CILi1EEES8_S8_EEENS6_IJNS7_ILi128EEENS7_ILi96EEENS7_ILi192EEEEEELi192ENS_10bfloat16_tEfNS_4arch4Sm90ELb1ELb0ELb0ELb1ELb1ELb0ELb0ELb1ELb1ELb1ELb1ELb0EEENS1_21CollectiveEpilogueFwdINS6_IJSA_SC_SB_EEES9_SE_SG_Li256ELb1ELb1ELb1ELb0EEENS1_36VarlenDynamicPersistentTileSchedulerILi128ELi96ELi256ELi128ELb1ELb1ELb1ELb1ELb1ELb1EEEEEEEEEvNT_6ParamsE:
	.zero		3584


//--------------------- .nv.constant0._ZN7cutlass13device_kernelIN5flash11enable_sm90INS1_16FlashAttnFwdSm90INS1_25CollectiveMainloopFwdSm90ILi2EN4cute5tupleIJNS5_1CILi1EEES8_S8_EEENS6_IJNS7_ILi128EEENS7_ILi96EEENS7_ILi192EEEEEELi192ENS_10bfloat16_tEfNS_4arch4Sm90ELb1ELb0ELb0ELb1ELb1ELb1ELb0ELb1ELb1ELb1ELb1ELb0EEENS1_21CollectiveEpilogueFwdINS6_IJSA_SC_SB_EEES9_SE_SG_Li256ELb1ELb1ELb1ELb0EEENS1_36VarlenDynamicPersistentTileSchedulerILi128ELi96ELi256ELi128ELb1ELb1ELb1ELb1ELb1ELb1EEEEEEEEEvNT_6ParamsE --------------------------
	.section	.nv.constant0._ZN7cutlass13device_kernelIN5flash11enable_sm90INS1_16FlashAttnFwdSm90INS1_25CollectiveMainloopFwdSm90ILi2EN4cute5tupleIJNS5_1CILi1EEES8_S8_EEENS6_IJNS7_ILi128EEENS7_ILi96EEENS7_ILi192EEEEEELi192ENS_10bfloat16_tEfNS_4arch4Sm90ELb1ELb0ELb0ELb1ELb1ELb1ELb0ELb1ELb1ELb1ELb1ELb0EEENS1_21CollectiveEpilogueFwdINS6_IJSA_SC_SB_EEES9_SE_SG_Li256ELb1ELb1ELb1ELb0EEENS1_36VarlenDynamicPersistentTileSchedulerILi128ELi96ELi256ELi128ELb1ELb1ELb1ELb1ELb1ELb1EEEEEEEEEvNT_6ParamsE,"a",@progbits
	.sectionflags	@""
	.align	4
.nv.constant0._ZN7cutlass13device_kernelIN5flash11enable_sm90INS1_16FlashAttnFwdSm90INS1_25CollectiveMainloopFwdSm90ILi2EN4cute5tupleIJNS5_1CILi1EEES8_S8_EEENS6_IJNS7_ILi128EEENS7_ILi96EEENS7_ILi192EEEEEELi192ENS_10bfloat16_tEfNS_4arch4Sm90ELb1ELb0ELb0ELb1ELb1ELb1ELb0ELb1ELb1ELb1ELb1ELb0EEENS1_21CollectiveEpilogueFwdINS6_IJSA_SC_SB_EEES9_SE_SG_Li256ELb1ELb1ELb1ELb0EEENS1_36VarlenDynamicPersistentTileSchedulerILi128ELi96ELi256ELi128ELb1ELb1ELb1ELb1ELb1ELb1EEEEEEEEEvNT_6ParamsE:
	.zero		3584


//--------------------- .nv.constant0._ZN7cutlass13device_kernelIN5flash11enable_sm90INS1_16FlashAttnFwdSm90INS1_25CollectiveMainloopFwdSm90ILi2EN4cute5tupleIJNS5_1CILi1EEES8_S8_EEENS6_IJNS7_ILi128EEESA_SA_EEELi128ENS_10bfloat16_tEfNS_4arch4Sm90ELb0ELb0ELb0ELb0ELb1ELb0ELb0ELb1ELb1ELb1ELb1ELb0EEENS1_21CollectiveEpilogueFwdISB_S9_SC_SE_Li256ELb0ELb1ELb1ELb0EEENS1_19SingleTileSchedulerILb0ELb1ELb1ELi128EEEEEEEEEvNT_6ParamsE --------------------------
	.section	.nv.constant0._ZN7cutlass13device_kernelIN5flash11enable_sm90INS1_16FlashAttnFwdSm90INS1_25CollectiveMainloopFwdSm90ILi2EN4cute5tupleIJNS5_1CILi1EEES8_S8_EEENS6_IJNS7_ILi128EEESA_SA_EEELi128ENS_10bfloat16_tEfNS_4arch4Sm90ELb0ELb0ELb0ELb0ELb1ELb0ELb0ELb1ELb1ELb1ELb1ELb0EEENS1_21CollectiveEpilogueFwdISB_S9_SC_SE_Li256ELb0ELb1ELb1ELb0EEENS1_19SingleTileSchedulerILb0ELb1ELb1ELi128EEEEEEEEEvNT_6ParamsE,"a",@progbits
	.sectionflags	@""
	.align	4
.nv.constant0._ZN7cutlass13device_kernelIN5flash11enable_sm90INS1_16FlashAttnFwdSm90INS1_25CollectiveMainloopFwdSm90ILi2EN4cute5tupleIJNS5_1CILi1EEES8_S8_EEENS6_IJNS7_ILi128EEESA_SA_EEELi128ENS_10bfloat16_tEfNS_4arch4Sm90ELb0ELb0ELb0ELb0ELb1ELb0ELb0ELb1ELb1ELb1ELb1ELb0EEENS1_21CollectiveEpilogueFwdISB_S9_SC_SE_Li256ELb0ELb1ELb1ELb0EEENS1_19SingleTileSchedulerILb0ELb1ELb1ELi128EEEEEEEEEvNT_6ParamsE:
	.zero		3456


//--------------------- .nv.constant0._ZN7cutlass13device_kernelIN5flash11enable_sm90INS1_16FlashAttnFwdSm90INS1_25CollectiveMainloopFwdSm90ILi2EN4cute5tupleIJNS5_1CILi1EEES8_S8_EEENS6_IJNS7_ILi128EEESA_SA_EEELi128ENS_10bfloat16_tEfNS_4arch4Sm90ELb0ELb0ELb0ELb1ELb1ELb0ELb0ELb1ELb1ELb1ELb1ELb0EEENS1_21CollectiveEpilogueFwdISB_S9_SC_SE_Li256ELb1ELb1ELb1ELb0EEENS1_36VarlenDynamicPersistentTileSchedulerILi128ELi128ELi256ELi128ELb1ELb1ELb1ELb0ELb1ELb1EEEEEEEEEvNT_6ParamsE --------------------------
	.section	.nv.constant0._ZN7cutlass13device_kernelIN5flash11enable_sm90INS1_16FlashAttnFwdSm90INS1_25CollectiveMainloopFwdSm90ILi2EN4cute5tupleIJNS5_1CILi1EEES8_S8_EEENS6_IJNS7_ILi128EEESA_SA_EEELi128ENS_10bfloat16_tEfNS_4arch4Sm90ELb0ELb0ELb0ELb1ELb1ELb0ELb0ELb1ELb1ELb1ELb1ELb0EEENS1_21CollectiveEpilogueFwdISB_S9_SC_SE_Li256ELb1ELb1ELb1ELb0EEENS1_36VarlenDynamicPersistentTileSchedulerILi128ELi128ELi256ELi128ELb1ELb1ELb1ELb0ELb1ELb1EEEEEEEEEvNT_6ParamsE,"a",@progbits
	.sectionflags	@""
	.align	4
.nv.constant0._ZN7cutlass13device_kernelIN5flash11enable_sm90INS1_16FlashAttnFwdSm90INS1_25CollectiveMainloopFwdSm90ILi2EN4cute5tupleIJNS5_1CILi1EEES8_S8_EEENS6_IJNS7_ILi128EEESA_SA_EEELi128ENS_10bfloat16_tEfNS_4arch4Sm90ELb0ELb0ELb0ELb1ELb1ELb0ELb0ELb1ELb1ELb1ELb1ELb0EEENS1_21CollectiveEpilogueFwdISB_S9_SC_SE_Li256ELb1ELb1ELb1ELb0EEENS1_36VarlenDynamicPersistentTileSchedulerILi128ELi128ELi256ELi128ELb1ELb1ELb1ELb0ELb1ELb1EEEEEEEEEvNT_6ParamsE:
	.zero		3584


//--------------------- .nv.constant0._ZN7cutlass13device_kernelIN5flash11enable_sm90INS1_16FlashAttnFwdSm90INS1_25CollectiveMainloopFwdSm90ILi2EN4cute5tupleIJNS5_1CILi1EEES8_S8_EEENS6_IJNS7_ILi128EEESA_SA_EEELi128ENS_10bfloat16_tEfNS_4arch4Sm90ELb0ELb0ELb0ELb1ELb1ELb1ELb0ELb1ELb1ELb1ELb1ELb0EEENS1_21CollectiveEpilogueFwdISB_S9_SC_SE_Li256ELb1ELb1ELb1ELb0EEENS1_36VarlenDynamicPersistentTileSchedulerILi128ELi128ELi256ELi128ELb1ELb1ELb1ELb0ELb1ELb1EEEEEEEEEvNT_6ParamsE --------------------------
	.section	.nv.constant0._ZN7cutlass13device_kernelIN5flash11enable_sm90INS1_16FlashAttnFwdSm90INS1_25CollectiveMainloopFwdSm90ILi2EN4cute5tupleIJNS5_1CILi1EEES8_S8_EEENS6_IJNS7_ILi128EEESA_SA_EEELi128ENS_10bfloat16_tEfNS_4arch4Sm90ELb0ELb0ELb0ELb1ELb1ELb1ELb0ELb1ELb1ELb1ELb1ELb0EEENS1_21CollectiveEpilogueFwdISB_S9_SC_SE_Li256ELb1ELb1ELb1ELb0EEENS1_36VarlenDynamicPersistentTileSchedulerILi128ELi128ELi256ELi128ELb1ELb1ELb1ELb0ELb1ELb1EEEEEEEEEvNT_6ParamsE,"a",@progbits
	.sectionflags	@""
	.align	4
.nv.constant0._ZN7cutlass13device_kernelIN5flash11enable_sm90INS1_16FlashAttnFwdSm90INS1_25CollectiveMainloopFwdSm90ILi2EN4cute5tupleIJNS5_1CILi1EEES8_S8_EEENS6_IJNS7_ILi128EEESA_SA_EEELi128ENS_10bfloat16_tEfNS_4arch4Sm90ELb0ELb0ELb0ELb1ELb1ELb1ELb0ELb1ELb1ELb1ELb1ELb0EEENS1_21CollectiveEpilogueFwdISB_S9_SC_SE_Li256ELb1ELb1ELb1ELb0EEENS1_36VarlenDynamicPersistentTileSchedulerILi128ELi128ELi256ELi128ELb1ELb1ELb1ELb0ELb1ELb1EEEEEEEEEvNT_6ParamsE:
	.zero		3584


//--------------------- .nv.constant0._ZN7cutlass13device_kernelIN5flash11enable_sm90INS1_16FlashAttnFwdSm90INS1_25CollectiveMainloopFwdSm90ILi2EN4cute5tupleIJNS5_1CILi1EEES8_S8_EEENS6_IJNS7_ILi128EEESA_SA_EEELi128ENS_10bfloat16_tEfNS_4arch4Sm90ELb0ELb1ELb0ELb0ELb1ELb0ELb0ELb1ELb1ELb1ELb1ELb0EEENS1_21CollectiveEpilogueFwdISB_S9_SC_SE_Li256ELb0ELb1ELb1ELb0EEENS1_19SingleTileSchedulerILb0ELb1ELb1ELi128EEEEEEEEEvNT_6ParamsE --------------------------
	.section	.nv.constant0._ZN7cutlass13device_kernelIN5flash11enable_sm90INS1_16FlashAttnFwdSm90INS1_25CollectiveMainloopFwdSm90ILi2EN4cute5tupleIJNS5_1CILi1EEES8_S8_EEENS6_IJNS7_ILi128EEESA_SA_EEELi128ENS_10bfloat16_tEfNS_4arch4Sm90ELb0ELb1ELb0ELb0ELb1ELb0ELb0ELb1ELb1ELb1ELb1ELb0EEENS1_21CollectiveEpilogueFwdISB_S9_SC_SE_Li256ELb0ELb1ELb1ELb0EEENS1_19SingleTileSchedulerILb0ELb1ELb1ELi128EEEEEEEEEvNT_6ParamsE,"a",@progbits
	.sectionflags	@""
	.align	4
.nv.constant0._ZN7cutlass13device_kernelIN5flash11enable_sm90INS1_16FlashAttnFwdSm90INS1_25CollectiveMainloopFwdSm90ILi2EN4cute5tupleIJNS5_1CILi1EEES8_S8_EEENS6_IJNS7_ILi128EEESA_SA_EEELi128ENS_10bfloat16_tEfNS_4arch4Sm90ELb0ELb1ELb0ELb0ELb1ELb0ELb0ELb1ELb1ELb1ELb1ELb0EEENS1_21CollectiveEpilogueFwdISB_S9_SC_SE_Li256ELb0ELb1ELb1ELb0EEENS1_19SingleTileSchedulerILb0ELb1ELb1ELi128EEEEEEEEEvNT_6ParamsE:
	.zero		3456


//--------------------- .nv.constant0._ZN7cutlass13device_kernelIN5flash11enable_sm90INS1_16FlashAttnFwdSm90INS1_25CollectiveMainloopFwdSm90ILi2EN4cute5tupleIJNS5_1CILi1EEES8_S8_EEENS6_IJNS7_ILi128EEESA_SA_EEELi128ENS_10bfloat16_tEfNS_4arch4Sm90ELb0ELb1ELb0ELb1ELb1ELb0ELb0ELb1ELb1ELb1ELb1ELb0EEENS1_21CollectiveEpilogueFwdISB_S9_SC_SE_Li256ELb1ELb1ELb1ELb0EEENS1_36VarlenDynamicPersistentTileSchedulerILi128ELi128ELi256ELi128ELb1ELb1ELb1ELb1ELb0ELb1EEEEEEEEEvNT_6ParamsE --------------------------
	.section	.nv.constant0._ZN7cutlass13device_kernelIN5flash11enable_sm90INS1_16FlashAttnFwdSm90INS1_25CollectiveMainloopFwdSm90ILi2EN4cute5tupleIJNS5_1CILi1EEES8_S8_EEENS6_IJNS7_ILi128EEESA_SA_EEELi128ENS_10bfloat16_tEfNS_4arch4Sm90ELb0ELb1ELb0ELb1ELb1ELb0ELb0ELb1ELb1ELb1ELb1ELb0EEENS1_21CollectiveEpilogueFwdISB_S9_SC_SE_Li256ELb1ELb1ELb1ELb0EEENS1_36VarlenDynamicPersistentTileSchedulerILi128ELi128ELi256ELi128ELb1ELb1ELb1ELb1ELb0ELb1EEEEEEEEEvNT_6ParamsE,"a",@progbits
	.sectionflags	@""
	.align	4
.nv.constant0._ZN7cutlass13device_kernelIN5flash11enable_sm90INS1_16FlashAttnFwdSm90INS1_25CollectiveMainloopFwdSm90ILi2EN4cute5tupleIJNS5_1CILi1EEES8_S8_EEENS6_IJNS7_ILi128EEESA_SA_EEELi128ENS_10bfloat16_tEfNS_4arch4Sm90ELb0ELb1ELb0ELb1ELb1ELb0ELb0ELb1ELb1ELb1ELb1ELb0EEENS1_21CollectiveEpilogueFwdISB_S9_SC_SE_Li256ELb1ELb1ELb1ELb0EEENS1_36VarlenDynamicPersistentTileSchedulerILi128ELi128ELi256ELi128ELb1ELb1ELb1ELb1ELb0ELb1EEEEEEEEEvNT_6ParamsE:
	.zero		3584


//--------------------- .nv.constant0._ZN7cutlass13device_kernelIN5flash11enable_sm90INS1_16FlashAttnFwdSm90INS1_25CollectiveMainloopFwdSm90ILi2EN4cute5tupleIJNS5_1CILi1EEES8_S8_EEENS6_IJNS7_ILi128EEESA_SA_EEELi128ENS_10bfloat16_tEfNS_4arch4Sm90ELb0ELb1ELb0ELb1ELb1ELb1ELb0ELb1ELb1ELb1ELb1ELb0EEENS1_21CollectiveEpilogueFwdISB_S9_SC_SE_Li256ELb1ELb1ELb1ELb0EEENS1_36VarlenDynamicPersistentTileSchedulerILi128ELi128ELi256ELi128ELb1ELb1ELb1ELb1ELb0ELb1EEEEEEEEEvNT_6ParamsE --------------------------
	.section	.nv.constant0._ZN7cutlass13device_kernelIN5flash11enable_sm90INS1_16FlashAttnFwdSm90INS1_25CollectiveMainloopFwdSm90ILi2EN4cute5tupleIJNS5_1CILi1EEES8_S8_EEENS6_IJNS7_ILi128EEESA_SA_EEELi128ENS_10bfloat16_tEfNS_4arch4Sm90ELb0ELb1ELb0ELb1ELb1ELb1ELb0ELb1ELb1ELb1ELb1ELb0EEENS1_21CollectiveEpilogueFwdISB_S9_SC_SE_Li256ELb1ELb1ELb1ELb0EEENS1_36VarlenDynamicPersistentTileSchedulerILi128ELi128ELi256ELi128ELb1ELb1ELb1ELb1ELb0ELb1EEEEEEEEEvNT_6ParamsE,"a",@progbits
	.sectionflags	@""
	.align	4
.nv.constant0._ZN7cutlass13device_kernelIN5flash11enable_sm90INS1_16FlashAttnFwdSm90INS1_25CollectiveMainloopFwdSm90ILi2EN4cute5tupleIJNS5_1CILi1EEES8_S8_EEENS6_IJNS7_ILi128EEESA_SA_EEELi128ENS_10bfloat16_tEfNS_4arch4Sm90ELb0ELb1ELb0ELb1ELb1ELb1ELb0ELb1ELb1ELb1ELb1ELb0EEENS1_21CollectiveEpilogueFwdISB_S9_SC_SE_Li256ELb1ELb1ELb1ELb0EEENS1_36VarlenDynamicPersistentTileSchedulerILi128ELi128ELi256ELi128ELb1ELb1ELb1ELb1ELb0ELb1EEEEEEEEEvNT_6ParamsE:
	.zero		3584


//--------------------- .nv.constant0._ZN7cutlass13device_kernelIN5flash11enable_sm90INS1_16FlashAttnFwdSm90INS1_25CollectiveMainloopFwdSm90ILi2EN4cute5tupleIJNS5_1CILi1EEES8_S8_EEENS6_IJNS7_ILi128EEESA_SA_EEELi128ENS_10bfloat16_tEfNS_4arch4Sm90ELb1ELb0ELb0ELb0ELb1ELb0ELb0ELb1ELb1ELb1ELb1ELb0EEENS1_21CollectiveEpilogueFwdISB_S9_SC_SE_Li256ELb0ELb1ELb1ELb0EEENS1_19SingleTileSchedulerILb0ELb1ELb1ELi128EEEEEEEEEvNT_6ParamsE --------------------------
	.section	.nv.constant0._ZN7cutlass13device_kernelIN5flash11enable_sm90INS1_16FlashAttnFwdSm90INS1_25CollectiveMainloopFwdSm90ILi2EN4cute5tupleIJNS5_1CILi1EEES8_S8_EEENS6_IJNS7_ILi128EEESA_SA_EEELi128ENS_10bfloat16_tEfNS_4arch4Sm90ELb1ELb0ELb0ELb0ELb1ELb0ELb0ELb1ELb1ELb1ELb1ELb0EEENS1_21CollectiveEpilogueFwdISB_S9_SC_SE_Li256ELb0ELb1ELb1ELb0EEENS1_19SingleTileSchedulerILb0ELb1ELb1ELi128EEEEEEEEEvNT_6ParamsE,"a",@progbits
	.sectionflags	@""
	.align	4
.nv.constant0._ZN7cutlass13device_kernelIN5flash11enable_sm90INS1_16FlashAttnFwdSm90INS1_25CollectiveMainloopFwdSm90ILi2EN4cute5tupleIJNS5_1CILi1EEES8_S8_EEENS6_IJNS7_ILi128EEESA_SA_EEELi128ENS_10bfloat16_tEfNS_4arch4Sm90ELb1ELb0ELb0ELb0ELb1ELb0ELb0ELb1ELb1ELb1ELb1ELb0EEENS1_21CollectiveEpilogueFwdISB_S9_SC_SE_Li256ELb0ELb1ELb1ELb0EEENS1_19SingleTileSchedulerILb0ELb1ELb1ELi128EEEEEEEEEvNT_6ParamsE:
	.zero		3456


//--------------------- .nv.constant0._ZN7cutlass13device_kernelIN5flash11enable_sm90INS1_16FlashAttnFwdSm90INS1_25CollectiveMainloopFwdSm90ILi2EN4cute5tupleIJNS5_1CILi1EEES8_S8_EEENS6_IJNS7_ILi128EEESA_SA_EEELi128ENS_10bfloat16_tEfNS_4arch4Sm90ELb1ELb0ELb0ELb1ELb1ELb0ELb0ELb1ELb1ELb1ELb1ELb0EEENS1_21CollectiveEpilogueFwdISB_S9_SC_SE_Li256ELb1ELb1ELb1ELb0EEENS1_36VarlenDynamicPersistentTileSchedulerILi128ELi128ELi256ELi128ELb1ELb1ELb1ELb1ELb1ELb1EEEEEEEEEvNT_6ParamsE --------------------------
	.section	.nv.constant0._ZN7cutlass13device_kernelIN5flash11enable_sm90INS1_16FlashAttnFwdSm90INS1_25CollectiveMainloopFwdSm90ILi2EN4cute5tupleIJNS5_1CILi1EEES8_S8_EEENS6_IJNS7_ILi128EEESA_SA_EEELi128ENS_10bfloat16_tEfNS_4arch4Sm90ELb1ELb0ELb0ELb1ELb1ELb0ELb0ELb1ELb1ELb1ELb1ELb0EEENS1_21CollectiveEpilogueFwdISB_S9_SC_SE_Li256ELb1ELb1ELb1ELb0EEENS1_36VarlenDynamicPersistentTileSchedulerILi128ELi128ELi256ELi128ELb1ELb1ELb1ELb1ELb1ELb1EEEEEEEEEvNT_6ParamsE,"a",@progbits
	.sectionflags	@""
	.align	4
.nv.constant0._ZN7cutlass13device_kernelIN5flash11enable_sm90INS1_16FlashAttnFwdSm90INS1_25CollectiveMainloopFwdSm90ILi2EN4cute5tupleIJNS5_1CILi1EEES8_S8_EEENS6_IJNS7_ILi128EEESA_SA_EEELi128ENS_10bfloat16_tEfNS_4arch4Sm90ELb1ELb0ELb0ELb1ELb1ELb0ELb0ELb1ELb1ELb1ELb1ELb0EEENS1_21CollectiveEpilogueFwdISB_S9_SC_SE_Li256ELb1ELb1ELb1ELb0EEENS1_36VarlenDynamicPersistentTileSchedulerILi128ELi128ELi256ELi128ELb1ELb1ELb1ELb1ELb1ELb1EEEEEEEEEvNT_6ParamsE:
	.zero		3584


//--------------------- .nv.constant0._ZN7cutlass13device_kernelIN5flash11enable_sm90INS1_16FlashAttnFwdSm90INS1_25CollectiveMainloopFwdSm90ILi2EN4cute5tupleIJNS5_1CILi1EEES8_S8_EEENS6_IJNS7_ILi128EEESA_SA_EEELi128ENS_10bfloat16_tEfNS_4arch4Sm90ELb1ELb0ELb0ELb1ELb1ELb1ELb0ELb1ELb1ELb1ELb1ELb0EEENS1_21CollectiveEpilogueFwdISB_S9_SC_SE_Li256ELb1ELb1ELb1ELb0EEENS1_36VarlenDynamicPersistentTileSchedulerILi128ELi128ELi256ELi128ELb1ELb1ELb1ELb1ELb1ELb1EEEEEEEEEvNT_6ParamsE --------------------------
	.section	.nv.constant0._ZN7cutlass13device_kernelIN5flash11enable_sm90INS1_16FlashAttnFwdSm90INS1_25CollectiveMainloopFwdSm90ILi2EN4cute5tupleIJNS5_1CILi1EEES8_S8_EEENS6_IJNS7_ILi128EEESA_SA_EEELi128ENS_10bfloat16_tEfNS_4arch4Sm90ELb1ELb0ELb0ELb1ELb1ELb1ELb0ELb1ELb1ELb1ELb1ELb0EEENS1_21CollectiveEpilogueFwdISB_S9_SC_SE_Li256ELb1ELb1ELb1ELb0EEENS1_36VarlenDynamicPersistentTileSchedulerILi128ELi128ELi256ELi128ELb1ELb1ELb1ELb1ELb1ELb1EEEEEEEEEvNT_6ParamsE,"a",@progbits
	.sectionflags	@""
	.align	4
.nv.constant0._ZN7cutlass13device_kernelIN5flash11enable_sm90INS1_16FlashAttnFwdSm90INS1_25CollectiveMainloopFwdSm90ILi2EN4cute5tupleIJNS5_1CILi1EEES8_S8_EEENS6_IJNS7_ILi128EEESA_SA_EEELi128ENS_10bfloat16_tEfNS_4arch4Sm90ELb1ELb0ELb0ELb1ELb1ELb1ELb0ELb1ELb1ELb1ELb1ELb0EEENS1_21CollectiveEpilogueFwdISB_S9_SC_SE_Li256ELb1ELb1ELb1ELb0EEENS1_36VarlenDynamicPersistentTileSchedulerILi128ELi128ELi256ELi128ELb1ELb1ELb1ELb1ELb1ELb1EEEEEEEEEvNT_6ParamsE:
	.zero		3584


//--------------------- .nv.constant0._ZN7cutlass13device_kernelIN5flash11enable_sm90INS1_16FlashAttnFwdSm90INS1_25CollectiveMainloopFwdSm90ILi2EN4cute5tupleIJNS5_1CILi1EEES8_S8_EEENS6_IJNS7_ILi192EEENS7_ILi128EEENS7_ILi96EEEEEELi96ENS_10bfloat16_tEfNS_4arch4Sm90ELb0ELb0ELb0ELb0ELb1ELb0ELb0ELb0ELb1ELb1ELb1ELb0EEENS1_21CollectiveEpilogueFwdINS6_IJSA_SC_SB_EEES9_SE_SG_Li384ELb0ELb1ELb1ELb0EEENS1_19SingleTileSchedulerILb0ELb1ELb1ELi192EEEEEEEEEvNT_6ParamsE --------------------------
	.section	.nv.constant0._ZN7cutlass13device_kernelIN5flash11enable_sm90INS1_16FlashAttnFwdSm90INS1_25CollectiveMainloopFwdSm90ILi2EN4cute5tupleIJNS5_1CILi1EEES8_S8_EEENS6_IJNS7_ILi192EEENS7_ILi128EEENS7_ILi96EEEEEELi96ENS_10bfloat16_tEfNS_4arch4Sm90ELb0ELb0ELb0ELb0ELb1ELb0ELb0ELb0ELb1ELb1ELb1ELb0EEENS1_21CollectiveEpilogueFwdINS6_IJSA_SC_SB_EEES9_SE_SG_Li384ELb0ELb1ELb1ELb0EEENS1_19SingleTileSchedulerILb0ELb1ELb1ELi192EEEEEEEEEvNT_6ParamsE,"a",@progbits
	.sectionflags	@""
	.align	4
.nv.constant0._ZN7cutlass13device_kernelIN5flash11enable_sm90INS1_16FlashAttnFwdSm90INS1_25CollectiveMainloopFwdSm90ILi2EN4cute5tupleIJNS5_1CILi1EEES8_S8_EEENS6_IJNS7_ILi192EEENS7_ILi128EEENS7_ILi96EEEEEELi96ENS_10bfloat16_tEfNS_4arch4Sm90ELb0ELb0ELb0ELb0ELb1ELb0ELb0ELb0ELb1ELb1ELb1ELb0EEENS1_21CollectiveEpilogueFwdINS6_IJSA_SC_SB_EEES9_SE_SG_Li384ELb0ELb1ELb1ELb0EEENS1_19SingleTileSchedulerILb0ELb1ELb1ELi192EEEEEEEEEvNT_6ParamsE:
	.zero		3456


//--------------------- .nv.constant0._ZN7cutlass13device_kernelIN5flash11enable_sm90INS1_16FlashAttnFwdSm90INS1_25CollectiveMainloopFwdSm90ILi2EN4cute5tupleIJNS5_1CILi1EEES8_S8_EEENS6_IJNS7_ILi192EEENS7_ILi128EEENS7_ILi96EEEEEELi96ENS_10bfloat16_tEfNS_4arch4Sm90ELb0ELb0ELb0ELb1ELb1ELb0ELb0ELb0ELb1ELb1ELb1ELb0EEENS1_21CollectiveEpilogueFwdINS6_IJSA_SC_SB_EEES9_SE_SG_Li384ELb1ELb1ELb1ELb0EEENS1_36VarlenDynamicPersistentTileSchedulerILi192ELi128ELi384ELi128ELb1ELb1ELb1ELb0ELb1ELb1EEEEEEEEEvNT_6ParamsE --------------------------
	.section	.nv.constant0._ZN7cutlass13device_kernelIN5flash11enable_sm90INS1_16FlashAttnFwdSm90INS1_25CollectiveMainloopFwdSm90ILi2EN4cute5tupleIJNS5_1CILi1EEES8_S8_EEENS6_IJNS7_ILi192EEENS7_ILi128EEENS7_ILi96EEEEEELi96ENS_10bfloat16_tEfNS_4arch4Sm90ELb0ELb0ELb0ELb1ELb1ELb0ELb0ELb0ELb1ELb1ELb1ELb0EEENS1_21CollectiveEpilogueFwdINS6_IJSA_SC_SB_EEES9_SE_SG_Li384ELb1ELb1ELb1ELb0EEENS1_36VarlenDynamicPersistentTileSchedulerILi192ELi128ELi384ELi128ELb1ELb1ELb1ELb0ELb1ELb1EEEEEEEEEvNT_6ParamsE,"a",@progbits
	.sectionflags	@""
	.align	4
.nv.constant0._ZN7cutlass13device_kernelIN5flash11enable_sm90INS1_16FlashAttnFwdSm90INS1_25CollectiveMainloopFwdSm90ILi2EN4cute5tupleIJNS5_1CILi1EEES8_S8_EEENS6_IJNS7_ILi192EEENS7_ILi128EEENS7_ILi96EEEEEELi96ENS_10bfloat16_tEfNS_4arch4Sm90ELb0ELb0ELb0ELb1ELb1ELb0ELb0ELb0ELb1ELb1ELb1ELb0EEENS1_21CollectiveEpilogueFwdINS6_IJSA_SC_SB_EEES9_SE_SG_Li384ELb1ELb1ELb1ELb0EEENS1_36VarlenDynamicPersistentTileSchedulerILi192ELi128ELi384ELi128ELb1ELb1ELb1ELb0ELb1ELb1EEEEEEEEEvNT_6ParamsE:
	.zero		3584


//--------------------- .nv.constant0._ZN7cutlass13device_kernelIN5flash11enable_sm90INS1_16FlashAttnFwdSm90INS1_25CollectiveMainloopFwdSm90ILi2EN4cute5tupleIJNS5_1CILi1EEES8_S8_EEENS6_IJNS7_ILi192EEENS7_ILi128EEENS7_ILi96EEEEEELi96ENS_10bfloat16_tEfNS_4arch4Sm90ELb0ELb0ELb0ELb1ELb1ELb1ELb0ELb0ELb1ELb1ELb1ELb0EEENS1_21CollectiveEpilogueFwdINS6_IJSA_SC_SB_EEES9_SE_SG_Li384ELb1ELb1ELb1ELb0EEENS1_36VarlenDynamicPersistentTileSchedulerILi192ELi128ELi384ELi128ELb1ELb1ELb1ELb0ELb1ELb1EEEEEEEEEvNT_6ParamsE --------------------------
	.section	.nv.constant0._ZN7cutlass13device_kernelIN5flash11enable_sm90INS1_16FlashAttnFwdSm90INS1_25CollectiveMainloopFwdSm90ILi2EN4cute5tupleIJNS5_1CILi1EEES8_S8_EEENS6_IJNS7_ILi192EEENS7_ILi128EEENS7_ILi96EEEEEELi96ENS_10bfloat16_tEfNS_4arch4Sm90ELb0ELb0ELb0ELb1ELb1ELb1ELb0ELb0ELb1ELb1ELb1ELb0EEENS1_21CollectiveEpilogueFwdINS6_IJSA_SC_SB_EEES9_SE_SG_Li384ELb1ELb1ELb1ELb0EEENS1_36VarlenDynamicPersistentTileSchedulerILi192ELi128ELi384ELi128ELb1ELb1ELb1ELb0ELb1ELb1EEEEEEEEEvNT_6ParamsE,"a",@progbits
	.sectionflags	@""
	.align	4
.nv.constant0._ZN7cutlass13device_kernelIN5flash11enable_sm90INS1_16FlashAttnFwdSm90INS1_25CollectiveMainloopFwdSm90ILi2EN4cute5tupleIJNS5_1CILi1EEES8_S8_EEENS6_IJNS7_ILi192EEENS7_ILi128EEENS7_ILi96EEEEEELi96ENS_10bfloat16_tEfNS_4arch4Sm90ELb0ELb0ELb0ELb1ELb1ELb1ELb0ELb0ELb1ELb1ELb1ELb0EEENS1_21CollectiveEpilogueFwdINS6_IJSA_SC_SB_EEES9_SE_SG_Li384ELb1ELb1ELb1ELb0EEENS1_36VarlenDynamicPersistentTileSchedulerILi192ELi128ELi384ELi128ELb1ELb1ELb1ELb0ELb1ELb1EEEEEEEEEvNT_6ParamsE:
	.zero		3584


//--------------------- .nv.constant0._ZN7cutlass13device_kernelIN5flash11enable_sm90INS1_16FlashAttnFwdSm90INS1_25CollectiveMainloopFwdSm90ILi2EN4cute5tupleIJNS5_1CILi1EEES8_S8_EEENS6_IJNS7_ILi192EEENS7_ILi128EEENS7_ILi96EEEEEELi96ENS_10bfloat16_tEfNS_4arch4Sm90ELb0ELb1ELb0ELb0ELb1ELb0ELb0ELb0ELb1ELb1ELb1ELb0EEENS1_21CollectiveEpilogueFwdINS6_IJSA_SC_SB_EEES9_SE_SG_Li384ELb0ELb1ELb1ELb0EEENS1_19SingleTileSchedulerILb0ELb1ELb1ELi192EEEEEEEEEvNT_6ParamsE --------------------------
	.section	.nv.constant0._ZN7cutlass13device_kernelIN5flash11enable_sm90INS1_16FlashAttnFwdSm90INS1_25CollectiveMainloopFwdSm90ILi2EN4cute5tupleIJNS5_1CILi1EEES8_S8_EEENS6_IJNS7_ILi192EEENS7_ILi128EEENS7_ILi96EEEEEELi96ENS_10bfloat16_tEfNS_4arch4Sm90ELb0ELb1ELb0ELb0ELb1ELb0ELb0ELb0ELb1ELb1ELb1ELb0EEENS1_21CollectiveEpilogueFwdINS6_IJSA_SC_SB_EEES9_SE_SG_Li384ELb0ELb1ELb1ELb0EEENS1_19SingleTileSchedulerILb0ELb1ELb1ELi192EEEEEEEEEvNT_6ParamsE,"a",@progbits
	.sectionflags	@""
	.align	4
.nv.constant0._ZN7cutlass13device_kernelIN5flash11enable_sm90INS1_16FlashAttnFwdSm90INS1_25CollectiveMainloopFwdSm90ILi2EN4cute5tupleIJNS5_1CILi1EEES8_S8_EEENS6_IJNS7_ILi192EEENS7_ILi128EEENS7_ILi96EEEEEELi96ENS_10bfloat16_tEfNS_4arch4Sm90ELb0ELb1ELb0ELb0ELb1ELb0ELb0ELb0ELb1ELb1ELb1ELb0EEENS1_21CollectiveEpilogueFwdINS6_IJSA_SC_SB_EEES9_SE_SG_Li384ELb0ELb1ELb1ELb0EEENS1_19SingleTileSchedulerILb0ELb1ELb1ELi192EEEEEEEEEvNT_6ParamsE:
	.zero		3456


//--------------------- .nv.constant0._ZN7cutlass13device_kernelIN5flash11enable_sm90INS1_16FlashAttnFwdSm90INS1_25CollectiveMainloopFwdSm90ILi2EN4cute5tupleIJNS5_1CILi1EEES8_S8_EEENS6_IJNS7_ILi192EEENS7_ILi128EEENS7_ILi96EEEEEELi96ENS_10bfloat16_tEfNS_4arch4Sm90ELb0ELb1ELb0ELb1ELb1ELb0ELb0ELb0ELb1ELb1ELb1ELb0EEENS1_21CollectiveEpilogueFwdINS6_IJSA_SC_SB_EEES9_SE_SG_Li384ELb1ELb1ELb1ELb0EEENS1_36VarlenDynamicPersistentTileSchedulerILi192ELi128ELi384ELi128ELb1ELb1ELb1ELb1ELb0ELb1EEEEEEEEEvNT_6ParamsE --------------------------
	.section	.nv.constant0._ZN7cutlass13device_kernelIN5flash11enable_sm90INS1_16FlashAttnFwdSm90INS1_25CollectiveMainloopFwdSm90ILi2EN4cute5tupleIJNS5_1CILi1EEES8_S8_EEENS6_IJNS7_ILi192EEENS7_ILi128EEENS7_ILi96EEEEEELi96ENS_10bfloat16_tEfNS_4arch4Sm90ELb0ELb1ELb0ELb1ELb1ELb0ELb0ELb0ELb1ELb1ELb1ELb0EEENS1_21CollectiveEpilogueFwdINS6_IJSA_SC_SB_EEES9_SE_SG_Li384ELb1ELb1ELb1ELb0EEENS1_36VarlenDynamicPersistentTileSchedulerILi192ELi128ELi384ELi128ELb1ELb1ELb1ELb1ELb0ELb1EEEEEEEEEvNT_6ParamsE,"a",@progbits
	.sectionflags	@""
	.align	4
.nv.constant0._ZN7cutlass13device_kernelIN5flash11enable_sm90INS1_16FlashAttnFwdSm90INS1_25CollectiveMainloopFwdSm90ILi2EN4cute5tupleIJNS5_1CILi1EEES8_S8_EEENS6_IJNS7_ILi192EEENS7_ILi128EEENS7_ILi96EEEEEELi96ENS_10bfloat16_tEfNS_4arch4Sm90ELb0ELb1ELb0ELb1ELb1ELb0ELb0ELb0ELb1ELb1ELb1ELb0EEENS1_21CollectiveEpilogueFwdINS6_IJSA_SC_SB_EEES9_SE_SG_Li384ELb1ELb1ELb1ELb0EEENS1_36VarlenDynamicPersistentTileSchedulerILi192ELi128ELi384ELi128ELb1ELb1ELb1ELb1ELb0ELb1EEEEEEEEEvNT_6ParamsE:
	.zero		3584


//--------------------- .nv.constant0._ZN7cutlass13device_kernelIN5flash11enable_sm90INS1_16FlashAttnFwdSm90INS1_25CollectiveMainloopFwdSm90ILi2EN4cute5tupleIJNS5_1CILi1EEES8_S8_EEENS6_IJNS7_ILi192EEENS7_ILi128EEENS7_ILi96EEEEEELi96ENS_10bfloat16_tEfNS_4arch4Sm90ELb0ELb1ELb0ELb1ELb1ELb1ELb0ELb0ELb1ELb1ELb1ELb0EEENS1_21CollectiveEpilogueFwdINS6_IJSA_SC_SB_EEES9_SE_SG_Li384ELb1ELb1ELb1ELb0EEENS1_36VarlenDynamicPersistentTileSchedulerILi192ELi128ELi384ELi128ELb1ELb1ELb1ELb1ELb0ELb1EEEEEEEEEvNT_6ParamsE --------------------------
	.section	.nv.constant0._ZN7cutlass13device_kernelIN5flash11enable_sm90INS1_16FlashAttnFwdSm90INS1_25CollectiveMainloopFwdSm90ILi2EN4cute5tupleIJNS5_1CILi1EEES8_S8_EEENS6_IJNS7_ILi192EEENS7_ILi128EEENS7_ILi96EEEEEELi96ENS_10bfloat16_tEfNS_4arch4Sm90ELb0ELb1ELb0ELb1ELb1ELb1ELb0ELb0ELb1ELb1ELb1ELb0EEENS1_21CollectiveEpilogueFwdINS6_IJSA_SC_SB_EEES9_SE_SG_Li384ELb1ELb1ELb1ELb0EEENS1_36VarlenDynamicPersistentTileSchedulerILi192ELi128ELi384ELi128ELb1ELb1ELb1ELb1ELb0ELb1EEEEEEEEEvNT_6ParamsE,"a",@progbits
	.sectionflags	@""
	.align	4
.nv.constant0._ZN7cutlass13device_kernelIN5flash11enable_sm90INS1_16FlashAttnFwdSm90INS1_25CollectiveMainloopFwdSm90ILi2EN4cute5tupleIJNS5_1CILi1EEES8_S8_EEENS6_IJNS7_ILi192EEENS7_ILi128EEENS7_ILi96EEEEEELi96ENS_10bfloat16_tEfNS_4arch4Sm90ELb0ELb1ELb0ELb1ELb1ELb1ELb0ELb0ELb1ELb1ELb1ELb0EEENS1_21CollectiveEpilogueFwdINS6_IJSA_SC_SB_EEES9_SE_SG_Li384ELb1ELb1ELb1ELb0EEENS1_36VarlenDynamicPersistentTileSchedulerILi192ELi128ELi384ELi128ELb1ELb1ELb1ELb1ELb0ELb1EEEEEEEEEvNT_6ParamsE:
	.zero		3584


//--------------------- .nv.constant0._ZN7cutlass13device_kernelIN5flash11enable_sm90INS1_16FlashAttnFwdSm90INS1_25CollectiveMainloopFwdSm90ILi2EN4cute5tupleIJNS5_1CILi1EEES8_S8_EEENS6_IJNS7_ILi192EEENS7_ILi128EEENS7_ILi96EEEEEELi96ENS_10bfloat16_tEfNS_4arch4Sm90ELb1ELb0ELb0ELb0ELb1ELb0ELb0ELb0ELb1ELb1ELb1ELb0EEENS1_21CollectiveEpilogueFwdINS6_IJSA_SC_SB_EEES9_SE_SG_Li384ELb0ELb1ELb1ELb0EEENS1_19SingleTileSchedulerILb0ELb1ELb1ELi192EEEEEEEEEvNT_6ParamsE --------------------------
	.section	.nv.constant0._ZN7cutlass13device_kernelIN5flash11enable_sm90INS1_16FlashAttnFwdSm90INS1_25CollectiveMainloopFwdSm90ILi2EN4cute5tupleIJNS5_1CILi1EEES8_S8_EEENS6_IJNS7_ILi192EEENS7_ILi128EEENS7_ILi96EEEEEELi96ENS_10bfloat16_tEfNS_4arch4Sm90ELb1ELb0ELb0ELb0ELb1ELb0ELb0ELb0ELb1ELb1ELb1ELb0EEENS1_21CollectiveEpilogueFwdINS6_IJSA_SC_SB_EEES9_SE_SG_Li384ELb0ELb1ELb1ELb0EEENS1_19SingleTileSchedulerILb0ELb1ELb1ELi192EEEEEEEEEvNT_6ParamsE,"a",@progbits
	.sectionflags	@""
	.align	4
.nv.constant0._ZN7cutlass13device_kernelIN5flash11enable_sm90INS1_16FlashAttnFwdSm90INS1_25CollectiveMainloopFwdSm90ILi2EN4cute5tupleIJNS5_1CILi1EEES8_S8_EEENS6_IJNS7_ILi192EEENS7_ILi128EEENS7_ILi96EEEEEELi96ENS_10bfloat16_tEfNS_4arch4Sm90ELb1ELb0ELb0ELb0ELb1ELb0ELb0ELb0ELb1ELb1ELb1ELb0EEENS1_21CollectiveEpilogueFwdINS6_IJSA_SC_SB_EEES9_SE_SG_Li384ELb0ELb1ELb1ELb0EEENS1_19SingleTileSchedulerILb0ELb1ELb1ELi192EEEEEEEEEvNT_6ParamsE:
	.zero		3456


//--------------------- .nv.constant0._ZN7cutlass13device_kernelIN5flash11enable_sm90INS1_16FlashAttnFwdSm90INS1_25CollectiveMainloopFwdSm90ILi2EN4cute5tupleIJNS5_1CILi1EEES8_S8_EEENS6_IJNS7_ILi192EEENS7_ILi128EEENS7_ILi96EEEEEELi96ENS_10bfloat16_tEfNS_4arch4Sm90ELb1ELb0ELb0ELb1ELb1ELb0ELb0ELb0ELb1ELb1ELb1ELb0EEENS1_21CollectiveEpilogueFwdINS6_IJSA_SC_SB_EEES9_SE_SG_Li384ELb1ELb1ELb1ELb0EEENS1_36VarlenDynamicPersistentTileSchedulerILi192ELi128ELi384ELi128ELb1ELb1ELb1ELb1ELb1ELb1EEEEEEEEEvNT_6ParamsE --------------------------
	.section	.nv.constant0._ZN7cutlass13device_kernelIN5flash11enable_sm90INS1_16FlashAttnFwdSm90INS1_25CollectiveMainloopFwdSm90ILi2EN4cute5tupleIJNS5_1CILi1EEES8_S8_EEENS6_IJNS7_ILi192EEENS7_ILi128EEENS7_ILi96EEEEEELi96ENS_10bfloat16_tEfNS_4arch4Sm90ELb1ELb0ELb0ELb1ELb1ELb0ELb0ELb0ELb1ELb1ELb1ELb0EEENS1_21CollectiveEpilogueFwdINS6_IJSA_SC_SB_EEES9_SE_SG_Li384ELb1ELb1ELb1ELb0EEENS1_36VarlenDynamicPersistentTileSchedulerILi192ELi128ELi384ELi128ELb1ELb1ELb1ELb1ELb1ELb1EEEEEEEEEvNT_6ParamsE,"a",@progbits
	.sectionflags	@""
	.align	4
.nv.constant0._ZN7cutlass13device_kernelIN5flash11enable_sm90INS1_16FlashAttnFwdSm90INS1_25CollectiveMainloopFwdSm90ILi2EN4cute5tupleIJNS5_1CILi1EEES8_S8_EEENS6_IJNS7_ILi192EEENS7_ILi128EEENS7_ILi96EEEEEELi96ENS_10bfloat16_tEfNS_4arch4Sm90ELb1ELb0ELb0ELb1ELb1ELb0ELb0ELb0ELb1ELb1ELb1ELb0EEENS1_21CollectiveEpilogueFwdINS6_IJSA_SC_SB_EEES9_SE_SG_Li384ELb1ELb1ELb1ELb0EEENS1_36VarlenDynamicPersistentTileSchedulerILi192ELi128ELi384ELi128ELb1ELb1ELb1ELb1ELb1ELb1EEEEEEEEEvNT_6ParamsE:
	.zero		3584


//--------------------- .nv.constant0._ZN7cutlass13device_kernelIN5flash11enable_sm90INS1_16FlashAttnFwdSm90INS1_25CollectiveMainloopFwdSm90ILi2EN4cute5tupleIJNS5_1CILi1EEES8_S8_EEENS6_IJNS7_ILi192EEENS7_ILi128EEENS7_ILi96EEEEEELi96ENS_10bfloat16_tEfNS_4arch4Sm90ELb1ELb0ELb0ELb1ELb1ELb1ELb0ELb0ELb1ELb1ELb1ELb0EEENS1_21CollectiveEpilogueFwdINS6_IJSA_SC_SB_EEES9_SE_SG_Li384ELb1ELb1ELb1ELb0EEENS1_36VarlenDynamicPersistentTileSchedulerILi192ELi128ELi384ELi128ELb1ELb1ELb1ELb1ELb1ELb1EEEEEEEEEvNT_6ParamsE --------------------------
	.section	.nv.constant0._ZN7cutlass13device_kernelIN5flash11enable_sm90INS1_16FlashAttnFwdSm90INS1_25CollectiveMainloopFwdSm90ILi2EN4cute5tupleIJNS5_1CILi1EEES8_S8_EEENS6_IJNS7_ILi192EEENS7_ILi128EEENS7_ILi96EEEEEELi96ENS_10bfloat16_tEfNS_4arch4Sm90ELb1ELb0ELb0ELb1ELb1ELb1ELb0ELb0ELb1ELb1ELb1ELb0EEENS1_21CollectiveEpilogueFwdINS6_IJSA_SC_SB_EEES9_SE_SG_Li384ELb1ELb1ELb1ELb0EEENS1_36VarlenDynamicPersistentTileSchedulerILi192ELi128ELi384ELi128ELb1ELb1ELb1ELb1ELb1ELb1EEEEEEEEEvNT_6ParamsE,"a",@progbits
	.sectionflags	@""
	.align	4
.nv.constant0._ZN7cutlass13device_kernelIN5flash11enable_sm90INS1_16FlashAttnFwdSm90INS1_25CollectiveMainloopFwdSm90ILi2EN4cute5tupleIJNS5_1CILi1EEES8_S8_EEENS6_IJNS7_ILi192EEENS7_ILi128EEENS7_ILi96EEEEEELi96ENS_10bfloat16_tEfNS_4arch4Sm90ELb1ELb0ELb0ELb1ELb1ELb1ELb0ELb0ELb1ELb1ELb1ELb0EEENS1_21CollectiveEpilogueFwdINS6_IJSA_SC_SB_EEES9_SE_SG_Li384ELb1ELb1ELb1ELb0EEENS1_36VarlenDynamicPersistentTileSchedulerILi192ELi128ELi384ELi128ELb1ELb1ELb1ELb1ELb1ELb1EEEEEEEEEvNT_6ParamsE:
	.zero		3584


//--------------------- .nv.constant0._ZN7cutlass13device_kernelIN5flash11enable_sm90INS1_16FlashAttnFwdSm90INS1_25CollectiveMainloopFwdSm90ILi2EN4cute5tupleIJNS5_1CILi1EEES8_S8_EEENS6_IJNS7_ILi192EEENS7_ILi128EEENS7_ILi64EEEEEELi64ENS_10bfloat16_tEfNS_4arch4Sm90ELb0ELb0ELb0ELb0ELb1ELb0ELb0ELb1ELb1ELb1ELb1ELb0EEENS1_21CollectiveEpilogueFwdINS6_IJSA_SC_SB_EEES9_SE_SG_Li384ELb0ELb1ELb1ELb0EEENS1_19SingleTileSchedulerILb0ELb1ELb1ELi192EEEEEEEEEvNT_6ParamsE --------------------------
	.section	.nv.constant0._ZN7cutlass13device_kernelIN5flash11enable_sm90INS1_16FlashAttnFwdSm90INS1_25CollectiveMainloopFwdSm90ILi2EN4cute5tupleIJNS5_1CILi1EEES8_S8_EEENS6_IJNS7_ILi192EEENS7_ILi128EEENS7_ILi64EEEEEELi64ENS_10bfloat16_tEfNS_4arch4Sm90ELb0ELb0ELb0ELb0ELb1ELb0ELb0ELb1ELb1ELb1ELb1ELb0EEENS1_21CollectiveEpilogueFwdINS6_IJSA_SC_SB_EEES9_SE_SG_Li384ELb0ELb1ELb1ELb0EEENS1_19SingleTileSchedulerILb0ELb1ELb1ELi192EEEEEEEEEvNT_6ParamsE,"a",@progbits
	.sectionflags	@""
	.align	4
.nv.constant0._ZN7cutlass13device_kernelIN5flash11enable_sm90INS1_16FlashAttnFwdSm90INS1_25CollectiveMainloopFwdSm90ILi2EN4cute5tupleIJNS5_1CILi1EEES8_S8_EEENS6_IJNS7_ILi192EEENS7_ILi128EEENS7_ILi64EEEEEELi64ENS_10bfloat16_tEfNS_4arch4Sm90ELb0ELb0ELb0ELb0ELb1ELb0ELb0ELb1ELb1ELb1ELb1ELb0EEENS1_21CollectiveEpilogueFwdINS6_IJSA_SC_SB_EEES9_SE_SG_Li384ELb0ELb1ELb1ELb0EEENS1_19SingleTileSchedulerILb0ELb1ELb1ELi192EEEEEEEEEvNT_6ParamsE:
	.zero		3456


//--------------------- .nv.constant0._ZN7cutlass13device_kernelIN5flash11enable_sm90INS1_16FlashAttnFwdSm90INS1_25CollectiveMainloopFwdSm90ILi2EN4cute5tupleIJNS5_1CILi1EEES8_S8_EEENS6_IJNS7_ILi192EEENS7_ILi128EEENS7_ILi64EEEEEELi64ENS_10bfloat16_tEfNS_4arch4Sm90ELb0ELb0ELb0ELb1ELb1ELb0ELb0ELb1ELb1ELb1ELb1ELb0EEENS1_21CollectiveEpilogueFwdINS6_IJSA_SC_SB_EEES9_SE_SG_Li384ELb1ELb1ELb1ELb0EEENS1_36VarlenDynamicPersistentTileSchedulerILi192ELi128ELi384ELi128ELb1ELb1ELb1ELb0ELb1ELb1EEEEEEEEEvNT_6ParamsE --------------------------
	.section	.nv.constant0._ZN7cutlass13device_kernelIN5flash11enable_sm90INS1_16FlashAttnFwdSm90INS1_25CollectiveMainloopFwdSm90ILi2EN4cute5tupleIJNS5_1CILi1EEES8_S8_EEENS6_IJNS7_ILi192EEENS7_ILi128EEENS7_ILi64EEEEEELi64ENS_10bfloat16_tEfNS_4arch4Sm90ELb0ELb0ELb0ELb1ELb1ELb0ELb0ELb1ELb1ELb1ELb1ELb0EEENS1_21CollectiveEpilogueFwdINS6_IJSA_SC_SB_EEES9_SE_SG_Li384ELb1ELb1ELb1ELb0EEENS1_36VarlenDynamicPersistentTileSchedulerILi192ELi128ELi384ELi128ELb1ELb1ELb1ELb0ELb1ELb1EEEEEEEEEvNT_6ParamsE,"a",@progbits
	.sectionflags	@""
	.align	4
.nv.constant0._ZN7cutlass13device_kernelIN5flash11enable_sm90INS1_16FlashAttnFwdSm90INS1_25CollectiveMainloopFwdSm90ILi2EN4cute5tupleIJNS5_1CILi1EEES8_S8_EEENS6_IJNS7_ILi192EEENS7_ILi128EEENS7_ILi64EEEEEELi64ENS_10bfloat16_tEfNS_4arch4Sm90ELb0ELb0ELb0ELb1ELb1ELb0ELb0ELb1ELb1ELb1ELb1ELb0EEENS1_21CollectiveEpilogueFwdINS6_IJSA_SC_SB_EEES9_SE_SG_Li384ELb1ELb1ELb1ELb0EEENS1_36VarlenDynamicPersistentTileSchedulerILi192ELi128ELi384ELi128ELb1ELb1ELb1ELb0ELb1ELb1EEEEEEEEEvNT_6ParamsE:
	.zero		3584


//--------------------- .nv.constant0._ZN7cutlass13device_kernelIN5flash11enable_sm90INS1_16FlashAttnFwdSm90INS1_25CollectiveMainloopFwdSm90ILi2EN4cute5tupleIJNS5_1CILi1EEES8_S8_EEENS6_IJNS7_ILi192EEENS7_ILi128EEENS7_ILi64EEEEEELi64ENS_10bfloat16_tEfNS_4arch4Sm90ELb0ELb0ELb0ELb1ELb1ELb1ELb0ELb1ELb1ELb1ELb1ELb0EEENS1_21CollectiveEpilogueFwdINS6_IJSA_SC_SB_EEES9_SE_SG_Li384ELb1ELb1ELb1ELb0EEENS1_36VarlenDynamicPersistentTileSchedulerILi192ELi128ELi384ELi128ELb1ELb1ELb1ELb0ELb1ELb1EEEEEEEEEvNT_6ParamsE --------------------------
	.section	.nv.constant0._ZN7cutlass13device_kernelIN5flash11enable_sm90INS1_16FlashAttnFwdSm90INS1_25CollectiveMainloopFwdSm90ILi2EN4cute5tupleIJNS5_1CILi1EEES8_S8_EEENS6_IJNS7_ILi192EEENS7_ILi128EEENS7_ILi64EEEEEELi64ENS_10bfloat16_tEfNS_4arch4Sm90ELb0ELb0ELb0ELb1ELb1ELb1ELb0ELb1ELb1ELb1ELb1ELb0EEENS1_21CollectiveEpilogueFwdINS6_IJSA_SC_SB_EEES9_SE_SG_Li384ELb1ELb1ELb1ELb0EEENS1_36VarlenDynamicPersistentTileSchedulerILi192ELi128ELi384ELi128ELb1ELb1ELb1ELb0ELb1ELb1EEEEEEEEEvNT_6ParamsE,"a",@progbits
	.sectionflags	@""
	.align	4
.nv.constant0._ZN7cutlass13device_kernelIN5flash11enable_sm90INS1_16FlashAttnFwdSm90INS1_25CollectiveMainloopFwdSm90ILi2EN4cute5tupleIJNS5_1CILi1EEES8_S8_EEENS6_IJNS7_ILi192EEENS7_ILi128EEENS7_ILi64EEEEEELi64ENS_10bfloat16_tEfNS_4arch4Sm90ELb0ELb0ELb0ELb1ELb1ELb1ELb0ELb1ELb1ELb1ELb1ELb0EEENS1_21CollectiveEpilogueFwdINS6_IJSA_SC_SB_EEES9_SE_SG_Li384ELb1ELb1ELb1ELb0EEENS1_36VarlenDynamicPersistentTileSchedulerILi192ELi128ELi384ELi128ELb1ELb1ELb1ELb0ELb1ELb1EEEEEEEEEvNT_6ParamsE:
	.zero		3584


//--------------------- .nv.constant0._ZN7cutlass13device_kernelIN5flash11enable_sm90INS1_16FlashAttnFwdSm90INS1_25CollectiveMainloopFwdSm90ILi2EN4cute5tupleIJNS5_1CILi1EEES8_S8_EEENS6_IJNS7_ILi192EEENS7_ILi128EEENS7_ILi64EEEEEELi64ENS_10bfloat16_tEfNS_4arch4Sm90ELb0ELb1ELb0ELb0ELb1ELb0ELb0ELb1ELb1ELb1ELb1ELb0EEENS1_21CollectiveEpilogueFwdINS6_IJSA_SC_SB_EEES9_SE_SG_Li384ELb0ELb1ELb1ELb0EEENS1_19SingleTileSchedulerILb0ELb1ELb1ELi192EEEEEEEEEvNT_6ParamsE --------------------------
	.section	.nv.constant0._ZN7cutlass13device_kernelIN5flash11enable_sm90INS1_16FlashAttnFwdSm90INS1_25CollectiveMainloopFwdSm90ILi2EN4cute5tupleIJNS5_1CILi1EEES8_S8_EEENS6_IJNS7_ILi192EEENS7_ILi128EEENS7_ILi64EEEEEELi64ENS_10bfloat16_tEfNS_4arch4Sm90ELb0ELb1ELb0ELb0ELb1ELb0ELb0ELb1ELb1ELb1ELb1ELb0EEENS1_21CollectiveEpilogueFwdINS6_IJSA_SC_SB_EEES9_SE_SG_Li384ELb0ELb1ELb1ELb0EEENS1_19SingleTileSchedulerILb0ELb1ELb1ELi192EEEEEEEEEvNT_6ParamsE,"a",@progbits
	.sectionflags	@""
	.align	4
.nv.constant0._ZN7cutlass13device_kernelIN5flash11enable_sm90INS1_16FlashAttnFwdSm90INS1_25CollectiveMainloopFwdSm90ILi2EN4cute5tupleIJNS5_1CILi1EEES8_S8_EEENS6_IJNS7_ILi192EEENS7_ILi128EEENS7_ILi64EEEEEELi64ENS_10bfloat16_tEfNS_4arch4Sm90ELb0ELb1ELb0ELb0ELb1ELb0ELb0ELb1ELb1ELb1ELb1ELb0EEENS1_21CollectiveEpilogueFwdINS6_IJSA_SC_SB_EEES9_SE_SG_Li384ELb0ELb1ELb1ELb0EEENS1_19SingleTileSchedulerILb0ELb1ELb1ELi192EEEEEEEEEvNT_6ParamsE:
	.zero		3456


//--------------------- .nv.constant0._ZN7cutlass13device_kernelIN5flash11enable_sm90INS1_16FlashAttnFwdSm90INS1_25CollectiveMainloopFwdSm90ILi2EN4cute5tupleIJNS5_1CILi1EEES8_S8_EEENS6_IJNS7_ILi192EEENS7_ILi128EEENS7_ILi64EEEEEELi64ENS_10bfloat16_tEfNS_4arch4Sm90ELb0ELb1ELb0ELb1ELb1ELb0ELb0ELb1ELb1ELb1ELb1ELb0EEENS1_21CollectiveEpilogueFwdINS6_IJSA_SC_SB_EEES9_SE_SG_Li384ELb1ELb1ELb1ELb0EEENS1_36VarlenDynamicPersistentTileSchedulerILi192ELi128ELi384ELi128ELb1ELb1ELb1ELb1ELb0ELb1EEEEEEEEEvNT_6ParamsE --------------------------
	.section	.nv.constant0._ZN7cutlass13device_kernelIN5flash11enable_sm90INS1_16FlashAttnFwdSm90INS1_25CollectiveMainloopFwdSm90ILi2EN4cute5tupleIJNS5_1CILi1EEES8_S8_EEENS6_IJNS7_ILi192EEENS7_ILi128EEENS7_ILi64EEEEEELi64ENS_10bfloat16_tEfNS_4arch4Sm90ELb0ELb1ELb0ELb1ELb1ELb0ELb0ELb1ELb1ELb1ELb1ELb0EEENS1_21CollectiveEpilogueFwdINS6_IJSA_SC_SB_EEES9_SE_SG_Li384ELb1ELb1ELb1ELb0EEENS1_36VarlenDynamicPersistentTileSchedulerILi192ELi128ELi384ELi128ELb1ELb1ELb1ELb1ELb0ELb1EEEEEEEEEvNT_6ParamsE,"a",@progbits
	.sectionflags	@""
	.align	4
.nv.constant0._ZN7cutlass13device_kernelIN5flash11enable_sm90INS1_16FlashAttnFwdSm90INS1_25CollectiveMainloopFwdSm90ILi2EN4cute5tupleIJNS5_1CILi1EEES8_S8_EEENS6_IJNS7_ILi192EEENS7_ILi128EEENS7_ILi64EEEEEELi64ENS_10bfloat16_tEfNS_4arch4Sm90ELb0ELb1ELb0ELb1ELb1ELb0ELb0ELb1ELb1ELb1ELb1ELb0EEENS1_21CollectiveEpilogueFwdINS6_IJSA_SC_SB_EEES9_SE_SG_Li384ELb1ELb1ELb1ELb0EEENS1_36VarlenDynamicPersistentTileSchedulerILi192ELi128ELi384ELi128ELb1ELb1ELb1ELb1ELb0ELb1EEEEEEEEEvNT_6ParamsE:
	.zero		3584


//--------------------- .nv.constant0._ZN7cutlass13device_kernelIN5flash11enable_sm90INS1_16FlashAttnFwdSm90INS1_25CollectiveMainloopFwdSm90ILi2EN4cute5tupleIJNS5_1CILi1EEES8_S8_EEENS6_IJNS7_ILi192EEENS7_ILi128EEENS7_ILi64EEEEEELi64ENS_10bfloat16_tEfNS_4arch4Sm90ELb0ELb1ELb0ELb1ELb1ELb1ELb0ELb1ELb1ELb1ELb1ELb0EEENS1_21CollectiveEpilogueFwdINS6_IJSA_SC_SB_EEES9_SE_SG_Li384ELb1ELb1ELb1ELb0EEENS1_36VarlenDynamicPersistentTileSchedulerILi192ELi128ELi384ELi128ELb1ELb1ELb1ELb1ELb0ELb1EEEEEEEEEvNT_6ParamsE --------------------------
	.section	.nv.constant0._ZN7cutlass13device_kernelIN5flash11enable_sm90INS1_16FlashAttnFwdSm90INS1_25CollectiveMainloopFwdSm90ILi2EN4cute5tupleIJNS5_1CILi1EEES8_S8_EEENS6_IJNS7_ILi192EEENS7_ILi128EEENS7_ILi64EEEEEELi64ENS_10bfloat16_tEfNS_4arch4Sm90ELb0ELb1ELb0ELb1ELb1ELb1ELb0ELb1ELb1ELb1ELb1ELb0EEENS1_21CollectiveEpilogueFwdINS6_IJSA_SC_SB_EEES9_SE_SG_Li384ELb1ELb1ELb1ELb0EEENS1_36VarlenDynamicPersistentTileSchedulerILi192ELi128ELi384ELi128ELb1ELb1ELb1ELb1ELb0ELb1EEEEEEEEEvNT_6ParamsE,"a",@progbits
	.sectionflags	@""
	.align	4
.nv.constant0._ZN7cutlass13device_kernelIN5flash11enable_sm90INS1_16FlashAttnFwdSm90INS1_25CollectiveMainloopFwdSm90ILi2EN4cute5tupleIJNS5_1CILi1EEES8_S8_EEENS6_IJNS7_ILi192EEENS7_ILi128EEENS7_ILi64EEEEEELi64ENS_10bfloat16_tEfNS_4arch4Sm90ELb0ELb1ELb0ELb1ELb1ELb1ELb0ELb1ELb1ELb1ELb1ELb0EEENS1_21CollectiveEpilogueFwdINS6_IJSA_SC_SB_EEES9_SE_SG_Li384ELb1ELb1ELb1ELb0EEENS1_36VarlenDynamicPersistentTileSchedulerILi192ELi128ELi384ELi128ELb1ELb1ELb1ELb1ELb0ELb1EEEEEEEEEvNT_6ParamsE:
	.zero		3584


//--------------------- .nv.constant0._ZN7cutlass13device_kernelIN5flash11enable_sm90INS1_16FlashAttnFwdSm90INS1_25CollectiveMainloopFwdSm90ILi2EN4cute5tupleIJNS5_1CILi1EEES8_S8_EEENS6_IJNS7_ILi192EEENS7_ILi128EEENS7_ILi64EEEEEELi64ENS_10bfloat16_tEfNS_4arch4Sm90ELb1ELb0ELb0ELb0ELb1ELb0ELb0ELb1ELb1ELb1ELb1ELb0EEENS1_21CollectiveEpilogueFwdINS6_IJSA_SC_SB_EEES9_SE_SG_Li384ELb0ELb1ELb1ELb0EEENS1_19SingleTileSchedulerILb0ELb1ELb1ELi192EEEEEEEEEvNT_6ParamsE --------------------------
	.section	.nv.constant0._ZN7cutlass13device_kernelIN5flash11enable_sm90INS1_16FlashAttnFwdSm90INS1_25CollectiveMainloopFwdSm90ILi2EN4cute5tupleIJNS5_1CILi1EEES8_S8_EEENS6_IJNS7_ILi192EEENS7_ILi128EEENS7_ILi64EEEEEELi64ENS_10bfloat16_tEfNS_4arch4Sm90ELb1ELb0ELb0ELb0ELb1ELb0ELb0ELb1ELb1ELb1ELb1ELb0EEENS1_21CollectiveEpilogueFwdINS6_IJSA_SC_SB_EEES9_SE_SG_Li384ELb0ELb1ELb1ELb0EEENS1_19SingleTileSchedulerILb0ELb1ELb1ELi192EEEEEEEEEvNT_6ParamsE,"a",@progbits
	.sectionflags	@""
	.align	4
.nv.constant0._ZN7cutlass13device_kernelIN5flash11enable_sm90INS1_16FlashAttnFwdSm90INS1_25CollectiveMainloopFwdSm90ILi2EN4cute5tupleIJNS5_1CILi1EEES8_S8_EEENS6_IJNS7_ILi192EEENS7_ILi128EEENS7_ILi64EEEEEELi64ENS_10bfloat16_tEfNS_4arch4Sm90ELb1ELb0ELb0ELb0ELb1ELb0ELb0ELb1ELb1ELb1ELb1ELb0EEENS1_21CollectiveEpilogueFwdINS6_IJSA_SC_SB_EEES9_SE_SG_Li384ELb0ELb1ELb1ELb0EEENS1_19SingleTileSchedulerILb0ELb1ELb1ELi192EEEEEEEEEvNT_6ParamsE:
	.zero		3456


//--------------------- .nv.constant0._ZN7cutlass13device_kernelIN5flash11enable_sm90INS1_16FlashAttnFwdSm90INS1_25CollectiveMainloopFwdSm90ILi2EN4cute5tupleIJNS5_1CILi1EEES8_S8_EEENS6_IJNS7_ILi192EEENS7_ILi128EEENS7_ILi64EEEEEELi64ENS_10bfloat16_tEfNS_4arch4Sm90ELb1ELb0ELb0ELb1ELb1ELb0ELb0ELb1ELb1ELb1ELb1ELb0EEENS1_21CollectiveEpilogueFwdINS6_IJSA_SC_SB_EEES9_SE_SG_Li384ELb1ELb1ELb1ELb0EEENS1_36VarlenDynamicPersistentTileSchedulerILi192ELi128ELi384ELi128ELb1ELb1ELb1ELb1ELb1ELb1EEEEEEEEEvNT_6ParamsE --------------------------
	.section	.nv.constant0._ZN7cutlass13device_kernelIN5flash11enable_sm90INS1_16FlashAttnFwdSm90INS1_25CollectiveMainloopFwdSm90ILi2EN4cute5tupleIJNS5_1CILi1EEES8_S8_EEENS6_IJNS7_ILi192EEENS7_ILi128EEENS7_ILi64EEEEEELi64ENS_10bfloat16_tEfNS_4arch4Sm90ELb1ELb0ELb0ELb1ELb1ELb0ELb0ELb1ELb1ELb1ELb1ELb0EEENS1_21CollectiveEpilogueFwdINS6_IJSA_SC_SB_EEES9_SE_SG_Li384ELb1ELb1ELb1ELb0EEENS1_36VarlenDynamicPersistentTileSchedulerILi192ELi128ELi384ELi128ELb1ELb1ELb1ELb1ELb1ELb1EEEEEEEEEvNT_6ParamsE,"a",@progbits
	.sectionflags	@""
	.align	4
.nv.constant0._ZN7cutlass13device_kernelIN5flash11enable_sm90INS1_16FlashAttnFwdSm90INS1_25CollectiveMainloopFwdSm90ILi2EN4cute5tupleIJNS5_1CILi1EEES8_S8_EEENS6_IJNS7_ILi192EEENS7_ILi128EEENS7_ILi64EEEEEELi64ENS_10bfloat16_tEfNS_4arch4Sm90ELb1ELb0ELb0ELb1ELb1ELb0ELb0ELb1ELb1ELb1ELb1ELb0EEENS1_21CollectiveEpilogueFwdINS6_IJSA_SC_SB_EEES9_SE_SG_Li384ELb1ELb1ELb1ELb0EEENS1_36VarlenDynamicPersistentTileSchedulerILi192ELi128ELi384ELi128ELb1ELb1ELb1ELb1ELb1ELb1EEEEEEEEEvNT_6ParamsE:
	.zero		3584


//--------------------- .nv.constant0._ZN7cutlass13device_kernelIN5flash11enable_sm90INS1_16FlashAttnFwdSm90INS1_25CollectiveMainloopFwdSm90ILi2EN4cute5tupleIJNS5_1CILi1EEES8_S8_EEENS6_IJNS7_ILi192EEENS7_ILi128EEENS7_ILi64EEEEEELi64ENS_10bfloat16_tEfNS_4arch4Sm90ELb1ELb0ELb0ELb1ELb1ELb1ELb0ELb1ELb1ELb1ELb1ELb0EEENS1_21CollectiveEpilogueFwdINS6_IJSA_SC_SB_EEES9_SE_SG_Li384ELb1ELb1ELb1ELb0EEENS1_36VarlenDynamicPersistentTileSchedulerILi192ELi128ELi384ELi128ELb1ELb1ELb1ELb1ELb1ELb1EEEEEEEEEvNT_6ParamsE --------------------------
	.section	.nv.constant0._ZN7cutlass13device_kernelIN5flash11enable_sm90INS1_16FlashAttnFwdSm90INS1_25CollectiveMainloopFwdSm90ILi2EN4cute5tupleIJNS5_1CILi1EEES8_S8_EEENS6_IJNS7_ILi192EEENS7_ILi128EEENS7_ILi64EEEEEELi64ENS_10bfloat16_tEfNS_4arch4Sm90ELb1ELb0ELb0ELb1ELb1ELb1ELb0ELb1ELb1ELb1ELb1ELb0EEENS1_21CollectiveEpilogueFwdINS6_IJSA_SC_SB_EEES9_SE_SG_Li384ELb1ELb1ELb1ELb0EEENS1_36VarlenDynamicPersistentTileSchedulerILi192ELi128ELi384ELi128ELb1ELb1ELb1ELb1ELb1ELb1EEEEEEEEEvNT_6ParamsE,"a",@progbits
	.sectionflags	@""
	.align	4
.nv.constant0._ZN7cutlass13device_kernelIN5flash11enable_sm90INS1_16FlashAttnFwdSm90INS1_25CollectiveMainloopFwdSm90ILi2EN4cute5tupleIJNS5_1CILi1EEES8_S8_EEENS6_IJNS7_ILi192EEENS7_ILi128EEENS7_ILi64EEEEEELi64ENS_10bfloat16_tEfNS_4arch4Sm90ELb1ELb0ELb0ELb1ELb1ELb1ELb0ELb1ELb1ELb1ELb1ELb0EEENS1_21CollectiveEpilogueFwdINS6_IJSA_SC_SB_EEES9_SE_SG_Li384ELb1ELb1ELb1ELb0EEENS1_36VarlenDynamicPersistentTileSchedulerILi192ELi128ELi384ELi128ELb1ELb1ELb1ELb1ELb1ELb1EEEEEEEEEvNT_6ParamsE:
	.zero		3584


//--------------------- SYMBOLS --------------------------

	.type		.nv.reservedSmem.offset0,@object
	.size		.nv.reservedSmem.offset0,0x4
